// auto-generated by cutlass_sweep.fmha — config: {"arch": "sm_100", "dtype": "fp16", "head_dim": 64, "mask": "residual", "schedule": "persistent", "tile_kv": 128, "tile_q": 256}
#include "cutlass/cutlass.h"
#include "cute/tensor.hpp"
#include "cutlass/device_kernel.h"
#include "cutlass/kernel_hardware_info.h"
#include "77_blackwell_fmha/collective/fmha_fusion.hpp"
#include "77_blackwell_fmha/collective/sm100_fmha_load_tma_warpspecialized.hpp"
#include "77_blackwell_fmha/collective/sm100_fmha_fwd_mainloop_tma_warpspecialized.hpp"
#include "77_blackwell_fmha/collective/sm100_fmha_fwd_epilogue_tma_warpspecialized.hpp"
#include "77_blackwell_fmha/kernel/fmha_tile_scheduler.hpp"
#include "77_blackwell_fmha/kernel/sm100_fmha_fwd_kernel_tma_warpspecialized.hpp"

using namespace cute;
using Element    = cutlass::half_t;
using ElementOut = cutlass::half_t;
using TileShape  = Shape<_256, _128, _64>;

using ProblemShape = cute::tuple<int, int, int, cute::tuple<cute::tuple<int, int>, int>>;
using StrideQ   = cute::tuple<int, _1, cute::tuple<cute::tuple<int, int>, int>>;
using StrideK   = cute::tuple<int, _1, cute::tuple<cute::tuple<_0, int>, int>>;
using StrideV   = StrideK;
using StrideO   = StrideQ;
using StrideLSE = cute::tuple<_1, cute::tuple<cute::tuple<int, int>, int>>;

using TileScheduler = std::conditional_t<
    cute::true_type::value,
    cutlass::fmha::kernel::PersistentTileScheduler,
    cutlass::fmha::kernel::IndividualTileScheduler>;

using Mainloop = cutlass::fmha::collective::Sm100FmhaFwdMainloopTmaWarpspecialized<
    Element, float, float, TileShape, StrideQ, StrideK, StrideV,
    cutlass::fmha::collective::ResidualMask>;

using Kernel = cutlass::fmha::kernel::Sm100FmhaFwdKernelTmaWarpspecialized<
    ProblemShape, Mainloop,
    cutlass::fmha::collective::Sm100FmhaFwdEpilogueTmaWarpspecialized<
        ElementOut, float, typename Mainloop::TileShapePV, StrideO, StrideLSE>,
    TileScheduler>;

auto* _anchor = &cutlass::device_kernel<Kernel>;


// ===== COMPILED SASS (sm_100a) =====

	.target	sm_100a

	.elftype	@"ET_EXEC"


//--------------------- .note.nv.tkinfo           --------------------------
	.section	.note.nv.tkinfo,"",@"SHT_NOTE"
	.sectionflags	@"SHF_NOTE_NV_TKINFO"
	.tkinfo
        /*0018*/ 	.word	0x00000002
        /*0030*/ 	.string	""
        /*0030*/ 	.string	"ptxas"
        /*0030*/ 	.string	"Cuda compilation tools, release 13.0, V13.0.88"
        /*0030*/ 	.string	"Build cuda_13.0.r13.0/compiler.36424714_0"
        /*0030*/ 	.string	"-arch sm_100a -m 64 "



//--------------------- .note.nv.cuinfo           --------------------------
	.section	.note.nv.cuinfo,"",@"SHT_NOTE"
	.sectionflags	@"SHF_NOTE_NV_CUINFO"
        /*0018*/ 	.short	0x0002
        /*001a*/ 	.short	0x0064
        /*001c*/ 	.short	0x0082
	.zero		2


//--------------------- .nv.info                  --------------------------
	.section	.nv.info,"",@"SHT_CUDA_INFO"
	.align	4


	//----- nvinfo : EIATTR_REGCOUNT
	.align		4
        /*0000*/ 	.byte	0x04, 0x2f
        /*0002*/ 	.short	(.L_34 - .L_33)
	.align		4
.L_33:
        /*0004*/ 	.word	index@(_ZN7cutlass13device_kernelINS_4fmha6kernel36Sm100FmhaFwdKernelTmaWarpspecializedIN4cute5tupleIJiiiNS5_IJNS5_IJiiEEEiEEEEEENS1_10collective38Sm100FmhaFwdMainloopTmaWarpspecializedINS_6half_tEffNS5_IJNS4_1CILi256EEENSC_ILi128EEENSC_ILi64EEEEEENS5_IJiNSC_ILi1EEES7_EEENS5_IJiSH_NS5_IJNS5_IJNSC_ILi0EEEiEEEiEEEEEESM_NS9_12ResidualMaskENS5_IJNSC_ILi2EEESH_SH_EEENSC_ILb0EEEEENS9_38Sm100FmhaFwdEpilogueTmaWarpspecializedISB_fNS5_IJSE_SF_SE_EEESI_NS5_IJSH_S7_EEESQ_EENS2_23PersistentTileSchedulerENS2_41Sm100FmhaCtxKernelWarpspecializedScheduleEEEEEvNT_6ParamsE)
        /*0008*/ 	.word	0x00000080


	//----- nvinfo : EIATTR_FRAME_SIZE
	.align		4
.L_34:
        /*000c*/ 	.byte	0x04, 0x11
        /*000e*/ 	.short	(.L_36 - .L_35)
	.align		4
.L_35:
        /*0010*/ 	.word	index@($__internal_3_$__cuda_sm3x_div_rn_noftz_f32_slowpath)
        /*0014*/ 	.word	0x000000b8


	//----- nvinfo : EIATTR_FRAME_SIZE
	.align		4
.L_36:
        /*0018*/ 	.byte	0x04, 0x11
        /*001a*/ 	.short	(.L_38 - .L_37)
	.align		4
.L_37:
        /*001c*/ 	.word	index@($__internal_2_$__cuda_sm10x_tcgen05_guardrail_trap_unallocated_columns_being_dealloced)
        /*0020*/ 	.word	0x000000b8


	//----- nvinfo : EIATTR_FRAME_SIZE
	.align		4
.L_38:
        /*0024*/ 	.byte	0x04, 0x11
        /*0026*/ 	.short	(.L_40 - .L_39)
	.align		4
.L_39:
        /*0028*/ 	.word	index@($__internal_1_$__cuda_sm10x_tcgen05_guardrail_trap_phase_invalid_during_alloc)
        /*002c*/ 	.word	0x000000b8


	//----- nvinfo : EIATTR_FRAME_SIZE
	.align		4
.L_40:
        /*0030*/ 	.byte	0x04, 0x11
        /*0032*/ 	.short	(.L_42 - .L_41)
	.align		4
.L_41:
        /*0034*/ 	.word	index@($__internal_0_$__cuda_sm10x_tcgen05_guardrail_trap_col_being_dealloced_not_returned_by_alloc)
        /*0038*/ 	.word	0x000000b8


	//----- nvinfo : EIATTR_FRAME_SIZE
	.align		4
.L_42:
        /*003c*/ 	.byte	0x04, 0x11
        /*003e*/ 	.short	(.L_44 - .L_43)
	.align		4
.L_43:
        /*0040*/ 	.word	index@(_ZN7cutlass13device_kernelINS_4fmha6kernel36Sm100FmhaFwdKernelTmaWarpspecializedIN4cute5tupleIJiiiNS5_IJNS5_IJiiEEEiEEEEEENS1_10collective38Sm100FmhaFwdMainloopTmaWarpspecializedINS_6half_tEffNS5_IJNS4_1CILi256EEENSC_ILi128EEENSC_ILi64EEEEEENS5_IJiNSC_ILi1EEES7_EEENS5_IJiSH_NS5_IJNS5_IJNSC_ILi0EEEiEEEiEEEEEESM_NS9_12ResidualMaskENS5_IJNSC_ILi2EEESH_SH_EEENSC_ILb0EEEEENS9_38Sm100FmhaFwdEpilogueTmaWarpspecializedISB_fNS5_IJSE_SF_SE_EEESI_NS5_IJSH_S7_EEESQ_EENS2_23PersistentTileSchedulerENS2_41Sm100FmhaCtxKernelWarpspecializedScheduleEEEEEvNT_6ParamsE)
        /*0044*/ 	.word	0x000000b8


	//----- nvinfo : EIATTR_MIN_STACK_SIZE
	.align		4
.L_44:
        /*0048*/ 	.byte	0x04, 0x12
        /*004a*/ 	.short	(.L_46 - .L_45)
	.align		4
.L_45:
        /*004c*/ 	.word	index@(_ZN7cutlass13device_kernelINS_4fmha6kernel36Sm100FmhaFwdKernelTmaWarpspecializedIN4cute5tupleIJiiiNS5_IJNS5_IJiiEEEiEEEEEENS1_10collective38Sm100FmhaFwdMainloopTmaWarpspecializedINS_6half_tEffNS5_IJNS4_1CILi256EEENSC_ILi128EEENSC_ILi64EEEEEENS5_IJiNSC_ILi1EEES7_EEENS5_IJiSH_NS5_IJNS5_IJNSC_ILi0EEEiEEEiEEEEEESM_NS9_12ResidualMaskENS5_IJNSC_ILi2EEESH_SH_EEENSC_ILb0EEEEENS9_38Sm100FmhaFwdEpilogueTmaWarpspecializedISB_fNS5_IJSE_SF_SE_EEESI_NS5_IJSH_S7_EEESQ_EENS2_23PersistentTileSchedulerENS2_41Sm100FmhaCtxKernelWarpspecializedScheduleEEEEEvNT_6ParamsE)
        /*0050*/ 	.word	0x000000b8
.L_46:


//--------------------- .nv.compat                --------------------------
	.section	.nv.compat,"",@"SHT_CUDA_COMPAT_INFO"
	.align	4
        /*0000*/ 	.byte	0x02, 0x09, 0x01, 0x00, 0x02, 0x02, 0x02, 0x00, 0x02, 0x05, 0x05, 0x00, 0x03, 0x07, 0x01, 0x01
        /*0010*/ 	.byte	0x02, 0x03, 0x01, 0x00, 0x02, 0x06, 0x01, 0x00, 0x04, 0x0b, 0x08, 0x00, 0x01, 0x00, 0x00, 0x00
        /*0020*/ 	.byte	0x00, 0x00, 0x00, 0x00


//--------------------- .nv.info._ZN7cutlass13device_kernelINS_4fmha6kernel36Sm100FmhaFwdKernelTmaWarpspecializedIN4cute5tupleIJiiiNS5_IJNS5_IJiiEEEiEEEEEENS1_10collective38Sm100FmhaFwdMainloopTmaWarpspecializedINS_6half_tEffNS5_IJNS4_1CILi256EEENSC_ILi128EEENSC_ILi64EEEEEENS5_IJiNSC_ILi1EEES7_EEENS5_IJiSH_NS5_IJNS5_IJNSC_ILi0EEEiEEEiEEEEEESM_NS9_12ResidualMaskENS5_IJNSC_ILi2EEESH_SH_EEENSC_ILb0EEEEENS9_38Sm100FmhaFwdEpilogueTmaWarpspecializedISB_fNS5_IJSE_SF_SE_EEESI_NS5_IJSH_S7_EEESQ_EENS2_23PersistentTileSchedulerENS2_41Sm100FmhaCtxKernelWarpspecializedScheduleEEEEEvNT_6ParamsE --------------------------
	.section	.nv.info._ZN7cutlass13device_kernelINS_4fmha6kernel36Sm100FmhaFwdKernelTmaWarpspecializedIN4cute5tupleIJiiiNS5_IJNS5_IJiiEEEiEEEEEENS1_10collective38Sm100FmhaFwdMainloopTmaWarpspecializedINS_6half_tEffNS5_IJNS4_1CILi256EEENSC_ILi128EEENSC_ILi64EEEEEENS5_IJiNSC_ILi1EEES7_EEENS5_IJiSH_NS5_IJNS5_IJNSC_ILi0EEEiEEEiEEEEEESM_NS9_12ResidualMaskENS5_IJNSC_ILi2EEESH_SH_EEENSC_ILb0EEEEENS9_38Sm100FmhaFwdEpilogueTmaWarpspecializedISB_fNS5_IJSE_SF_SE_EEESI_NS5_IJSH_S7_EEESQ_EENS2_23PersistentTileSchedulerENS2_41Sm100FmhaCtxKernelWarpspecializedScheduleEEEEEvNT_6ParamsE,"",@"SHT_CUDA_INFO"
	.sectionflags	@""
	.align	4


	//----- nvinfo : EIATTR_CUDA_API_VERSION
	.align		4
        /*0000*/ 	.byte	0x04, 0x37
        /*0002*/ 	.short	(.L_48 - .L_47)
.L_47:
        /*0004*/ 	.word	0x00000082


	//----- nvinfo : EIATTR_KPARAM_INFO
	.align		4
.L_48:
        /*0008*/ 	.byte	0x04, 0x17
        /*000a*/ 	.short	(.L_50 - .L_49)
.L_49:
        /*000c*/ 	.word	0x00000000
        /*0010*/ 	.short	0x0000
        /*0012*/ 	.short	0x0000
        /*0014*/ 	.byte	0x00, 0xf0, 0x01, 0x18


	//----- nvinfo : EIATTR_AT_ENTRY_FRAGMENTS
	.align		4
.L_50:
        /*0018*/ 	.byte	0x04, 0x4f
        /*001a*/ 	.short	(.L_52 - .L_51)


	//   ....[0]....
.L_51:
        /*001c*/ 	.word	0x00000006


	//----- nvinfo : EIATTR_RESERVED_SMEM_USED
	.align		4
.L_52:
        /*0020*/ 	.byte	0x01, 0x41
	.zero		2


	//----- nvinfo : EIATTR_SPARSE_MMA_MASK
	.align		4
        /*0024*/ 	.byte	0x03, 0x50
        /*0026*/ 	.short	0x0000


	//----- nvinfo : EIATTR_TCGEN05_1CTA_USED
	.align		4
        /*0028*/ 	.byte	0x01, 0x51
	.zero		2


	//----- nvinfo : EIATTR_MAXREG_COUNT
	.align		4
        /*002c*/ 	.byte	0x03, 0x1b
        /*002e*/ 	.short	0x0080


	//----- nvinfo : EIATTR_NUM_BARRIERS
	.align		4
        /*0030*/ 	.byte	0x02, 0x4c
        /*0032*/ 	.byte	0x01
	.zero		1


	//----- nvinfo : EIATTR_EXTERNS
	.align		4
        /*0034*/ 	.byte	0x04, 0x0f
        /*0036*/ 	.short	(.L_54 - .L_53)


	//   ....[0]....
	.align		4
.L_53:
        /*0038*/ 	.word	index@(vprintf)


	//   ....[1]....
	.align		4
        /*003c*/ 	.word	index@(__assertfail)


	//----- nvinfo : EIATTR_ANNOTATIONS
	.align		4
.L_54:
        /*0040*/ 	.byte	0x04, 0x55
        /*0042*/ 	.short	(.L_56 - .L_55)


	//   ....[0]....
.L_55:
        /*0044*/ 	.word	0x00000001
        /*0048*/ 	.byte	0x50, 0x7b, 0x00, 0x00, 0x01, 0x00, 0x00, 0x00, 0x90, 0x7b, 0x00, 0x00, 0x01, 0x00, 0x00, 0x00
        /* <DEDUP_REMOVED lines=48> */
        /*0358*/ 	.byte	0xf0, 0x72, 0x01, 0x00, 0x01, 0x00, 0x00, 0x00, 0x20, 0x75, 0x01, 0x00


	//----- nvinfo : EIATTR_MERCURY_ISA_VERSION
	.align		4
.L_56:
        /*0364*/ 	.byte	0x03, 0x5f
        /*0366*/ 	.short	0x0101


	//----- nvinfo : EIATTR_INT_WARP_WIDE_INSTR_OFFSETS
	.align		4
        /*0368*/ 	.byte	0x04, 0x31
        /*036a*/ 	.short	(.L_58 - .L_57)


	//   ....[0]....
.L_57:
        /*036c*/ 	.word	0x0001ac20


	//   ....[1]....
        /*0370*/ 	.word	0x0001ac40


	//   ....[2]....
        /*0374*/ 	.word	0x0001ac70


	//----- nvinfo : EIATTR_COOP_GROUP_MASK_REGIDS
	.align		4
.L_58:
        /*0378*/ 	.byte	0x04, 0x29
        /*037a*/ 	.short	(.L_60 - .L_59)


	//   ....[0]....
.L_59:
        /*037c*/ 	.word	0xffffffff


	//   ....[1]....
        /*0380*/ 	.word	0xffffffff


	//   ....[2]....
        /*0384*/ 	.word	0xffffffff


	//   ....[3]....
        /*0388*/ 	.word	0xffffffff


	//   ....[4]....
        /*038c*/ 	.word	0xffffffff


	//   ....[5]....
        /*0390*/ 	.word	0xffffffff


	//   ....[6]....
        /*0394*/ 	.word	0xffffffff


	//   ....[7]....
        /*0398*/ 	.word	0xffffffff


	//   ....[8]....
        /*039c*/ 	.word	0xffffffff


	//   ....[9]....
        /*03a0*/ 	.word	0xffffffff


	//   ....[10]....
        /*03a4*/ 	.word	0xffffffff


	//   ....[11]....
        /*03a8*/ 	.word	0xffffffff


	//   ....[12]....
        /*03ac*/ 	.word	0xffffffff


	//   ....[13]....
        /*03b0*/ 	.word	0xffffffff


	//   ....[14]....
        /*03b4*/ 	.word	0xffffffff


	//   ....[15]....
        /*03b8*/ 	.word	0xffffffff


	//   ....[16]....
        /*03bc*/ 	.word	0xffffffff


	//   ....[17]....
        /*03c0*/ 	.word	0xffffffff


	//   ....[18]....
        /*03c4*/ 	.word	0xffffffff


	//----- nvinfo : EIATTR_COOP_GROUP_INSTR_OFFSETS
	.align		4
.L_60:
        /*03c8*/ 	.byte	0x04, 0x28
        /*03ca*/ 	.short	(.L_62 - .L_61)


	//   ....[0]....
.L_61:
        /*03cc*/ 	.word	0x00000120


	//   ....[1]....
        /*03d0*/ 	.word	0x000008e0


	//   ....[2]....
        /*03d4*/ 	.word	0x00000b10


	//   ....[3]....
        /*03d8*/ 	.word	0x00000c40


	//   ....[4]....
        /*03dc*/ 	.word	0x00000d80


	//   ....[5]....
        /*03e0*/ 	.word	0x00001040


	//   ....[6]....
        /*03e4*/ 	.word	0x00001230


	//   ....[7]....
        /*03e8*/ 	.word	0x00001340


	//   ....[8]....
        /*03ec*/ 	.word	0x000014a0


	//   ....[9]....
        /*03f0*/ 	.word	0x00001600


	//   ....[10]....
        /*03f4*/ 	.word	0x000019e0


	//   ....[11]....
        /*03f8*/ 	.word	0x00001bf0


	//   ....[12]....
        /*03fc*/ 	.word	0x00001c00


	//   ....[13]....
        /*0400*/ 	.word	0x000090f0


	//   ....[14]....
        /*0404*/ 	.word	0x00009b70


	//   ....[15]....
        /*0408*/ 	.word	0x0000d3c0


	//   ....[16]....
        /*040c*/ 	.word	0x00011930


	//   ....[17]....
        /*0410*/ 	.word	0x0001ab20


	//   ....[18]....
        /*0414*/ 	.word	0x0001ad40


	//----- nvinfo : EIATTR_REG_RECONFIG
	.align		4
.L_62:
        /*0418*/ 	.byte	0x01, 0x54
	.zero		2


	//----- nvinfo : EIATTR_VRC_CTA_INIT_COUNT
	.align		4
        /*041c*/ 	.byte	0x02, 0x4a
        /*041e*/ 	.byte	0x80
	.zero		1


	//----- nvinfo : EIATTR_SYSCALL_OFFSETS
	.align		4
        /*0420*/ 	.byte	0x04, 0x46
        /*0422*/ 	.short	(.L_64 - .L_63)


	//   ....[0]....
.L_63:
        /*0424*/ 	.word	0x00004af0


	//   ....[1]....
        /*0428*/ 	.word	0x00004bb0


	//   ....[2]....
        /*042c*/ 	.word	0x00004c20


	//   ....[3]....
        /*0430*/ 	.word	0x00004c90


	//   ....[4]....
        /*0434*/ 	.word	0x00004d00


	//   ....[5]....
        /*0438*/ 	.word	0x00004da0


	//   ....[6]....
        /*043c*/ 	.word	0x00004e80


	//   ....[7]....
        /*0440*/ 	.word	0x00004f20


	//   ....[8]....
        /*0444*/ 	.word	0x00004fc0


	//   ....[9]....
        /*0448*/ 	.word	0x00005060


	//   ....[10]....
        /*044c*/ 	.word	0x000050d0


	//   ....[11]....
        /*0450*/ 	.word	0x00005170


	//   ....[12]....
        /*0454*/ 	.word	0x00005210


	//   ....[13]....
        /*0458*/ 	.word	0x00005280


	//   ....[14]....
        /*045c*/ 	.word	0x00005320


	//   ....[15]....
        /*0460*/ 	.word	0x000053c0


	//   ....[16]....
        /*0464*/ 	.word	0x00005460


	//   ....[17]....
        /*0468*/ 	.word	0x00005500


	//   ....[18]....
        /*046c*/ 	.word	0x00005570


	//   ....[19]....
        /*0470*/ 	.word	0x00005610


	//   ....[20]....
        /*0474*/ 	.word	0x000056b0


	//   ....[21]....
        /*0478*/ 	.word	0x00005720


	//   ....[22]....
        /*047c*/ 	.word	0x000057c0


	//   ....[23]....
        /*0480*/ 	.word	0x00005860


	//   ....[24]....
        /*0484*/ 	.word	0x00005900


	//   ....[25]....
        /*0488*/ 	.word	0x000059a0


	//   ....[26]....
        /*048c*/ 	.word	0x00005a10


	//   ....[27]....
        /*0490*/ 	.word	0x00005ab0


	//   ....[28]....
        /*0494*/ 	.word	0x00005b50


	//   ....[29]....
        /*0498*/ 	.word	0x00005bc0


	//   ....[30]....
        /*049c*/ 	.word	0x00005c60


	//   ....[31]....
        /*04a0*/ 	.word	0x00005d00


	//   ....[32]....
        /*04a4*/ 	.word	0x00005da0


	//   ....[33]....
        /*04a8*/ 	.word	0x00005e40


	//   ....[34]....
        /*04ac*/ 	.word	0x00005ee0


	//   ....[35]....
        /*04b0*/ 	.word	0x00005f80


	//   ....[36]....
        /*04b4*/ 	.word	0x00005ff0


	//   ....[37]....
        /*04b8*/ 	.word	0x00006090


	//   ....[38]....
        /*04bc*/ 	.word	0x00006130


	//   ....[39]....
        /*04c0*/ 	.word	0x000061a0


	//   ....[40]....
        /*04c4*/ 	.word	0x00006240


	//   ....[41]....
        /*04c8*/ 	.word	0x000062e0


	//   ....[42]....
        /*04cc*/ 	.word	0x00006380


	//   ....[43]....
        /*04d0*/ 	.word	0x00006420


	//   ....[44]....
        /*04d4*/ 	.word	0x00006490


	//   ....[45]....
        /*04d8*/ 	.word	0x00006530


	//   ....[46]....
        /*04dc*/ 	.word	0x000065d0


	//   ....[47]....
        /*04e0*/ 	.word	0x00006640


	//   ....[48]....
        /*04e4*/ 	.word	0x000066d0


	//   ....[49]....
        /*04e8*/ 	.word	0x00006770


	//   ....[50]....
        /*04ec*/ 	.word	0x00006810


	//   ....[51]....
        /*04f0*/ 	.word	0x000068b0


	//   ....[52]....
        /*04f4*/ 	.word	0x00006920


	//   ....[53]....
        /*04f8*/ 	.word	0x000069b0


	//   ....[54]....
        /*04fc*/ 	.word	0x00006a50


	//   ....[55]....
        /*0500*/ 	.word	0x00006ac0


	//   ....[56]....
        /*0504*/ 	.word	0x00006b60


	//   ....[57]....
        /*0508*/ 	.word	0x00006c00


	//   ....[58]....
        /*050c*/ 	.word	0x00006ca0


	//   ....[59]....
        /*0510*/ 	.word	0x00006d40


	//   ....[60]....
        /*0514*/ 	.word	0x00009290


	//   ....[61]....
        /*0518*/ 	.word	0x000094c0


	//   ....[62]....
        /*051c*/ 	.word	0x000096f0


	//   ....[63]....
        /*0520*/ 	.word	0x00009d10


	//   ....[64]....
        /*0524*/ 	.word	0x00009f40


	//   ....[65]....
        /*0528*/ 	.word	0x0000a170


	//   ....[66]....
        /*052c*/ 	.word	0x0000aac0


	//   ....[67]....
        /*0530*/ 	.word	0x0000ae00


	//   ....[68]....
        /*0534*/ 	.word	0x0000b140


	//   ....[69]....
        /*0538*/ 	.word	0x0000bf90


	//   ....[70]....
        /*053c*/ 	.word	0x0000c2d0


	//   ....[71]....
        /*0540*/ 	.word	0x0000c610


	//   ....[72]....
        /*0544*/ 	.word	0x0000d600


	//   ....[73]....
        /*0548*/ 	.word	0x0000d770


	//   ....[74]....
        /*054c*/ 	.word	0x0000d8e0


	//   ....[75]....
        /*0550*/ 	.word	0x0000da50


	//   ....[76]....
        /*0554*/ 	.word	0x0000dfe0


	//   ....[77]....
        /*0558*/ 	.word	0x00010ae0


	//   ....[78]....
        /*055c*/ 	.word	0x00010de0


	//   ....[79]....
        /*0560*/ 	.word	0x000117e0


	//   ....[80]....
        /*0564*/ 	.word	0x00011b70


	//   ....[81]....
        /*0568*/ 	.word	0x00011ce0


	//   ....[82]....
        /*056c*/ 	.word	0x00011e50


	//   ....[83]....
        /*0570*/ 	.word	0x00011fc0


	//   ....[84]....
        /*0574*/ 	.word	0x00013d80


	//   ....[85]....
        /*0578*/ 	.word	0x00016800


	//   ....[86]....
        /*057c*/ 	.word	0x00016b20


	//   ....[87]....
        /*0580*/ 	.word	0x00017500


	//----- nvinfo : EIATTR_MBARRIER_INSTR_OFFSETS
	.align		4
.L_64:
        /*0584*/ 	.byte	0x04, 0x39
        /*0586*/ 	.short	(.L_66 - .L_65)


	//   ....[0]....
.L_65:
        /*0588*/ 	.word	0x000009c0
        /*058c*/ 	.word	0x000000ff
        /*0590*/ 	.word	0x0001c000
        /*0594*/ 	.short	0x0100
        /*0596*/ 	.byte	0x05
	.zero		1


	//   ....[1]....
        /*0598*/ 	.word	0x000009d0
        /*059c*/ 	.word	0x000000ff
        /*05a0*/ 	.word	0x0001c010
        /*05a4*/ 	.short	0x0100
        /*05a6*/ 	.byte	0x05
	.zero		1


	//   ....[2]....
        /*05a8*/ 	.word	0x000009e0
        /*05ac*/ 	.word	0x000000ff
        /*05b0*/ 	.word	0x0001c008
        /*05b4*/ 	.short	0x0100
        /*05b6*/ 	.byte	0x05
	.zero		1


	//   ....[3]....
        /*05b8*/ 	.word	0x000009f0
        /*05bc*/ 	.word	0x000000ff
        /*05c0*/ 	.word	0x0001c018
        /*05c4*/ 	.short	0x0100
        /*05c6*/ 	.byte	0x05
	.zero		1


	//   ....[4]....
        /*05c8*/ 	.word	0x00000bd0
        /*05cc*/ 	.word	0x000000ff
        /*05d0*/ 	.word	0x0001c020
        /*05d4*/ 	.short	0x0100
        /*05d6*/ 	.byte	0x05
	.zero		1


	//   ....[5]....
        /*05d8*/ 	.word	0x00000be0
        /*05dc*/ 	.word	0x000000ff
        /*05e0*/ 	.word	0x0001c038
        /*05e4*/ 	.short	0x0100
        /*05e6*/ 	.byte	0x05
	.zero		1


	//   ....[6]....
        /*05e8*/ 	.word	0x00000bf0
        /*05ec*/ 	.word	0x000000ff
        /*05f0*/ 	.word	0x0001c028
        /*05f4*/ 	.short	0x0100
        /*05f6*/ 	.byte	0x05
	.zero		1


	//   ....[7]....
        /*05f8*/ 	.word	0x00000c00
        /*05fc*/ 	.word	0x000000ff
        /*0600*/ 	.word	0x0001c040
        /*0604*/ 	.short	0x0100
        /*0606*/ 	.byte	0x05
	.zero		1


	//   ....[8]....
        /*0608*/ 	.word	0x00000c10
        /*060c*/ 	.word	0x000000ff
        /*0610*/ 	.word	0x0001c030
        /*0614*/ 	.short	0x0100
        /*0616*/ 	.byte	0x05
	.zero		1


	//   ....[9]....
        /*0618*/ 	.word	0x00000c20
        /*061c*/ 	.word	0x000000ff
        /*0620*/ 	.word	0x0001c048
        /*0624*/ 	.short	0x0100
        /*0626*/ 	.byte	0x05
	.zero		1


	//   ....[10]....
        /*0628*/ 	.word	0x00000d50
        /*062c*/ 	.word	0x000000ff
        /*0630*/ 	.word	0x0001c050
        /*0634*/ 	.short	0x0100
        /*0636*/ 	.byte	0x06
	.zero		1


	//   ....[11]....
        /*0638*/ 	.word	0x00000d60
        /*063c*/ 	.word	0x000000ff
        /*0640*/ 	.word	0x0001c058
        /*0644*/ 	.short	0x0100
        /*0646*/ 	.byte	0x06
	.zero		1


	//   ....[12]....
        /*0648*/ 	.word	0x00000f10
        /*064c*/ 	.word	0x000000ff
        /*0650*/ 	.word	0x0001c060
        /*0654*/ 	.short	0x0100
        /*0656*/ 	.byte	0x08
	.zero		1


	//   ....[13]....
        /*0658*/ 	.word	0x00000f20
        /*065c*/ 	.word	0x000000ff
        /*0660*/ 	.word	0x0001c068
        /*0664*/ 	.short	0x0100
        /*0666*/ 	.byte	0x08
	.zero		1


	//   ....[14]....
        /*0668*/ 	.word	0x00001100
        /*066c*/ 	.word	0x000000ff
        /*0670*/ 	.word	0x0001c070
        /*0674*/ 	.short	0x0100
        /*0676*/ 	.byte	0x08
	.zero		1


	//   ....[15]....
        /*0678*/ 	.word	0x00001110
        /*067c*/ 	.word	0x000000ff
        /*0680*/ 	.word	0x0001c078
        /*0684*/ 	.short	0x0100
        /*0686*/ 	.byte	0x08
	.zero		1


	//   ....[16]....
        /*0688*/ 	.word	0x00001310
        /*068c*/ 	.word	0x000000ff
        /*0690*/ 	.word	0x0001c080
        /*0694*/ 	.short	0x0100
        /*0696*/ 	.byte	0x0a
	.zero		1


	//   ....[17]....
        /*0698*/ 	.word	0x00001320
        /*069c*/ 	.word	0x000000ff
        /*06a0*/ 	.word	0x0001c088
        /*06a4*/ 	.short	0x0100
        /*06a6*/ 	.byte	0x0a
	.zero		1


	//   ....[18]....
        /*06a8*/ 	.word	0x00001450
        /*06ac*/ 	.word	0x000000ff
        /*06b0*/ 	.word	0x0001c090
        /*06b4*/ 	.short	0x0100
        /*06b6*/ 	.byte	0x0b
	.zero		1


	//   ....[19]....
        /*06b8*/ 	.word	0x00001460
        /*06bc*/ 	.word	0x000000ff
        /*06c0*/ 	.word	0x0001c0a0
        /*06c4*/ 	.short	0x0100
        /*06c6*/ 	.byte	0x0b
	.zero		1


	//   ....[20]....
        /*06c8*/ 	.word	0x00001470
        /*06cc*/ 	.word	0x000000ff
        /*06d0*/ 	.word	0x0001c098
        /*06d4*/ 	.short	0x0100
        /*06d6*/ 	.byte	0x0b
	.zero		1


	//   ....[21]....
        /*06d8*/ 	.word	0x00001480
        /*06dc*/ 	.word	0x000000ff
        /*06e0*/ 	.word	0x0001c0a8
        /*06e4*/ 	.short	0x0100
        /*06e6*/ 	.byte	0x0b
	.zero		1


	//   ....[22]....
        /*06e8*/ 	.word	0x000015b0
        /*06ec*/ 	.word	0x000000ff
        /*06f0*/ 	.word	0x0001c0b0
        /*06f4*/ 	.short	0x0100
        /*06f6*/ 	.byte	0x0b
	.zero		1


	//   ....[23]....
        /*06f8*/ 	.word	0x000015c0
        /*06fc*/ 	.word	0x000000ff
        /*0700*/ 	.word	0x0001c0c0
        /*0704*/ 	.short	0x0100
        /*0706*/ 	.byte	0x0b
	.zero		1


	//   ....[24]....
        /*0708*/ 	.word	0x000015d0
        /*070c*/ 	.word	0x000000ff
        /*0710*/ 	.word	0x0001c0b8
        /*0714*/ 	.short	0x0100
        /*0716*/ 	.byte	0x0b
	.zero		1


	//   ....[25]....
        /*0718*/ 	.word	0x000015e0
        /*071c*/ 	.word	0x000000ff
        /*0720*/ 	.word	0x0001c0c8
        /*0724*/ 	.short	0x0100
        /*0726*/ 	.byte	0x0b
	.zero		1


	//   ....[26]....
        /*0728*/ 	.word	0x000016e0
        /*072c*/ 	.word	0x000000ff
        /*0730*/ 	.word	0x0001c0d0
        /*0734*/ 	.short	0x0100
        /*0736*/ 	.byte	0x0a
	.zero		1


	//   ....[27]....
        /*0738*/ 	.word	0x000016f0
        /*073c*/ 	.word	0x000000ff
        /*0740*/ 	.word	0x0001c0d8
        /*0744*/ 	.short	0x0100
        /*0746*/ 	.byte	0x0a
	.zero		1


	//   ....[28]....
        /*0748*/ 	.word	0x00001cd0
        /*074c*/ 	.word	0x000000ff
        /*0750*/ 	.word	0x0001c000
        /*0754*/ 	.short	0x010a
        /*0756*/ 	.byte	0x14
	.zero		1


	//   ....[29]....
        /*0758*/ 	.word	0x00001d50
        /*075c*/ 	.word	0x000000ff
        /*0760*/ 	.word	0x0001c020
        /*0764*/ 	.short	0x010a
        /*0766*/ 	.byte	0x06
	.zero		1


	//   ....[30]....
        /*0768*/ 	.word	0x00001e40
        /*076c*/ 	.word	0x000000ff
        /*0770*/ 	.word	0x0001c058
        /*0774*/ 	.short	0x010a
        /*0776*/ 	.byte	0x14
	.zero		1


	//   ....[31]....
        /*0778*/ 	.word	0x00002120
        /*077c*/ 	.word	0x000000ff
        /*0780*/ 	.word	0x0001c008
        /*0784*/ 	.short	0x010a
        /*0786*/ 	.byte	0x14
	.zero		1


	//   ....[32]....
        /*0788*/ 	.word	0x000021b0
        /*078c*/ 	.word	0x000000ff
        /*0790*/ 	.word	0x0001c068
        /*0794*/ 	.short	0x010a
        /*0796*/ 	.byte	0x14
	.zero		1


	//   ....[33]....
        /*0798*/ 	.word	0x00002480
        /*079c*/ 	.word	0x000000ff
        /*07a0*/ 	.word	0x0001c020
        /*07a4*/ 	.short	0x010a
        /*07a6*/ 	.byte	0x04
	.zero		1


	//   ....[34]....
        /*07a8*/ 	.word	0x00002530
        /*07ac*/ 	.word	0x000000ff
        /*07b0*/ 	.word	0x0001c0a0
        /*07b4*/ 	.short	0x010a
        /*07b6*/ 	.byte	0x14
	.zero		1


	//   ....[35]....
        /*07b8*/ 	.word	0x000025b0
        /*07bc*/ 	.word	0x000000ff
        /*07c0*/ 	.word	0x0001c058
        /*07c4*/ 	.short	0x010a
        /*07c6*/ 	.byte	0x14
	.zero		1


	//   ....[36]....
        /*07c8*/ 	.word	0x00002bf0
        /*07cc*/ 	.word	0x000000ff
        /*07d0*/ 	.word	0x0001c020
        /*07d4*/ 	.short	0x010a
        /*07d6*/ 	.byte	0x07
	.zero		1


	//   ....[37]....
        /*07d8*/ 	.word	0x00002fd0
        /*07dc*/ 	.word	0x000000ff
        /*07e0*/ 	.word	0x0001c0a8
        /*07e4*/ 	.short	0x010a
        /*07e6*/ 	.byte	0x14
	.zero		1


	//   ....[38]....
        /*07e8*/ 	.word	0x00003050
        /*07ec*/ 	.word	0x000000ff
        /*07f0*/ 	.word	0x0001c068
        /*07f4*/ 	.short	0x010a
        /*07f6*/ 	.byte	0x14
	.zero		1


	//   ....[39]....
        /*07f8*/ 	.word	0x00003880
        /*07fc*/ 	.word	0x000000ff
        /*0800*/ 	.word	0x0001c020
        /*0804*/ 	.short	0x010a
        /*0806*/ 	.byte	0x04
	.zero		1


	//   ....[40]....
        /*0808*/ 	.word	0x00003930
        /*080c*/ 	.word	0x000000ff
        /*0810*/ 	.word	0x0001c0a0
        /*0814*/ 	.short	0x010a
        /*0816*/ 	.byte	0x14
	.zero		1


	//   ....[41]....
        /*0818*/ 	.word	0x000039e0
        /*081c*/ 	.word	0x000000ff
        /*0820*/ 	.word	0x0001c058
        /*0824*/ 	.short	0x010a
        /*0826*/ 	.byte	0x14
	.zero		1


	//   ....[42]....
        /*0828*/ 	.word	0x00003f80
        /*082c*/ 	.word	0x000000ff
        /*0830*/ 	.word	0x0001c0a8
        /*0834*/ 	.short	0x010a
        /*0836*/ 	.byte	0x14
	.zero		1


	//   ....[43]....
        /*0838*/ 	.word	0x00004000
        /*083c*/ 	.word	0x000000ff
        /*0840*/ 	.word	0x0001c068
        /*0844*/ 	.short	0x010a
        /*0846*/ 	.byte	0x14
	.zero		1


	//   ....[44]....
        /*0848*/ 	.word	0x000049f0
        /*084c*/ 	.word	0x00000010
        /*0850*/ 	.word	0x0001c0c0
        /*0854*/ 	.short	0x010a
        /*0856*/ 	.byte	0xff
	.zero		1


	//   ....[45]....
        /*0858*/ 	.word	0x00007b70
        /*085c*/ 	.word	0x00000010
        /*0860*/ 	.word	0x0001c0b0
        /*0864*/ 	.short	0x0101
        /*0866*/ 	.byte	0xff
	.zero		1


	//   ....[46]....
        /*0868*/ 	.word	0x00008850
        /*086c*/ 	.word	0x00000010
        /*0870*/ 	.word	0x0001c0c8
        /*0874*/ 	.short	0x010a
        /*0876*/ 	.byte	0xff
	.zero		1


	//   ....[47]....
        /*0878*/ 	.word	0x00008c50
        /*087c*/ 	.word	0x00000010
        /*0880*/ 	.word	0x0001c0b8
        /*0884*/ 	.short	0x0101
        /*0886*/ 	.byte	0xff
	.zero		1


	//   ....[48]....
        /*0888*/ 	.word	0x00008d00
        /*088c*/ 	.word	0x0000003d
        /*0890*/ 	.word	0x0001c070
        /*0894*/ 	.short	0x010a
        /*0896*/ 	.byte	0xff
	.zero		1


	//   ....[49]....
        /*0898*/ 	.word	0x00008d90
        /*089c*/ 	.word	0x00000000
        /*08a0*/ 	.word	0x00000000
        /*08a4*/ 	.short	0x0101
        /*08a6*/ 	.byte	0xff
	.zero		1


	//   ....[50]....
        /*08a8*/ 	.word	0x00008df0
        /*08ac*/ 	.word	0x0000003d
        /*08b0*/ 	.word	0x0001c080
        /*08b4*/ 	.short	0x010a
        /*08b6*/ 	.byte	0xff
	.zero		1


	//   ....[51]....
        /*08b8*/ 	.word	0x00008f50
        /*08bc*/ 	.word	0x0000003d
        /*08c0*/ 	.word	0x0001c070
        /*08c4*/ 	.short	0x010a
        /*08c6*/ 	.byte	0xff
	.zero		1


	//   ....[52]....
        /*08c8*/ 	.word	0x000090d0
        /*08cc*/ 	.word	0x0000003d
        /*08d0*/ 	.word	0x0001c090
        /*08d4*/ 	.short	0x010a
        /*08d6*/ 	.byte	0xff
	.zero		1


	//   ....[53]....
        /*08d8*/ 	.word	0x00009910
        /*08dc*/ 	.word	0x00000000
        /*08e0*/ 	.word	0x00000000
        /*08e4*/ 	.short	0x0101
        /*08e6*/ 	.byte	0xff
	.zero		1


	//   ....[54]....
        /*08e8*/ 	.word	0x00009990
        /*08ec*/ 	.word	0x00000000
        /*08f0*/ 	.word	0x00000000
        /*08f4*/ 	.short	0x0101
        /*08f6*/ 	.byte	0xff
	.zero		1


	//   ....[55]....
        /*08f8*/ 	.word	0x000099f0
        /*08fc*/ 	.word	0x0000003d
        /*0900*/ 	.word	0x0001c080
        /*0904*/ 	.short	0x010a
        /*0906*/ 	.byte	0xff
	.zero		1


	//   ....[56]....
        /*0908*/ 	.word	0x00009b50
        /*090c*/ 	.word	0x0000003d
        /*0910*/ 	.word	0x0001c098
        /*0914*/ 	.short	0x010a
        /*0916*/ 	.byte	0xff
	.zero		1


	//   ....[57]....
        /*0918*/ 	.word	0x0000a370
        /*091c*/ 	.word	0x00000000
        /*0920*/ 	.word	0x00000000
        /*0924*/ 	.short	0x0101
        /*0926*/ 	.byte	0xff
	.zero		1


	//   ....[58]....
        /*0928*/ 	.word	0x0000a400
        /*092c*/ 	.word	0x00000003
        /*0930*/ 	.word	0x00000000
        /*0934*/ 	.short	0x0101
        /*0936*/ 	.byte	0xff
	.zero		1


	//   ....[59]....
        /*0938*/ 	.word	0x0000a490
        /*093c*/ 	.word	0x00000004
        /*0940*/ 	.word	0x00000000
        /*0944*/ 	.short	0x0101
        /*0946*/ 	.byte	0xff
	.zero		1


	//   ....[60]....
        /*0948*/ 	.word	0x0000a4e0
        /*094c*/ 	.word	0x0000003d
        /*0950*/ 	.word	0x0001c070
        /*0954*/ 	.short	0x010a
        /*0956*/ 	.byte	0xff
	.zero		1


	//   ....[61]....
        /*0958*/ 	.word	0x0000a570
        /*095c*/ 	.word	0x00000000
        /*0960*/ 	.word	0x00000000
        /*0964*/ 	.short	0x0101
        /*0966*/ 	.byte	0xff
	.zero		1


	//   ....[62]....
        /*0968*/ 	.word	0x0000a5d0
        /*096c*/ 	.word	0x0000003d
        /*0970*/ 	.word	0x0001c090
        /*0974*/ 	.short	0x010a
        /*0976*/ 	.byte	0xff
	.zero		1


	//   ....[63]....
        /*0978*/ 	.word	0x0000a650
        /*097c*/ 	.word	0x0000003d
        /*0980*/ 	.word	0x0001c0c0
        /*0984*/ 	.short	0x010a
        /*0986*/ 	.byte	0xff
	.zero		1


	//   ....[64]....
        /*0988*/ 	.word	0x0000b960
        /*098c*/ 	.word	0x00000000
        /*0990*/ 	.word	0x00000000
        /*0994*/ 	.short	0x0101
        /*0996*/ 	.byte	0xff
	.zero		1


	//   ....[65]....
        /*0998*/ 	.word	0x0000b990
        /*099c*/ 	.word	0x0000003d
        /*09a0*/ 	.word	0x0001c0b0
        /*09a4*/ 	.short	0x0101
        /*09a6*/ 	.byte	0xff
	.zero		1


	//   ....[66]....
        /*09a8*/ 	.word	0x0000ba10
        /*09ac*/ 	.word	0x0000003d
        /*09b0*/ 	.word	0x0001c080
        /*09b4*/ 	.short	0x010a
        /*09b6*/ 	.byte	0xff
	.zero		1


	//   ....[67]....
        /*09b8*/ 	.word	0x0000baa0
        /*09bc*/ 	.word	0x00000021
        /*09c0*/ 	.word	0x00000000
        /*09c4*/ 	.short	0x0101
        /*09c6*/ 	.byte	0xff
	.zero		1


	//   ....[68]....
        /*09c8*/ 	.word	0x0000baf0
        /*09cc*/ 	.word	0x0000003d
        /*09d0*/ 	.word	0x0001c098
        /*09d4*/ 	.short	0x010a
        /*09d6*/ 	.byte	0xff
	.zero		1


	//   ....[69]....
        /*09d8*/ 	.word	0x0000bb70
        /*09dc*/ 	.word	0x0000003d
        /*09e0*/ 	.word	0x0001c0c8
        /*09e4*/ 	.short	0x010a
        /*09e6*/ 	.byte	0xff
	.zero		1


	//   ....[70]....
        /*09e8*/ 	.word	0x0000ce40
        /*09ec*/ 	.word	0x00000003
        /*09f0*/ 	.word	0x00000000
        /*09f4*/ 	.short	0x0101
        /*09f6*/ 	.byte	0xff
	.zero		1


	//   ....[71]....
        /*09f8*/ 	.word	0x0000ce70
        /*09fc*/ 	.word	0x0000003d
        /*0a00*/ 	.word	0x0001c0b8
        /*0a04*/ 	.short	0x0101
        /*0a06*/ 	.byte	0xff
	.zero		1


	//   ....[72]....
        /*0a08*/ 	.word	0x0000d260
        /*0a0c*/ 	.word	0x000000ff
        /*0a10*/ 	.word	0x00000000
        /*0a14*/ 	.short	0x010a
        /*0a16*/ 	.byte	0x06
	.zero		1


	//   ....[73]....
        /*0a18*/ 	.word	0x0000d4e0
        /*0a1c*/ 	.word	0x000000ff
        /*0a20*/ 	.word	0x00000000
        /*0a24*/ 	.short	0x010a
        /*0a26*/ 	.byte	0x05
	.zero		1


	//   ....[74]....
        /*0a28*/ 	.word	0x0000e110
        /*0a2c*/ 	.word	0x000000ff
        /*0a30*/ 	.word	0x00000000
        /*0a34*/ 	.short	0x0101
        /*0a36*/ 	.byte	0x04
	.zero		1


	//   ....[75]....
        /*0a38*/ 	.word	0x0000e180
        /*0a3c*/ 	.word	0x000000ff
        /*0a40*/ 	.word	0x00000000
        /*0a44*/ 	.short	0x010a
        /*0a46*/ 	.byte	0x29
	.zero		1


	//   ....[76]....
        /*0a48*/ 	.word	0x0000e4e0
        /*0a4c*/ 	.word	0x000000ff
        /*0a50*/ 	.word	0x00000000
        /*0a54*/ 	.short	0x0101
        /*0a56*/ 	.byte	0x28
	.zero		1


	//   ....[77]....
        /*0a58*/ 	.word	0x00010ee0
        /*0a5c*/ 	.word	0x000000ff
        /*0a60*/ 	.word	0x00000000
        /*0a64*/ 	.short	0x0101
        /*0a66*/ 	.byte	0x05
	.zero		1


	//   ....[78]....
        /*0a68*/ 	.word	0x00011060
        /*0a6c*/ 	.word	0x000000ff
        /*0a70*/ 	.word	0x00000000
        /*0a74*/ 	.short	0x010a
        /*0a76*/ 	.byte	0x06
	.zero		1


	//   ....[79]....
        /*0a78*/ 	.word	0x000116c0
        /*0a7c*/ 	.word	0x000000ff
        /*0a80*/ 	.word	0x00000000
        /*0a84*/ 	.short	0x010a
        /*0a86*/ 	.byte	0x06
	.zero		1


	//   ....[80]....
        /*0a88*/ 	.word	0x00011a50
        /*0a8c*/ 	.word	0x000000ff
        /*0a90*/ 	.word	0x00000000
        /*0a94*/ 	.short	0x010a
        /*0a96*/ 	.byte	0x04
	.zero		1


	//   ....[81]....
        /*0a98*/ 	.word	0x00013e70
        /*0a9c*/ 	.word	0x000000ff
        /*0aa0*/ 	.word	0x00000000
        /*0aa4*/ 	.short	0x0101
        /*0aa6*/ 	.byte	0x04
	.zero		1


	//   ....[82]....
        /*0aa8*/ 	.word	0x00013e90
        /*0aac*/ 	.word	0x000000ff
        /*0ab0*/ 	.word	0x00000000
        /*0ab4*/ 	.short	0x010a
        /*0ab6*/ 	.byte	0x29
	.zero		1


	//   ....[83]....
        /*0ab8*/ 	.word	0x00014020
        /*0abc*/ 	.word	0x000000ff
        /*0ac0*/ 	.word	0x00000000
        /*0ac4*/ 	.short	0x0101
        /*0ac6*/ 	.byte	0x28
	.zero		1


	//   ....[84]....
        /*0ac8*/ 	.word	0x00016c50
        /*0acc*/ 	.word	0x000000ff
        /*0ad0*/ 	.word	0x00000000
        /*0ad4*/ 	.short	0x0101
        /*0ad6*/ 	.byte	0x05
	.zero		1


	//   ....[85]....
        /*0ad8*/ 	.word	0x00016dc0
        /*0adc*/ 	.word	0x000000ff
        /*0ae0*/ 	.word	0x00000000
        /*0ae4*/ 	.short	0x010a
        /*0ae6*/ 	.byte	0x05
	.zero		1


	//   ....[86]....
        /*0ae8*/ 	.word	0x000173e0
        /*0aec*/ 	.word	0x000000ff
        /*0af0*/ 	.word	0x00000000
        /*0af4*/ 	.short	0x010a
        /*0af6*/ 	.byte	0x05
	.zero		1


	//   ....[87]....
        /*0af8*/ 	.word	0x00017660
        /*0afc*/ 	.word	0x000000ff
        /*0b00*/ 	.word	0x00000000
        /*0b04*/ 	.short	0x0101
        /*0b06*/ 	.byte	0x04
	.zero		1


	//   ....[88]....
        /*0b08*/ 	.word	0x000176f0
        /*0b0c*/ 	.word	0x000000ff
        /*0b10*/ 	.word	0x00000000
        /*0b14*/ 	.short	0x010a
        /*0b16*/ 	.byte	0x04
	.zero		1


	//   ....[89]....
        /*0b18*/ 	.word	0x000177a0
        /*0b1c*/ 	.word	0x000000ff
        /*0b20*/ 	.word	0x00000000
        /*0b24*/ 	.short	0x0101
        /*0b26*/ 	.byte	0x04
	.zero		1


	//   ....[90]....
        /*0b28*/ 	.word	0x00017de0
        /*0b2c*/ 	.word	0x000000ff
        /*0b30*/ 	.word	0x0001c010
        /*0b34*/ 	.short	0x010a
        /*0b36*/ 	.byte	0x08
	.zero		1


	//   ....[91]....
        /*0b38*/ 	.word	0x00017f90
        /*0b3c*/ 	.word	0x000000ff
        /*0b40*/ 	.word	0x0001c038
        /*0b44*/ 	.short	0x010a
        /*0b46*/ 	.byte	0x11
	.zero		1


	//   ....[92]....
        /*0b48*/ 	.word	0x00018190
        /*0b4c*/ 	.word	0x000000ff
        /*0b50*/ 	.word	0x0001c018
        /*0b54*/ 	.short	0x010a
        /*0b56*/ 	.byte	0x08
	.zero		1


	//   ....[93]....
        /*0b58*/ 	.word	0x00018380
        /*0b5c*/ 	.word	0x000000ff
        /*0b60*/ 	.word	0x0001c038
        /*0b64*/ 	.short	0x010a
        /*0b66*/ 	.byte	0x11
	.zero		1


	//   ....[94]....
        /*0b68*/ 	.word	0x000186c0
        /*0b6c*/ 	.word	0x000000ff
        /*0b70*/ 	.word	0x0001c038
        /*0b74*/ 	.short	0x010a
        /*0b76*/ 	.byte	0x11
	.zero		1


	//   ....[95]....
        /*0b78*/ 	.word	0x000188f0
        /*0b7c*/ 	.word	0x000000ff
        /*0b80*/ 	.word	0x0001c038
        /*0b84*/ 	.short	0x010a
        /*0b86*/ 	.byte	0x11
	.zero		1


	//   ....[96]....
        /*0b88*/ 	.word	0x00018af0
        /*0b8c*/ 	.word	0x000000ff
        /*0b90*/ 	.word	0x0001c038
        /*0b94*/ 	.short	0x010a
        /*0b96*/ 	.byte	0x11
	.zero		1


	//   ....[97]....
        /*0b98*/ 	.word	0x00018cf0
        /*0b9c*/ 	.word	0x000000ff
        /*0ba0*/ 	.word	0x0001c038
        /*0ba4*/ 	.short	0x010a
        /*0ba6*/ 	.byte	0x11
	.zero		1


	//   ....[98]....
        /*0ba8*/ 	.word	0x00018ef0
        /*0bac*/ 	.word	0x000000ff
        /*0bb0*/ 	.word	0x0001c038
        /*0bb4*/ 	.short	0x010a
        /*0bb6*/ 	.byte	0x11
	.zero		1


	//   ....[99]....
        /*0bb8*/ 	.word	0x000190f0
        /*0bbc*/ 	.word	0x000000ff
        /*0bc0*/ 	.word	0x0001c038
        /*0bc4*/ 	.short	0x010a
        /*0bc6*/ 	.byte	0x11
	.zero		1


	//   ....[100]....
        /*0bc8*/ 	.word	0x00019300
        /*0bcc*/ 	.word	0x000000ff
        /*0bd0*/ 	.word	0x0001c038
        /*0bd4*/ 	.short	0x010a
        /*0bd6*/ 	.byte	0x11
	.zero		1


	//   ....[101]....
        /*0bd8*/ 	.word	0x00019500
        /*0bdc*/ 	.word	0x000000ff
        /*0be0*/ 	.word	0x0001c038
        /*0be4*/ 	.short	0x010a
        /*0be6*/ 	.byte	0x11
	.zero		1


	//   ....[102]....
        /*0be8*/ 	.word	0x00019750
        /*0bec*/ 	.word	0x000000ff
        /*0bf0*/ 	.word	0x0001c038
        /*0bf4*/ 	.short	0x010a
        /*0bf6*/ 	.byte	0x11
	.zero		1


	//   ....[103]....
        /*0bf8*/ 	.word	0x00019950
        /*0bfc*/ 	.word	0x000000ff
        /*0c00*/ 	.word	0x0001c038
        /*0c04*/ 	.short	0x010a
        /*0c06*/ 	.byte	0x11
	.zero		1


	//   ....[104]....
        /*0c08*/ 	.word	0x00019b70
        /*0c0c*/ 	.word	0x000000ff
        /*0c10*/ 	.word	0x0001c038
        /*0c14*/ 	.short	0x010a
        /*0c16*/ 	.byte	0x11
	.zero		1


	//   ....[105]....
        /*0c18*/ 	.word	0x00019d70
        /*0c1c*/ 	.word	0x000000ff
        /*0c20*/ 	.word	0x0001c038
        /*0c24*/ 	.short	0x010a
        /*0c26*/ 	.byte	0x11
	.zero		1


	//   ....[106]....
        /*0c28*/ 	.word	0x00019fa0
        /*0c2c*/ 	.word	0x000000ff
        /*0c30*/ 	.word	0x0001c038
        /*0c34*/ 	.short	0x010a
        /*0c36*/ 	.byte	0x11
	.zero		1


	//   ....[107]....
        /*0c38*/ 	.word	0x0001a1a0
        /*0c3c*/ 	.word	0x000000ff
        /*0c40*/ 	.word	0x0001c038
        /*0c44*/ 	.short	0x010a
        /*0c46*/ 	.byte	0x09
	.zero		1


	//   ....[108]....
        /*0c48*/ 	.word	0x0001a840
        /*0c4c*/ 	.word	0x000000ff
        /*0c50*/ 	.word	0x0001c0b0
        /*0c54*/ 	.short	0x010a
        /*0c56*/ 	.byte	0x11
	.zero		1


	//   ....[109]....
        /*0c58*/ 	.word	0x0001a8e0
        /*0c5c*/ 	.word	0x000000ff
        /*0c60*/ 	.word	0x0001c0b8
        /*0c64*/ 	.short	0x010a
        /*0c66*/ 	.byte	0x11
	.zero		1


	//   ....[110]....
        /*0c68*/ 	.word	0x0001a9c0
        /*0c6c*/ 	.word	0x000000ff
        /*0c70*/ 	.word	0x00000000
        /*0c74*/ 	.short	0x0101
        /*0c76*/ 	.byte	0x08
	.zero		1


	//   ....[111]....
        /*0c78*/ 	.word	0x0001aa40
        /*0c7c*/ 	.word	0x000000ff
        /*0c80*/ 	.word	0x00000000
        /*0c84*/ 	.short	0x0101
        /*0c86*/ 	.byte	0x11
	.zero		1


	//   ....[112]....
        /*0c88*/ 	.word	0x0001ad70
        /*0c8c*/ 	.word	0x00000000
        /*0c90*/ 	.word	0x0001c000
        /*0c94*/ 	.short	0x010a
        /*0c96*/ 	.byte	0xff
	.zero		1


	//   ....[113]....
        /*0c98*/ 	.word	0x0001add0
        /*0c9c*/ 	.word	0x00000000
        /*0ca0*/ 	.word	0x0001c020
        /*0ca4*/ 	.short	0x010a
        /*0ca6*/ 	.byte	0xff
	.zero		1


	//   ....[114]....
        /*0ca8*/ 	.word	0x0001ae30
        /*0cac*/ 	.word	0x00000003
        /*0cb0*/ 	.word	0x0001c058
        /*0cb4*/ 	.short	0x010a
        /*0cb6*/ 	.byte	0xff
	.zero		1


	//   ....[115]....
        /*0cb8*/ 	.word	0x0001ae90
        /*0cbc*/ 	.word	0x00000000
        /*0cc0*/ 	.word	0x0001c008
        /*0cc4*/ 	.short	0x010a
        /*0cc6*/ 	.byte	0xff
	.zero		1


	//   ....[116]....
        /*0cc8*/ 	.word	0x0001aef0
        /*0ccc*/ 	.word	0x00000000
        /*0cd0*/ 	.word	0x0001c068
        /*0cd4*/ 	.short	0x010a
        /*0cd6*/ 	.byte	0xff
	.zero		1


	//   ....[117]....
        /*0cd8*/ 	.word	0x0001af50
        /*0cdc*/ 	.word	0x00000000
        /*0ce0*/ 	.word	0x0001c020
        /*0ce4*/ 	.short	0x010a
        /*0ce6*/ 	.byte	0xff
	.zero		1


	//   ....[118]....
        /*0ce8*/ 	.word	0x0001afb0
        /*0cec*/ 	.word	0x00000000
        /*0cf0*/ 	.word	0x0001c0a0
        /*0cf4*/ 	.short	0x010a
        /*0cf6*/ 	.byte	0xff
	.zero		1


	//   ....[119]....
        /*0cf8*/ 	.word	0x0001b010
        /*0cfc*/ 	.word	0x00000000
        /*0d00*/ 	.word	0x0001c058
        /*0d04*/ 	.short	0x010a
        /*0d06*/ 	.byte	0xff
	.zero		1


	//   ....[120]....
        /*0d08*/ 	.word	0x0001b070
        /*0d0c*/ 	.word	0x00000000
        /*0d10*/ 	.word	0x0001c020
        /*0d14*/ 	.short	0x010a
        /*0d16*/ 	.byte	0xff
	.zero		1


	//   ....[121]....
        /*0d18*/ 	.word	0x0001b0d0
        /*0d1c*/ 	.word	0x00000000
        /*0d20*/ 	.word	0x0001c0a8
        /*0d24*/ 	.short	0x010a
        /*0d26*/ 	.byte	0xff
	.zero		1


	//   ....[122]....
        /*0d28*/ 	.word	0x0001b130
        /*0d2c*/ 	.word	0x00000000
        /*0d30*/ 	.word	0x0001c068
        /*0d34*/ 	.short	0x010a
        /*0d36*/ 	.byte	0xff
	.zero		1


	//   ....[123]....
        /*0d38*/ 	.word	0x0001b190
        /*0d3c*/ 	.word	0x00000000
        /*0d40*/ 	.word	0x0001c020
        /*0d44*/ 	.short	0x010a
        /*0d46*/ 	.byte	0xff
	.zero		1


	//   ....[124]....
        /*0d48*/ 	.word	0x0001b1f0
        /*0d4c*/ 	.word	0x00000000
        /*0d50*/ 	.word	0x0001c0a0
        /*0d54*/ 	.short	0x010a
        /*0d56*/ 	.byte	0xff
	.zero		1


	//   ....[125]....
        /*0d58*/ 	.word	0x0001b270
        /*0d5c*/ 	.word	0x00000006
        /*0d60*/ 	.word	0x0001c058
        /*0d64*/ 	.short	0x010a
        /*0d66*/ 	.byte	0xff
	.zero		1


	//   ....[126]....
        /*0d68*/ 	.word	0x0001b2d0
        /*0d6c*/ 	.word	0x00000000
        /*0d70*/ 	.word	0x0001c0a8
        /*0d74*/ 	.short	0x010a
        /*0d76*/ 	.byte	0xff
	.zero		1


	//   ....[127]....
        /*0d78*/ 	.word	0x0001b330
        /*0d7c*/ 	.word	0x00000000
        /*0d80*/ 	.word	0x0001c068
        /*0d84*/ 	.short	0x010a
        /*0d86*/ 	.byte	0xff
	.zero		1


	//   ....[128]....
        /*0d88*/ 	.word	0x0001b380
        /*0d8c*/ 	.word	0x00000010
        /*0d90*/ 	.word	0x0001c0c0
        /*0d94*/ 	.short	0x010a
        /*0d96*/ 	.byte	0xff
	.zero		1


	//   ....[129]....
        /*0d98*/ 	.word	0x0001b3d0
        /*0d9c*/ 	.word	0x00000010
        /*0da0*/ 	.word	0x0001c0c8
        /*0da4*/ 	.short	0x010a
        /*0da6*/ 	.byte	0xff
	.zero		1


	//   ....[130]....
        /*0da8*/ 	.word	0x0001b420
        /*0dac*/ 	.word	0x0000003d
        /*0db0*/ 	.word	0x0001c070
        /*0db4*/ 	.short	0x010a
        /*0db6*/ 	.byte	0xff
	.zero		1


	//   ....[131]....
        /*0db8*/ 	.word	0x0001b470
        /*0dbc*/ 	.word	0x0000003d
        /*0dc0*/ 	.word	0x0001c080
        /*0dc4*/ 	.short	0x010a
        /*0dc6*/ 	.byte	0xff
	.zero		1


	//   ....[132]....
        /*0dc8*/ 	.word	0x0001b4c0
        /*0dcc*/ 	.word	0x0000003d
        /*0dd0*/ 	.word	0x0001c070
        /*0dd4*/ 	.short	0x010a
        /*0dd6*/ 	.byte	0xff
	.zero		1


	//   ....[133]....
        /*0dd8*/ 	.word	0x0001b510
        /*0ddc*/ 	.word	0x0000003d
        /*0de0*/ 	.word	0x0001c090
        /*0de4*/ 	.short	0x010a
        /*0de6*/ 	.byte	0xff
	.zero		1


	//   ....[134]....
        /*0de8*/ 	.word	0x0001b560
        /*0dec*/ 	.word	0x0000003d
        /*0df0*/ 	.word	0x0001c080
        /*0df4*/ 	.short	0x010a
        /*0df6*/ 	.byte	0xff
	.zero		1


	//   ....[135]....
        /*0df8*/ 	.word	0x0001b5b0
        /*0dfc*/ 	.word	0x0000003d
        /*0e00*/ 	.word	0x0001c098
        /*0e04*/ 	.short	0x010a
        /*0e06*/ 	.byte	0xff
	.zero		1


	//   ....[136]....
        /*0e08*/ 	.word	0x0001b600
        /*0e0c*/ 	.word	0x0000003d
        /*0e10*/ 	.word	0x0001c070
        /*0e14*/ 	.short	0x010a
        /*0e16*/ 	.byte	0xff
	.zero		1


	//   ....[137]....
        /*0e18*/ 	.word	0x0001b650
        /*0e1c*/ 	.word	0x0000003d
        /*0e20*/ 	.word	0x0001c090
        /*0e24*/ 	.short	0x010a
        /*0e26*/ 	.byte	0xff
	.zero		1


	//   ....[138]....
        /*0e28*/ 	.word	0x0001b6a0
        /*0e2c*/ 	.word	0x0000003d
        /*0e30*/ 	.word	0x0001c0c0
        /*0e34*/ 	.short	0x010a
        /*0e36*/ 	.byte	0xff
	.zero		1


	//   ....[139]....
        /*0e38*/ 	.word	0x0001b6f0
        /*0e3c*/ 	.word	0x0000003d
        /*0e40*/ 	.word	0x0001c080
        /*0e44*/ 	.short	0x010a
        /*0e46*/ 	.byte	0xff
	.zero		1


	//   ....[140]....
        /*0e48*/ 	.word	0x0001b740
        /*0e4c*/ 	.word	0x0000003d
        /*0e50*/ 	.word	0x0001c098
        /*0e54*/ 	.short	0x010a
        /*0e56*/ 	.byte	0xff
	.zero		1


	//   ....[141]....
        /*0e58*/ 	.word	0x0001b790
        /*0e5c*/ 	.word	0x0000003d
        /*0e60*/ 	.word	0x0001c0c8
        /*0e64*/ 	.short	0x010a
        /*0e66*/ 	.byte	0xff
	.zero		1


	//   ....[142]....
        /*0e68*/ 	.word	0x0001b7f0
        /*0e6c*/ 	.word	0x00000000
        /*0e70*/ 	.word	0x00000000
        /*0e74*/ 	.short	0x010a
        /*0e76*/ 	.byte	0xff
	.zero		1


	//   ....[143]....
        /*0e78*/ 	.word	0x0001b850
        /*0e7c*/ 	.word	0x00000000
        /*0e80*/ 	.word	0x00000000
        /*0e84*/ 	.short	0x010a
        /*0e86*/ 	.byte	0xff
	.zero		1


	//   ....[144]....
        /*0e88*/ 	.word	0x0001b8b0
        /*0e8c*/ 	.word	0x00000004
        /*0e90*/ 	.word	0x00000000
        /*0e94*/ 	.short	0x010a
        /*0e96*/ 	.byte	0xff
	.zero		1


	//   ....[145]....
        /*0e98*/ 	.word	0x0001b910
        /*0e9c*/ 	.word	0x00000005
        /*0ea0*/ 	.word	0x00000000
        /*0ea4*/ 	.short	0x010a
        /*0ea6*/ 	.byte	0xff
	.zero		1


	//   ....[146]....
        /*0ea8*/ 	.word	0x0001b970
        /*0eac*/ 	.word	0x00000003
        /*0eb0*/ 	.word	0x00000000
        /*0eb4*/ 	.short	0x010a
        /*0eb6*/ 	.byte	0xff
	.zero		1


	//   ....[147]....
        /*0eb8*/ 	.word	0x0001b9d0
        /*0ebc*/ 	.word	0x00000000
        /*0ec0*/ 	.word	0x00000000
        /*0ec4*/ 	.short	0x010a
        /*0ec6*/ 	.byte	0xff
	.zero		1


	//   ....[148]....
        /*0ec8*/ 	.word	0x0001ba30
        /*0ecc*/ 	.word	0x00000004
        /*0ed0*/ 	.word	0x00000000
        /*0ed4*/ 	.short	0x010a
        /*0ed6*/ 	.byte	0xff
	.zero		1


	//   ....[149]....
        /*0ed8*/ 	.word	0x0001ba90
        /*0edc*/ 	.word	0x00000003
        /*0ee0*/ 	.word	0x00000000
        /*0ee4*/ 	.short	0x010a
        /*0ee6*/ 	.byte	0xff
	.zero		1


	//   ....[150]....
        /*0ee8*/ 	.word	0x0001baf0
        /*0eec*/ 	.word	0x00000003
        /*0ef0*/ 	.word	0x00000000
        /*0ef4*/ 	.short	0x010a
        /*0ef6*/ 	.byte	0xff
	.zero		1


	//   ....[151]....
        /*0ef8*/ 	.word	0x0001bb50
        /*0efc*/ 	.word	0x00000000
        /*0f00*/ 	.word	0x00000000
        /*0f04*/ 	.short	0x010a
        /*0f06*/ 	.byte	0xff
	.zero		1


	//   ....[152]....
        /*0f08*/ 	.word	0x0001bbb0
        /*0f0c*/ 	.word	0x00000003
        /*0f10*/ 	.word	0x0001c010
        /*0f14*/ 	.short	0x010a
        /*0f16*/ 	.byte	0xff
	.zero		1


	//   ....[153]....
        /*0f18*/ 	.word	0x0001bc10
        /*0f1c*/ 	.word	0x00000000
        /*0f20*/ 	.word	0x0001c038
        /*0f24*/ 	.short	0x010a
        /*0f26*/ 	.byte	0xff
	.zero		1


	//   ....[154]....
        /*0f28*/ 	.word	0x0001bc70
        /*0f2c*/ 	.word	0x00000003
        /*0f30*/ 	.word	0x0001c018
        /*0f34*/ 	.short	0x010a
        /*0f36*/ 	.byte	0xff
	.zero		1


	//   ....[155]....
        /*0f38*/ 	.word	0x0001bcd0
        /*0f3c*/ 	.word	0x00000000
        /*0f40*/ 	.word	0x0001c038
        /*0f44*/ 	.short	0x010a
        /*0f46*/ 	.byte	0xff
	.zero		1


	//   ....[156]....
        /*0f48*/ 	.word	0x0001bd30
        /*0f4c*/ 	.word	0x00000000
        /*0f50*/ 	.word	0x0001c038
        /*0f54*/ 	.short	0x010a
        /*0f56*/ 	.byte	0xff
	.zero		1


	//   ....[157]....
        /*0f58*/ 	.word	0x0001bd90
        /*0f5c*/ 	.word	0x00000000
        /*0f60*/ 	.word	0x0001c038
        /*0f64*/ 	.short	0x010a
        /*0f66*/ 	.byte	0xff
	.zero		1


	//   ....[158]....
        /*0f68*/ 	.word	0x0001bdf0
        /*0f6c*/ 	.word	0x00000000
        /*0f70*/ 	.word	0x0001c038
        /*0f74*/ 	.short	0x010a
        /*0f76*/ 	.byte	0xff
	.zero		1


	//   ....[159]....
        /*0f78*/ 	.word	0x0001be50
        /*0f7c*/ 	.word	0x00000000
        /*0f80*/ 	.word	0x0001c038
        /*0f84*/ 	.short	0x010a
        /*0f86*/ 	.byte	0xff
	.zero		1


	//   ....[160]....
        /*0f88*/ 	.word	0x0001beb0
        /*0f8c*/ 	.word	0x00000000
        /*0f90*/ 	.word	0x0001c038
        /*0f94*/ 	.short	0x010a
        /*0f96*/ 	.byte	0xff
	.zero		1


	//   ....[161]....
        /*0f98*/ 	.word	0x0001bf10
        /*0f9c*/ 	.word	0x00000000
        /*0fa0*/ 	.word	0x0001c038
        /*0fa4*/ 	.short	0x010a
        /*0fa6*/ 	.byte	0xff
	.zero		1


	//   ....[162]....
        /*0fa8*/ 	.word	0x0001bf70
        /*0fac*/ 	.word	0x00000000
        /*0fb0*/ 	.word	0x0001c038
        /*0fb4*/ 	.short	0x010a
        /*0fb6*/ 	.byte	0xff
	.zero		1


	//   ....[163]....
        /*0fb8*/ 	.word	0x0001bfd0
        /*0fbc*/ 	.word	0x00000000
        /*0fc0*/ 	.word	0x0001c038
        /*0fc4*/ 	.short	0x010a
        /*0fc6*/ 	.byte	0xff
	.zero		1


	//   ....[164]....
        /*0fc8*/ 	.word	0x0001c030
        /*0fcc*/ 	.word	0x00000000
        /*0fd0*/ 	.word	0x0001c038
        /*0fd4*/ 	.short	0x010a
        /*0fd6*/ 	.byte	0xff
	.zero		1


	//   ....[165]....
        /*0fd8*/ 	.word	0x0001c090
        /*0fdc*/ 	.word	0x00000000
        /*0fe0*/ 	.word	0x0001c038
        /*0fe4*/ 	.short	0x010a
        /*0fe6*/ 	.byte	0xff
	.zero		1


	//   ....[166]....
        /*0fe8*/ 	.word	0x0001c0f0
        /*0fec*/ 	.word	0x00000000
        /*0ff0*/ 	.word	0x0001c038
        /*0ff4*/ 	.short	0x010a
        /*0ff6*/ 	.byte	0xff
	.zero		1


	//   ....[167]....
        /*0ff8*/ 	.word	0x0001c150
        /*0ffc*/ 	.word	0x00000000
        /*1000*/ 	.word	0x0001c038
        /*1004*/ 	.short	0x010a
        /*1006*/ 	.byte	0xff
	.zero		1


	//   ....[168]....
        /*1008*/ 	.word	0x0001c1b0
        /*100c*/ 	.word	0x00000000
        /*1010*/ 	.word	0x0001c038
        /*1014*/ 	.short	0x010a
        /*1016*/ 	.byte	0xff
	.zero		1


	//   ....[169]....
        /*1018*/ 	.word	0x0001c210
        /*101c*/ 	.word	0x00000000
        /*1020*/ 	.word	0x0001c038
        /*1024*/ 	.short	0x010a
        /*1026*/ 	.byte	0xff
	.zero		1


	//   ....[170]....
        /*1028*/ 	.word	0x0001c270
        /*102c*/ 	.word	0x00000000
        /*1030*/ 	.word	0x0001c0b0
        /*1034*/ 	.short	0x010a
        /*1036*/ 	.byte	0xff
	.zero		1


	//   ....[171]....
        /*1038*/ 	.word	0x0001c2d0
        /*103c*/ 	.word	0x00000000
        /*1040*/ 	.word	0x0001c0b8
        /*1044*/ 	.short	0x010a
        /*1046*/ 	.byte	0xff
	.zero		1


	//----- nvinfo : EIATTR_NUM_MBARRIERS
	.align		4
.L_66:
        /*1048*/ 	.byte	0x03, 0x38
        /*104a*/ 	.short	0x001c


	//----- nvinfo : EIATTR_EXIT_INSTR_OFFSETS
	.align		4
        /*104c*/ 	.byte	0x04, 0x1c
        /*104e*/ 	.short	(.L_68 - .L_67)


	//   ....[0]....
.L_67:
        /*1050*/ 	.word	0x000017c0


	//   ....[1]....
        /*1054*/ 	.word	0x000045e0


	//   ....[2]....
        /*1058*/ 	.word	0x00004640


	//   ....[3]....
        /*105c*/ 	.word	0x0000cf10


	//   ....[4]....
        /*1060*/ 	.word	0x0000cf80


	//   ....[5]....
        /*1064*/ 	.word	0x00017840


	//   ....[6]....
        /*1068*/ 	.word	0x000178d0


	//   ....[7]....
        /*106c*/ 	.word	0x00017920


	//   ....[8]....
        /*1070*/ 	.word	0x0001a390


	//   ....[9]....
        /*1074*/ 	.word	0x0001a3e0


	//   ....[10]....
        /*1078*/ 	.word	0x0001aa90


	//   ....[11]....
        /*107c*/ 	.word	0x0001ad50


	//----- nvinfo : EIATTR_INDIRECT_BRANCH_TARGETS
	.align		4
.L_68:
        /*1080*/ 	.byte	0x04, 0x34
        /*1082*/ 	.short	(.L_70 - .L_69)


	//   ....[0]....
.L_69:
        /*1084*/ 	.word	.L_x_510@srel
        /*1088*/ 	.short	0x0
        /*108a*/ 	.short	0x0
        /*108c*/ 	.word	0x3
        /*1090*/ 	.word	.L_x_511@srel
        /*1094*/ 	.word	.L_x_512@srel
        /*1098*/ 	.word	.L_x_513@srel


	//----- nvinfo : EIATTR_MAX_THREADS
	.align		4
.L_70:
        /*109c*/ 	.byte	0x04, 0x05
        /*109e*/ 	.short	(.L_72 - .L_71)
.L_71:
        /*10a0*/ 	.word	0x00000200
        /*10a4*/ 	.word	0x00000001
        /*10a8*/ 	.word	0x00000001


	//----- nvinfo : EIATTR_CRS_STACK_SIZE
	.align		4
.L_72:
        /*10ac*/ 	.byte	0x04, 0x1e
        /*10ae*/ 	.short	(.L_74 - .L_73)
.L_73:
        /*10b0*/ 	.word	0x00000000


	//----- nvinfo : EIATTR_CBANK_PARAM_SIZE
	.align		4
.L_74:
        /*10b4*/ 	.byte	0x03, 0x19
        /*10b6*/ 	.short	0x0600


	//----- nvinfo : EIATTR_PARAM_CBANK
	.align		4
        /*10b8*/ 	.byte	0x04, 0x0a
        /*10ba*/ 	.short	(.L_76 - .L_75)
	.align		4
.L_75:
        /*10bc*/ 	.word	index@(.nv.constant0._ZN7cutlass13device_kernelINS_4fmha6kernel36Sm100FmhaFwdKernelTmaWarpspecializedIN4cute5tupleIJiiiNS5_IJNS5_IJiiEEEiEEEEEENS1_10collective38Sm100FmhaFwdMainloopTmaWarpspecializedINS_6half_tEffNS5_IJNS4_1CILi256EEENSC_ILi128EEENSC_ILi64EEEEEENS5_IJiNSC_ILi1EEES7_EEENS5_IJiSH_NS5_IJNS5_IJNSC_ILi0EEEiEEEiEEEEEESM_NS9_12ResidualMaskENS5_IJNSC_ILi2EEESH_SH_EEENSC_ILb0EEEEENS9_38Sm100FmhaFwdEpilogueTmaWarpspecializedISB_fNS5_IJSE_SF_SE_EEESI_NS5_IJSH_S7_EEESQ_EENS2_23PersistentTileSchedulerENS2_41Sm100FmhaCtxKernelWarpspecializedScheduleEEEEEvNT_6ParamsE)
        /*10c0*/ 	.short	0x0380
        /*10c2*/ 	.short	0x0600


	//----- nvinfo : EIATTR_SW_WAR
	.align		4
.L_76:
        /*10c4*/ 	.byte	0x04, 0x36
        /*10c6*/ 	.short	(.L_78 - .L_77)
.L_77:
        /*10c8*/ 	.word	0x00000008
.L_78:


//--------------------- .nv.callgraph             --------------------------
	.section	.nv.callgraph,"",@"SHT_CUDA_CALLGRAPH"
	.align	4
	.sectionentsize	8
	.align		4
        /*0000*/ 	.word	0x00000000
	.align		4
        /*0004*/ 	.word	0xffffffff
	.align		4
        /*0008*/ 	.word	index@(_ZN7cutlass13device_kernelINS_4fmha6kernel36Sm100FmhaFwdKernelTmaWarpspecializedIN4cute5tupleIJiiiNS5_IJNS5_IJiiEEEiEEEEEENS1_10collective38Sm100FmhaFwdMainloopTmaWarpspecializedINS_6half_tEffNS5_IJNS4_1CILi256EEENSC_ILi128EEENSC_ILi64EEEEEENS5_IJiNSC_ILi1EEES7_EEENS5_IJiSH_NS5_IJNS5_IJNSC_ILi0EEEiEEEiEEEEEESM_NS9_12ResidualMaskENS5_IJNSC_ILi2EEESH_SH_EEENSC_ILb0EEEEENS9_38Sm100FmhaFwdEpilogueTmaWarpspecializedISB_fNS5_IJSE_SF_SE_EEESI_NS5_IJSH_S7_EEESQ_EENS2_23PersistentTileSchedulerENS2_41Sm100FmhaCtxKernelWarpspecializedScheduleEEEEEvNT_6ParamsE)
	.align		4
        /*000c*/ 	.word	index@(__assertfail)
	.align		4
        /*0010*/ 	.word	index@(_ZN7cutlass13device_kernelINS_4fmha6kernel36Sm100FmhaFwdKernelTmaWarpspecializedIN4cute5tupleIJiiiNS5_IJNS5_IJiiEEEiEEEEEENS1_10collective38Sm100FmhaFwdMainloopTmaWarpspecializedINS_6half_tEffNS5_IJNS4_1CILi256EEENSC_ILi128EEENSC_ILi64EEEEEENS5_IJiNSC_ILi1EEES7_EEENS5_IJiSH_NS5_IJNS5_IJNSC_ILi0EEEiEEEiEEEEEESM_NS9_12ResidualMaskENS5_IJNSC_ILi2EEESH_SH_EEENSC_ILb0EEEEENS9_38Sm100FmhaFwdEpilogueTmaWarpspecializedISB_fNS5_IJSE_SF_SE_EEESI_NS5_IJSH_S7_EEESQ_EENS2_23PersistentTileSchedulerENS2_41Sm100FmhaCtxKernelWarpspecializedScheduleEEEEEvNT_6ParamsE)
	.align		4
        /*0014*/ 	.word	index@(vprintf)
	.align		4
        /*0018*/ 	.word	0x00000000
	.align		4
        /*001c*/ 	.word	0xfffffffe
	.align		4
        /*0020*/ 	.word	0x00000000
	.align		4
        /*0024*/ 	.word	0xfffffffd
	.align		4
        /*0028*/ 	.word	0x00000000
	.align		4
        /*002c*/ 	.word	0xfffffffc


//--------------------- .nv.constant4             --------------------------
	.section	.nv.constant4,"a",@progbits
	.align	8
	.align		8
.nv.constant4:
        /*0000*/ 	.dword	vprintf
	.align		8
        /*0008*/ 	.dword	__assertfail
	.align		8
        /*0010*/ 	.dword	__unnamed_1
	.align		8
        /*0018*/ 	.dword	__unnamed_2
	.align		8
        /*0020*/ 	.dword	__unnamed_3
	.align		8
        /*0028*/ 	.dword	__unnamed_4
	.align		8
        /*0030*/ 	.dword	__unnamed_5
	.align		8
        /*0038*/ 	.dword	__unnamed_6
	.align		8
        /*0040*/ 	.dword	__unnamed_7
	.align		8
        /*0048*/ 	.dword	_ZN39_INTERNAL_534bdd57_4_k_cu_3be49b1e_33744cuda3std3__45__cpo5beginE
	.align		8
        /*0050*/ 	.dword	_ZN39_INTERNAL_534bdd57_4_k_cu_3be49b1e_33744cuda3std3__45__cpo3endE
	.align		8
        /*0058*/ 	.dword	_ZN39_INTERNAL_534bdd57_4_k_cu_3be49b1e_33744cuda3std3__45__cpo6cbeginE
	.align		8
        /*0060*/ 	.dword	_ZN39_INTERNAL_534bdd57_4_k_cu_3be49b1e_33744cuda3std3__45__cpo4cendE
	.align		8
        /*0068*/ 	.dword	_ZN39_INTERNAL_534bdd57_4_k_cu_3be49b1e_33744cuda3std3__441_GLOBAL__N__534bdd57_4_k_cu_3be49b1e_33746ignoreE
	.align		8
        /*0070*/ 	.dword	_ZN39_INTERNAL_534bdd57_4_k_cu_3be49b1e_33744cuda3std3__419piecewise_constructE
	.align		8
        /*0078*/ 	.dword	_ZN39_INTERNAL_534bdd57_4_k_cu_3be49b1e_33744cuda3std3__48in_placeE
	.align		8
        /*0080*/ 	.dword	_ZN39_INTERNAL_534bdd57_4_k_cu_3be49b1e_33744cuda3std6ranges3__45__cpo4swapE
	.align		8
        /*0088*/ 	.dword	_ZN39_INTERNAL_534bdd57_4_k_cu_3be49b1e_33744cuda3std6ranges3__45__cpo9iter_moveE
	.align		8
        /*0090*/ 	.dword	_ZN39_INTERNAL_534bdd57_4_k_cu_3be49b1e_33744cute7productE
	.align		8
        /*0098*/ 	.dword	_ZN39_INTERNAL_534bdd57_4_k_cu_3be49b1e_33744cute1_E
	.align		8
        /*00a0*/ 	.dword	$str$22
	.align		8
        /*00a8*/ 	.dword	$str$23
	.align		8
        /*00b0*/ 	.dword	$str$26
	.align		8
        /*00b8*/ 	.dword	$str$27
	.align		8
        /*00c0*/ 	.dword	$str$28
	.align		8
        /*00c8*/ 	.dword	$str$29
	.align		8
        /*00d0*/ 	.dword	$str$30
	.align		8
        /*00d8*/ 	.dword	$str$31
	.align		8
        /*00e0*/ 	.dword	$str$32
	.align		8
        /*00e8*/ 	.dword	$str$33
	.align		8
        /*00f0*/ 	.dword	$str$34
	.align		8
        /*00f8*/ 	.dword	$str$35
	.align		8
        /*0100*/ 	.dword	$str$36
	.align		8
        /*0108*/ 	.dword	$str$37


//--------------------- .nv.constant2._ZN7cutlass13device_kernelINS_4fmha6kernel36Sm100FmhaFwdKernelTmaWarpspecializedIN4cute5tupleIJiiiNS5_IJNS5_IJiiEEEiEEEEEENS1_10collective38Sm100FmhaFwdMainloopTmaWarpspecializedINS_6half_tEffNS5_IJNS4_1CILi256EEENSC_ILi128EEENSC_ILi64EEEEEENS5_IJiNSC_ILi1EEES7_EEENS5_IJiSH_NS5_IJNS5_IJNSC_ILi0EEEiEEEiEEEEEESM_NS9_12ResidualMaskENS5_IJNSC_ILi2EEESH_SH_EEENSC_ILb0EEEEENS9_38Sm100FmhaFwdEpilogueTmaWarpspecializedISB_fNS5_IJSE_SF_SE_EEESI_NS5_IJSH_S7_EEESQ_EENS2_23PersistentTileSchedulerENS2_41Sm100FmhaCtxKernelWarpspecializedScheduleEEEEEvNT_6ParamsE --------------------------
	.section	.nv.constant2._ZN7cutlass13device_kernelINS_4fmha6kernel36Sm100FmhaFwdKernelTmaWarpspecializedIN4cute5tupleIJiiiNS5_IJNS5_IJiiEEEiEEEEEENS1_10collective38Sm100FmhaFwdMainloopTmaWarpspecializedINS_6half_tEffNS5_IJNS4_1CILi256EEENSC_ILi128EEENSC_ILi64EEEEEENS5_IJiNSC_ILi1EEES7_EEENS5_IJiSH_NS5_IJNS5_IJNSC_ILi0EEEiEEEiEEEEEESM_NS9_12ResidualMaskENS5_IJNSC_ILi2EEESH_SH_EEENSC_ILb0EEEEENS9_38Sm100FmhaFwdEpilogueTmaWarpspecializedISB_fNS5_IJSE_SF_SE_EEESI_NS5_IJSH_S7_EEESQ_EENS2_23PersistentTileSchedulerENS2_41Sm100FmhaCtxKernelWarpspecializedScheduleEEEEEvNT_6ParamsE,"a",@progbits
	.sectionflags	@""
	.align	4
.nv.constant2._ZN7cutlass13device_kernelINS_4fmha6kernel36Sm100FmhaFwdKernelTmaWarpspecializedIN4cute5tupleIJiiiNS5_IJNS5_IJiiEEEiEEEEEENS1_10collective38Sm100FmhaFwdMainloopTmaWarpspecializedINS_6half_tEffNS5_IJNS4_1CILi256EEENSC_ILi128EEENSC_ILi64EEEEEENS5_IJiNSC_ILi1EEES7_EEENS5_IJiSH_NS5_IJNS5_IJNSC_ILi0EEEiEEEiEEEEEESM_NS9_12ResidualMaskENS5_IJNSC_ILi2EEESH_SH_EEENSC_ILb0EEEEENS9_38Sm100FmhaFwdEpilogueTmaWarpspecializedISB_fNS5_IJSE_SF_SE_EEESI_NS5_IJSH_S7_EEESQ_EENS2_23PersistentTileSchedulerENS2_41Sm100FmhaCtxKernelWarpspecializedScheduleEEEEEvNT_6ParamsE:
        /*0000*/ 	.byte	0xe0, 0x78, 0x01, 0x00, 0xa0, 0xa3, 0x01, 0x00, 0xb0, 0x78, 0x01, 0x00


//--------------------- .text._ZN7cutlass13device_kernelINS_4fmha6kernel36Sm100FmhaFwdKernelTmaWarpspecializedIN4cute5tupleIJiiiNS5_IJNS5_IJiiEEEiEEEEEENS1_10collective38Sm100FmhaFwdMainloopTmaWarpspecializedINS_6half_tEffNS5_IJNS4_1CILi256EEENSC_ILi128EEENSC_ILi64EEEEEENS5_IJiNSC_ILi1EEES7_EEENS5_IJiSH_NS5_IJNS5_IJNSC_ILi0EEEiEEEiEEEEEESM_NS9_12ResidualMaskENS5_IJNSC_ILi2EEESH_SH_EEENSC_ILb0EEEEENS9_38Sm100FmhaFwdEpilogueTmaWarpspecializedISB_fNS5_IJSE_SF_SE_EEESI_NS5_IJSH_S7_EEESQ_EENS2_23PersistentTileSchedulerENS2_41Sm100FmhaCtxKernelWarpspecializedScheduleEEEEEvNT_6ParamsE --------------------------
	.section	.text._ZN7cutlass13device_kernelINS_4fmha6kernel36Sm100FmhaFwdKernelTmaWarpspecializedIN4cute5tupleIJiiiNS5_IJNS5_IJiiEEEiEEEEEENS1_10collective38Sm100FmhaFwdMainloopTmaWarpspecializedINS_6half_tEffNS5_IJNS4_1CILi256EEENSC_ILi128EEENSC_ILi64EEEEEENS5_IJiNSC_ILi1EEES7_EEENS5_IJiSH_NS5_IJNS5_IJNSC_ILi0EEEiEEEiEEEEEESM_NS9_12ResidualMaskENS5_IJNSC_ILi2EEESH_SH_EEENSC_ILb0EEEEENS9_38Sm100FmhaFwdEpilogueTmaWarpspecializedISB_fNS5_IJSE_SF_SE_EEESI_NS5_IJSH_S7_EEESQ_EENS2_23PersistentTileSchedulerENS2_41Sm100FmhaCtxKernelWarpspecializedScheduleEEEEEvNT_6ParamsE,"ax",@progbits
	.align	128
.text._ZN7cutlass13device_kernelINS_4fmha6kernel36Sm100FmhaFwdKernelTmaWarpspecializedIN4cute5tupleIJiiiNS5_IJNS5_IJiiEEEiEEEEEENS1_10collective38Sm100FmhaFwdMainloopTmaWarpspecializedINS_6half_tEffNS5_IJNS4_1CILi256EEENSC_ILi128EEENSC_ILi64EEEEEENS5_IJiNSC_ILi1EEES7_EEENS5_IJiSH_NS5_IJNS5_IJNSC_ILi0EEEiEEEiEEEEEESM_NS9_12ResidualMaskENS5_IJNSC_ILi2EEESH_SH_EEENSC_ILb0EEEEENS9_38Sm100FmhaFwdEpilogueTmaWarpspecializedISB_fNS5_IJSE_SF_SE_EEESI_NS5_IJSH_S7_EEESQ_EENS2_23PersistentTileSchedulerENS2_41Sm100FmhaCtxKernelWarpspecializedScheduleEEEEEvNT_6ParamsE:
        .type           _ZN7cutlass13device_kernelINS_4fmha6kernel36Sm100FmhaFwdKernelTmaWarpspecializedIN4cute5tupleIJiiiNS5_IJNS5_IJiiEEEiEEEEEENS1_10collective38Sm100FmhaFwdMainloopTmaWarpspecializedINS_6half_tEffNS5_IJNS4_1CILi256EEENSC_ILi128EEENSC_ILi64EEEEEENS5_IJiNSC_ILi1EEES7_EEENS5_IJiSH_NS5_IJNS5_IJNSC_ILi0EEEiEEEiEEEEEESM_NS9_12ResidualMaskENS5_IJNSC_ILi2EEESH_SH_EEENSC_ILb0EEEEENS9_38Sm100FmhaFwdEpilogueTmaWarpspecializedISB_fNS5_IJSE_SF_SE_EEESI_NS5_IJSH_S7_EEESQ_EENS2_23PersistentTileSchedulerENS2_41Sm100FmhaCtxKernelWarpspecializedScheduleEEEEEvNT_6ParamsE,@function
        .size           _ZN7cutlass13device_kernelINS_4fmha6kernel36Sm100FmhaFwdKernelTmaWarpspecializedIN4cute5tupleIJiiiNS5_IJNS5_IJiiEEEiEEEEEENS1_10collective38Sm100FmhaFwdMainloopTmaWarpspecializedINS_6half_tEffNS5_IJNS4_1CILi256EEENSC_ILi128EEENSC_ILi64EEEEEENS5_IJiNSC_ILi1EEES7_EEENS5_IJiSH_NS5_IJNS5_IJNSC_ILi0EEEiEEEiEEEEEESM_NS9_12ResidualMaskENS5_IJNSC_ILi2EEESH_SH_EEENSC_ILb0EEEEENS9_38Sm100FmhaFwdEpilogueTmaWarpspecializedISB_fNS5_IJSE_SF_SE_EEESI_NS5_IJSH_S7_EEESQ_EENS2_23PersistentTileSchedulerENS2_41Sm100FmhaCtxKernelWarpspecializedScheduleEEEEEvNT_6ParamsE,(.L_x_514 - _ZN7cutlass13device_kernelINS_4fmha6kernel36Sm100FmhaFwdKernelTmaWarpspecializedIN4cute5tupleIJiiiNS5_IJNS5_IJiiEEEiEEEEEENS1_10collective38Sm100FmhaFwdMainloopTmaWarpspecializedINS_6half_tEffNS5_IJNS4_1CILi256EEENSC_ILi128EEENSC_ILi64EEEEEENS5_IJiNSC_ILi1EEES7_EEENS5_IJiSH_NS5_IJNS5_IJNSC_ILi0EEEiEEEiEEEEEESM_NS9_12ResidualMaskENS5_IJNSC_ILi2EEESH_SH_EEENSC_ILb0EEEEENS9_38Sm100FmhaFwdEpilogueTmaWarpspecializedISB_fNS5_IJSE_SF_SE_EEESI_NS5_IJSH_S7_EEESQ_EENS2_23PersistentTileSchedulerENS2_41Sm100FmhaCtxKernelWarpspecializedScheduleEEEEEvNT_6ParamsE)
        .other          _ZN7cutlass13device_kernelINS_4fmha6kernel36Sm100FmhaFwdKernelTmaWarpspecializedIN4cute5tupleIJiiiNS5_IJNS5_IJiiEEEiEEEEEENS1_10collective38Sm100FmhaFwdMainloopTmaWarpspecializedINS_6half_tEffNS5_IJNS4_1CILi256EEENSC_ILi128EEENSC_ILi64EEEEEENS5_IJiNSC_ILi1EEES7_EEENS5_IJiSH_NS5_IJNS5_IJNSC_ILi0EEEiEEEiEEEEEESM_NS9_12ResidualMaskENS5_IJNSC_ILi2EEESH_SH_EEENSC_ILb0EEEEENS9_38Sm100FmhaFwdEpilogueTmaWarpspecializedISB_fNS5_IJSE_SF_SE_EEESI_NS5_IJSH_S7_EEESQ_EENS2_23PersistentTileSchedulerENS2_41Sm100FmhaCtxKernelWarpspecializedScheduleEEEEEvNT_6ParamsE,@"STO_CUDA_ENTRY STV_DEFAULT"
_ZN7cutlass13device_kernelINS_4fmha6kernel36Sm100FmhaFwdKernelTmaWarpspecializedIN4cute5tupleIJiiiNS5_IJNS5_IJiiEEEiEEEEEENS1_10collective38Sm100FmhaFwdMainloopTmaWarpspecializedINS_6half_tEffNS5_IJNS4_1CILi256EEENSC_ILi128EEENSC_ILi64EEEEEENS5_IJiNSC_ILi1EEES7_EEENS5_IJiSH_NS5_IJNS5_IJNSC_ILi0EEEiEEEiEEEEEESM_NS9_12ResidualMaskENS5_IJNSC_ILi2EEESH_SH_EEENSC_ILb0EEEEENS9_38Sm100FmhaFwdEpilogueTmaWarpspecializedISB_fNS5_IJSE_SF_SE_EEESI_NS5_IJSH_S7_EEESQ_EENS2_23PersistentTileSchedulerENS2_41Sm100FmhaCtxKernelWarpspecializedScheduleEEEEEvNT_6ParamsE:
[----:B------:R-:W1:Y:S02]  /*0000*/  LDC R1, c[0x0][0x37c] ;  /* 0x0000df00ff017b82 */ /* 0x000e640000000800 */
[----:B-1----:R-:W-:-:S04]  /*0010*/  IADD3 R1, PT, PT, R1, -0xb8, RZ ;  /* 0xffffff4801017810 */ /* 0x002fc80007ffe0ff */
[----:B------:R-:W-:Y:S01]  /*0020*/  R2UR UR38, R1 ;  /* 0x00000000012672ca */ /* 0x000fe200000e0000 */
[----:B------:R-:W1:Y:S01]  /*0030*/  S2R R23, SR_TID.X ;  /* 0x0000000000177919 */ /* 0x000e620000002100 */
[----:B------:R-:W2:Y:S01]  /*0040*/  LDCU UR4, c[0x0][0x2f8] ;  /* 0x00005f00ff0477ac */ /* 0x000ea20008000800 */
[----:B------:R-:W3:Y:S01]  /*0050*/  LDCU UR37, c[0x0][0x2fc] ;  /* 0x00005f80ff2577ac */ /* 0x000ee20008000800 */
[----:B------:R-:W-:Y:S02]  /*0060*/  UPLOP3.LUT UP3, UPT, UPT, UPT, UPT, 0x40, 0x4 ;  /* 0x000000000004789c */ /* 0x000fe40003f6e870 */
[----:B------:R-:W-:Y:S02]  /*0070*/  UPLOP3.LUT UP1, UPT, UPT, UPT, UPT, 0x80, 0x8 ;  /* 0x000000000008789c */ /* 0x000fe40003f2f070 */
[----:B------:R-:W-:Y:S02]  /*0080*/  UPLOP3.LUT UP0, UPT, UPT, UPT, UPT, 0x40, 0x4 ;  /* 0x000000000004789c */ /* 0x000fe40003f0e870 */
[----:B------:R-:W-:-:S02]  /*0090*/  UPLOP3.LUT UP6, UPT, UPT, UPT, UPT, 0x40, 0x4 ;  /* 0x000000000004789c */ /* 0x000fc40003fce870 */
[----:B------:R-:W-:Y:S02]  /*00a0*/  UPLOP3.LUT UP5, UPT, UPT, UPT, UPT, 0x40, 0x4 ;  /* 0x000000000004789c */ /* 0x000fe40003fae870 */
[----:B--2---:R-:W-:Y:S02]  /*00b0*/  UIADD3 UR38, UP2, UPT, UR38, UR4, URZ ;  /* 0x0000000426267290 */ /* 0x004fe4000ff5e0ff */
[----:B------:R-:W-:Y:S02]  /*00c0*/  UP2UR UR41, UPR, URZ, 0x8 ;  /* 0x00000008ff297883 */ /* 0x000fe40008000000 */
[----:B---3--:R-:W-:Y:S02]  /*00d0*/  UIADD3.X UR37, UPT, UPT, URZ, UR37, URZ, UP2, !UPT ;  /* 0x00000025ff257290 */ /* 0x008fe400097fe4ff */
[----:B------:R-:W-:Y:S02]  /*00e0*/  UPLOP3.LUT UP2, UPT, UPT, UPT, UPT, 0x80, 0x8 ;  /* 0x000000000008789c */ /* 0x000fe40003f4f070 */
[----:B------:R-:W-:-:S02]  /*00f0*/  UPLOP3.LUT UP4, UPT, UPT, UPT, UPT, 0x40, 0x4 ;  /* 0x000000000004789c */ /* 0x000fc40003f8e870 */
[----:B------:R-:W-:Y:S01]  /*0100*/  UP2UR UR50, UPR, URZ, 0x4 ;  /* 0x00000004ff327883 */ /* 0x000fe20008000000 */
[----:B-1----:R-:W-:-:S05]  /*0110*/  SHF.R.U32.HI R3, RZ, 0x5, R23 ;  /* 0x00000005ff037819 */ /* 0x002fca0000011617 */
[----:B------:R-:W1:Y:S02]  /*0120*/  SHFL.IDX PT, R0, R3, RZ, 0x1f ;  /* 0x00001fff03007589 */ /* 0x000e6400000e0000 */
[----:B-1----:R-:W-:-:S04]  /*0130*/  SHF.R.S32.HI R5, RZ, 0x1f, R0 ;  /* 0x0000001fff057819 */ /* 0x002fc80000011400 */
[----:B------:R-:W-:-:S04]  /*0140*/  LEA.HI R2, R5, R0, RZ, 0x2 ;  /* 0x0000000005027211 */ /* 0x000fc800078f10ff */
[----:B------:R-:W-:-:S04]  /*0150*/  SHF.R.S32.HI R2, RZ, 0x2, R2 ;  /* 0x00000002ff027819 */ /* 0x000fc80000011402 */
[----:B------:R-:W-:-:S13]  /*0160*/  ISETP.NE.AND P0, PT, R2, RZ, PT ;  /* 0x000000ff0200720c */ /* 0x000fda0003f05270 */
[----:B------:R-:W-:Y:S05]  /*0170*/  @!P0 BRA `(.L_x_0) ;  /* 0x0000000400248947 */ /* 0x000fea0003800000 */
[----:B------:R-:W-:-:S13]  /*0180*/  ISETP.NE.AND P0, PT, R2, 0x2, PT ;  /* 0x000000020200780c */ /* 0x000fda0003f05270 */
[----:B------:R-:W-:Y:S05]  /*0190*/  @!P0 BRA `(.L_x_1) ;  /* 0x0000000000f48947 */ /* 0x000fea0003800000 */
[----:B------:R-:W-:-:S13]  /*01a0*/  ISETP.NE.AND P0, PT, R2, 0x1, PT ;  /* 0x000000010200780c */ /* 0x000fda0003f05270 */
[----:B------:R-:W-:Y:S05]  /*01b0*/  @P0 BRA `(.L_x_2) ;  /* 0x00000000002c0947 */ /* 0x000fea0003800000 */
[----:B------:R-:W-:Y:S01]  /*01c0*/  HFMA2 R2, -RZ, RZ, 0, 5.9604644775390625e-08 ;  /* 0x00000001ff027431 */ /* 0x000fe200000001ff */
[----:B------:R-:W-:Y:S02]  /*01d0*/  UPLOP3.LUT UP3, UPT, UPT, UPT, UPT, 0x40, 0x4 ;  /* 0x000000000004789c */ /* 0x000fe40003f6e870 */
[----:B------:R-:W-:Y:S02]  /*01e0*/  UPLOP3.LUT UP2, UPT, UPT, UPT, UPT, 0x40, 0x4 ;  /* 0x000000000004789c */ /* 0x000fe40003f4e870 */
[----:B------:R-:W-:Y:S02]  /*01f0*/  UPLOP3.LUT UP1, UPT, UPT, UPT, UPT, 0x80, 0x8 ;  /* 0x000000000008789c */ /* 0x000fe40003f2f070 */
[----:B------:R-:W-:Y:S02]  /*0200*/  UPLOP3.LUT UP0, UPT, UPT, UPT, UPT, 0x40, 0x4 ;  /* 0x000000000004789c */ /* 0x000fe40003f0e870 */
[----:B------:R-:W-:Y:S02]  /*0210*/  UPLOP3.LUT UP6, UPT, UPT, UPT, UPT, 0x40, 0x4 ;  /* 0x000000000004789c */ /* 0x000fe40003fce870 */
[----:B------:R-:W-:-:S02]  /*0220*/  UPLOP3.LUT UP5, UPT, UPT, UPT, UPT, 0x40, 0x4 ;  /* 0x000000000004789c */ /* 0x000fc40003fae870 */
[----:B------:R-:W-:Y:S02]  /*0230*/  UPLOP3.LUT UP4, UPT, UPT, UPT, UPT, 0x80, 0x8 ;  /* 0x000000000008789c */ /* 0x000fe40003f8f070 */
[----:B------:R-:W-:Y:S02]  /*0240*/  UP2UR UR41, UPR, URZ, 0x8 ;  /* 0x00000008ff297883 */ /* 0x000fe40008000000 */
[----:B------:R-:W-:Y:S01]  /*0250*/  UP2UR UR50, UPR, URZ, 0x4 ;  /* 0x00000004ff327883 */ /* 0x000fe20008000000 */
[----:B------:R-:W-:Y:S11]  /*0260*/  BRA `(.L_x_0) ;  /* 0x0000000000e87947 */ /* 0x000ff60003800000 */
.L_x_2:
[----:B------:R-:W-:Y:S01]  /*0270*/  ISETP.NE.AND P0, PT, R0, 0xc, PT ;  /* 0x0000000c0000780c */ /* 0x000fe20003f05270 */
[----:B------:R-:W-:Y:S01]  /*0280*/  UPLOP3.LUT UP2, UPT, UPT, UPT, UPT, 0x40, 0x4 ;  /* 0x000000000004789c */ /* 0x000fe20003f4e870 */
[----:B------:R-:W-:Y:S01]  /*0290*/  HFMA2 R2, -RZ, RZ, 0, 1.78813934326171875e-07 ;  /* 0x00000003ff027431 */ /* 0x000fe200000001ff */
[----:B------:R-:W-:Y:S02]  /*02a0*/  UPLOP3.LUT UP1, UPT, UPT, UPT, UPT, 0x80, 0x8 ;  /* 0x000000000008789c */ /* 0x000fe40003f2f070 */
[----:B------:R-:W-:Y:S02]  /*02b0*/  UP2UR UR41, UPR, URZ, 0x4 ;  /* 0x00000004ff297883 */ /* 0x000fe40008000000 */
[----:B------:R-:W-:Y:S02]  /*02c0*/  UPLOP3.LUT UP2, UPT, UPT, UPT, UPT, 0x40, 0x4 ;  /* 0x000000000004789c */ /* 0x000fe40003f4e870 */
[----:B------:R-:W-:Y:S02]  /*02d0*/  UPLOP3.LUT UP0, UPT, UPT, UPT, UPT, 0x40, 0x4 ;  /* 0x000000000004789c */ /* 0x000fe40003f0e870 */
[----:B------:R-:W-:-:S02]  /*02e0*/  UPLOP3.LUT UP6, UPT, UPT, UPT, UPT, 0x40, 0x4 ;  /* 0x000000000004789c */ /* 0x000fc40003fce870 */
[----:B------:R-:W-:Y:S02]  /*02f0*/  UPLOP3.LUT UP5, UPT, UPT, UPT, UPT, 0x80, 0x8 ;  /* 0x000000000008789c */ /* 0x000fe40003faf070 */
[----:B------:R-:W-:Y:S02]  /*0300*/  UPLOP3.LUT UP4, UPT, UPT, UPT, UPT, 0x40, 0x4 ;  /* 0x000000000004789c */ /* 0x000fe40003f8e870 */
[----:B------:R-:W-:Y:S01]  /*0310*/  UP2UR UR50, UPR, URZ, 0x4 ;  /* 0x00000004ff327883 */ /* 0x000fe20008000000 */
[----:B------:R-:W-:Y:S11]  /*0320*/  @!P0 BRA `(.L_x_0) ;  /* 0x0000000000b88947 */ /* 0x000ff60003800000 */
[----:B------:R-:W-:-:S13]  /*0330*/  ISETP.NE.AND P0, PT, R0, 0xe, PT ;  /* 0x0000000e0000780c */ /* 0x000fda0003f05270 */
[----:B------:R-:W-:Y:S05]  /*0340*/  @!P0 BRA `(.L_x_3) ;  /* 0x00000000005c8947 */ /* 0x000fea0003800000 */
[----:B------:R-:W-:-:S13]  /*0350*/  ISETP.NE.AND P0, PT, R0, 0xd, PT ;  /* 0x0000000d0000780c */ /* 0x000fda0003f05270 */
[----:B------:R-:W-:Y:S05]  /*0360*/  @P0 BRA `(.L_x_4) ;  /* 0x00000000002c0947 */ /* 0x000fea0003800000 */
[----:B------:R-:W-:Y:S01]  /*0370*/  HFMA2 R2, -RZ, RZ, 0, 2.384185791015625e-07 ;  /* 0x00000004ff027431 */ /* 0x000fe200000001ff */
        /* <DEDUP_REMOVED lines=10> */
.L_x_4:
[----:B------:R-:W-:Y:S01]  /*0420*/  HFMA2 R2, -RZ, RZ, 0, 3.5762786865234375e-07 ;  /* 0x00000006ff027431 */ /* 0x000fe200000001ff */
[----:B------:R-:W-:Y:S02]  /*0430*/  UPLOP3.LUT UP3, UPT, UPT, UPT, UPT, 0x40, 0x4 ;  /* 0x000000000004789c */ /* 0x000fe40003f6e870 */
[----:B------:R-:W-:Y:S02]  /*0440*/  UPLOP3.LUT UP2, UPT, UPT, UPT, UPT, 0x40, 0x4 ;  /* 0x000000000004789c */ /* 0x000fe40003f4e870 */
[----:B------:R-:W-:Y:S02]  /*0450*/  UPLOP3.LUT UP0, UPT, UPT, UPT, UPT, 0x40, 0x4 ;  /* 0x000000000004789c */ /* 0x000fe40003f0e870 */
[----:B------:R-:W-:Y:S02]  /*0460*/  UPLOP3.LUT UP6, UPT, UPT, UPT, UPT, 0x40, 0x4 ;  /* 0x000000000004789c */ /* 0x000fe40003fce870 */
[----:B------:R-:W-:Y:S02]  /*0470*/  UPLOP3.LUT UP5, UPT, UPT, UPT, UPT, 0x40, 0x4 ;  /* 0x000000000004789c */ /* 0x000fe40003fae870 */
[----:B------:R-:W-:-:S02]  /*0480*/  UPLOP3.LUT UP4, UPT, UPT, UPT, UPT, 0x40, 0x4 ;  /* 0x000000000004789c */ /* 0x000fc40003f8e870 */
[----:B------:R-:W-:Y:S02]  /*0490*/  UP2UR UR41, UPR, URZ, 0x8 ;  /* 0x00000008ff297883 */ /* 0x000fe40008000000 */
[----:B------:R-:W-:Y:S01]  /*04a0*/  UP2UR UR50, UPR, URZ, 0x4 ;  /* 0x00000004ff327883 */ /* 0x000fe20008000000 */
[----:B------:R-:W-:Y:S11]  /*04b0*/  BRA `(.L_x_0) ;  /* 0x0000000000547947 */ /* 0x000ff60003800000 */
.L_x_3:
[----:B------:R-:W-:Y:S01]  /*04c0*/  HFMA2 R2, -RZ, RZ, 0, 2.98023223876953125e-07 ;  /* 0x00000005ff027431 */ /* 0x000fe200000001ff */
        /* <DEDUP_REMOVED lines=10> */
.L_x_1:
[----:B------:R-:W-:Y:S01]  /*0570*/  HFMA2 R2, -RZ, RZ, 0, 1.1920928955078125e-07 ;  /* 0x00000002ff027431 */ /* 0x000fe200000001ff */
        /* <DEDUP_REMOVED lines=8> */
[----:B------:R-:W-:-:S12]  /*0600*/  UP2UR UR50, UPR, URZ, 0x4 ;  /* 0x00000004ff327883 */ /* 0x000fd80008000000 */
.L_x_0:
[----:B------:R-:W-:Y:S01]  /*0610*/  ELECT P0, URZ, PT ;  /* 0x0000000000ff782f */ /* 0x000fe20003800000 */
[----:B------:R-:W-:Y:S03]  /*0620*/  BSSY.RECONVERGENT B0, `(.L_x_5) ;  /* 0x000000f000007945 */ /* 0x000fe60003800200 */
[----:B------:R-:W-:Y:S02]  /*0630*/  PLOP3.LUT P2, PT, P0, PT, UP0, 0x5d, 0xd5 ;  /* 0x0000000000d5781c */ /* 0x000fe4000074eb0d */
[----:B------:R-:W-:-:S11]  /*0640*/  PLOP3.LUT P1, PT, P0, PT, UP6, 0x5d, 0xd5 ;  /* 0x0000000000d5781c */ /* 0x000fd6000072eb6d */
[----:B------:R-:W-:Y:S05]  /*0650*/  @P2 BRA `(.L_x_6) ;  /* 0x00000000002c2947 */ /* 0x000fea0003800000 */
[----:B------:R-:W1:Y:S02]  /*0660*/  LDCU.64 UR4, c[0x0][0x348] ;  /* 0x00006900ff0477ac */ /* 0x000e640008000a00 */
[----:B-1----:R-:W-:-:S04]  /*0670*/  UIADD3 UR8, UP0, UPT, UR4, 0x80, URZ ;  /* 0x0000008004087890 */ /* 0x002fc8000ff1e0ff */
[----:B------:R-:W-:Y:S02]  /*0680*/  UIADD3.X UR9, UPT, UPT, URZ, UR5, URZ, UP0, !UPT ;  /* 0x00000005ff097290 */ /* 0x000fe400087fe4ff */
[----:B------:R-:W-:-:S04]  /*0690*/  UIADD3 UR6, UP0, UPT, UR4, 0x180, URZ ;  /* 0x0000018004067890 */ /* 0x000fc8000ff1e0ff */
[----:B------:R-:W-:Y:S02]  /*06a0*/  UIADD3.X UR7, UPT, UPT, URZ, UR5, URZ, UP0, !UPT ;  /* 0x00000005ff077290 */ /* 0x000fe400087fe4ff */
[----:B------:R-:W-:Y:S01]  /*06b0*/  UIADD3 UR4, UP0, UPT, UR4, 0x280, URZ ;  /* 0x0000028004047890 */ /* 0x000fe2000ff1e0ff */
[----:B------:R1:W-:Y:S03]  /*06c0*/  UTMACCTL.PF [UR8] ;  /* 0x00000000080079b9 */ /* 0x0003e60008040000 */
[----:B------:R-:W-:-:S03]  /*06d0*/  UIADD3.X UR5, UPT, UPT, URZ, UR5, URZ, UP0, !UPT ;  /* 0x00000005ff057290 */ /* 0x000fc600087fe4ff */
[----:B------:R1:W-:Y:S06]  /*06e0*/  UTMACCTL.PF [UR6] ;  /* 0x00000000060079b9 */ /* 0x0003ec0008040000 */
[----:B------:R1:W-:Y:S02]  /*06f0*/  UTMACCTL.PF [UR4] ;  /* 0x00000000040079b9 */ /* 0x0003e40008040000 */
[----:B-1----:R-:W-:Y:S01]  /*0700*/  NOP ;  /* 0x0000000000007918 */ /* 0x002fe20000000000 */
.L_x_6:
[----:B------:R-:W-:Y:S05]  /*0710*/  BSYNC.RECONVERGENT B0 ;  /* 0x0000000000007941 */ /* 0x000fea0003800200 */
.L_x_5:
[----:B------:R-:W-:Y:S04]  /*0720*/  BSSY.RECONVERGENT B0, `(.L_x_7) ;  /* 0x000001b000007945 */ /* 0x000fe80003800200 */
[----:B------:R-:W-:Y:S05]  /*0730*/  @P1 BRA `(.L_x_8) ;  /* 0x0000000000241947 */ /* 0x000fea0003800000 */
[----:B------:R-:W1:Y:S01]  /*0740*/  LDCU.64 UR4, c[0x0][0x348] ;  /* 0x00006900ff0477ac */ /* 0x000e620008000a00 */
[----:B------:R-:W-:Y:S02]  /*0750*/  PLOP3.LUT P6, PT, PT, PT, PT, 0x80, 0x8 ;  /* 0x000000000008781c */ /* 0x000fe40003fcf070 */
[----:B------:R-:W-:Y:S02]  /*0760*/  PLOP3.LUT P5, PT, PT, PT, PT, 0x8, 0x80 ;  /* 0x000000000080781c */ /* 0x000fe40003fae170 */
[----:B------:R-:W-:Y:S02]  /*0770*/  PLOP3.LUT P4, PT, PT, PT, PT, 0x80, 0x8 ;  /* 0x000000000008781c */ /* 0x000fe40003f8f070 */
[----:B------:R-:W-:Y:S01]  /*0780*/  PLOP3.LUT P3, PT, PT, PT, PT, 0x80, 0x8 ;  /* 0x000000000008781c */ /* 0x000fe20003f6f070 */
[----:B-1----:R-:W-:-:S04]  /*0790*/  UIADD3 UR4, UP0, UPT, UR4, 0x400, URZ ;  /* 0x0000040004047890 */ /* 0x002fc8000ff1e0ff */
[----:B------:R-:W-:-:S09]  /*07a0*/  UIADD3.X UR5, UPT, UPT, URZ, UR5, URZ, UP0, !UPT ;  /* 0x00000005ff057290 */ /* 0x000fd200087fe4ff */
[----:B------:R1:W-:Y:S02]  /*07b0*/  UTMACCTL.PF [UR4] ;  /* 0x00000000040079b9 */ /* 0x0003e40008040000 */
[----:B-1----:R-:W-:Y:S05]  /*07c0*/  BRA `(.L_x_9) ;  /* 0x0000000000407947 */ /* 0x002fea0003800000 */
.L_x_8:
[----:B------:R-:W-:-:S13]  /*07d0*/  ISETP.NE.AND P1, PT, R2, 0x3, PT ;  /* 0x000000030200780c */ /* 0x000fda0003f25270 */
[----:B------:R-:W-:Y:S05]  /*07e0*/  @!P1 BRA `(.L_x_10) ;  /* 0x0000000000289947 */ /* 0x000fea0003800000 */
[----:B------:R-:W-:Y:S02]  /*07f0*/  ISETP.NE.AND P1, PT, R2, 0x4, PT ;  /* 0x000000040200780c */ /* 0x000fe40003f25270 */
[----:B------:R-:W-:Y:S02]  /*0800*/  PLOP3.LUT P4, PT, PT, PT, PT, 0x80, 0x8 ;  /* 0x000000000008781c */ /* 0x000fe40003f8f070 */
[----:B------:R-:W-:Y:S02]  /*0810*/  PLOP3.LUT P5, PT, PT, PT, PT, 0x8, 0x80 ;  /* 0x000000000080781c */ /* 0x000fe40003fae170 */
[----:B------:R-:W-:Y:S02]  /*0820*/  PLOP3.LUT P6, PT, PT, PT, PT, 0x80, 0x8 ;  /* 0x000000000008781c */ /* 0x000fe40003fcf070 */
[----:B------:R-:W-:-:S05]  /*0830*/  PLOP3.LUT P3, PT, PT, PT, PT, 0x80, 0x8 ;  /* 0x000000000008781c */ /* 0x000fca0003f6f070 */
[----:B------:R-:W-:Y:S08]  /*0840*/  @P1 BRA `(.L_x_9) ;  /* 0x0000000000201947 */ /* 0x000ff00003800000 */
[----:B------:R-:W-:Y:S02]  /*0850*/  PLOP3.LUT P5, PT, PT, PT, PT, 0x8, 0x80 ;  /* 0x000000000080781c */ /* 0x000fe40003fae170 */
[----:B------:R-:W-:Y:S02]  /*0860*/  PLOP3.LUT P6, PT, PT, PT, PT, 0x8, 0x80 ;  /* 0x000000000080781c */ /* 0x000fe40003fce170 */
[----:B------:R-:W-:Y:S01]  /*0870*/  PLOP3.LUT P3, PT, PT, PT, PT, 0x8, 0x80 ;  /* 0x000000000080781c */ /* 0x000fe20003f6e170 */
[----:B------:R-:W-:-:S12]  /*0880*/  BRA `(.L_x_9) ;  /* 0x0000000000107947 */ /* 0x000fd80003800000 */
.L_x_10:
[----:B------:R-:W-:Y:S02]  /*0890*/  PLOP3.LUT P6, PT, PT, PT, PT, 0x8, 0x80 ;  /* 0x000000000080781c */ /* 0x000fe40003fce170 */
[----:B------:R-:W-:Y:S02]  /*08a0*/  PLOP3.LUT P5, PT, PT, PT, PT, 0x80, 0x8 ;  /* 0x000000000008781c */ /* 0x000fe40003faf070 */
[----:B------:R-:W-:Y:S02]  /*08b0*/  PLOP3.LUT P4, PT, PT, PT, PT, 0x8, 0x80 ;  /* 0x000000000080781c */ /* 0x000fe40003f8e170 */
[----:B------:R-:W-:-:S13]  /*08c0*/  PLOP3.LUT P3, PT, PT, PT, PT, 0x80, 0x8 ;  /* 0x000000000008781c */ /* 0x000fda0003f6f070 */
.L_x_9:
[----:B------:R-:W-:Y:S05]  /*08d0*/  BSYNC.RECONVERGENT B0 ;  /* 0x0000000000007941 */ /* 0x000fea0003800200 */
.L_x_7:
[----:B------:R-:W1:Y:S01]  /*08e0*/  SHFL.IDX PT, R0, R3, RZ, 0x1f ;  /* 0x00001fff03007589 */ /* 0x000e6200000e0000 */
[----:B------:R-:W-:Y:S02]  /*08f0*/  ISETP.NE.AND P1, PT, R2, 0x3, PT ;  /* 0x000000030200780c */ /* 0x000fe40003f25270 */
[----:B------:R-:W-:Y:S02]  /*0900*/  PLOP3.LUT P0, PT, P0, PT, UP1, 0xae, 0xea ;  /* 0x0000000000ea781c */ /* 0x000fe4000070f51e */
[----:B-1----:R-:W-:-:S13]  /*0910*/  ISETP.NE.AND P2, PT, R0, RZ, PT ;  /* 0x000000ff0000720c */ /* 0x002fda0003f45270 */
[----:B------:R-:W-:Y:S05]  /*0920*/  @P2 BRA `(.L_x_11) ;  /* 0x0000000000382947 */ /* 0x000fea0003800000 */
[----:B------:R-:W1:Y:S01]  /*0930*/  S2UR UR5, SR_CgaCtaId ;  /* 0x00000000000579c3 */ /* 0x000e620000008800 */
[----:B------:R-:W-:Y:S01]  /*0940*/  UMOV UR6, 0x400 ;  /* 0x0000040000067882 */ /* 0x000fe20000000000 */
[----:B------:R-:W-:Y:S01]  /*0950*/  UMOV UR4, 0x1 ;  /* 0x0000000100047882 */ /* 0x000fe20000000000 */
[----:B------:R-:W-:Y:S01]  /*0960*/  ELECT P2, URZ, PT ;  /* 0x0000000000ff782f */ /* 0x000fe20003840000 */
[----:B-1----:R-:W-:Y:S02]  /*0970*/  ULEA UR5, UR5, UR6, 0x18 ;  /* 0x0000000605057291 */ /* 0x002fe4000f8ec0ff */
[----:B------:R-:W-:-:S04]  /*0980*/  UIADD3 UR6, UPT, UPT, -UR4, 0x100000, URZ ;  /* 0x0010000004067890 */ /* 0x000fc8000fffe1ff */
[----:B------:R-:W-:Y:S02]  /*0990*/  USHF.L.U32 UR7, UR6, 0xb, URZ ;  /* 0x0000000b06077899 */ /* 0x000fe400080006ff */
[----:B------:R-:W-:Y:S01]  /*09a0*/  USHF.L.U32 UR6, UR6, 0x1, URZ ;  /* 0x0000000106067899 */ /* 0x000fe200080006ff */
[----:B------:R-:W1:Y:S11]  /*09b0*/  FENCE.VIEW.ASYNC.S ;  /* 0x00000000000073c6 */ /* 0x000e760000000000 */
[----:B-1----:R1:W2:Y:S01]  /*09c0*/  SYNCS.EXCH.64 URZ, [UR5+0x1c000], UR6 ;  /* 0x01c0000605ff75b2 */ /* 0x0022a20008000100 */
[----:B------:R1:W3:Y:S01]  /*09d0*/  SYNCS.EXCH.64 URZ, [UR5+0x1c010], UR6 ;  /* 0x01c0100605ff75b2 */ /* 0x0002e20008000100 */
[----:B------:R1:W4:Y:S01]  /*09e0*/  SYNCS.EXCH.64 URZ, [UR5+0x1c008], UR6 ;  /* 0x01c0080605ff75b2 */ /* 0x0003220008000100 */
[----:B------:R1:W1:Y:S01]  /*09f0*/  SYNCS.EXCH.64 URZ, [UR5+0x1c018], UR6 ;  /* 0x01c0180605ff75b2 */ /* 0x0002620008000100 */
[----:B------:R-:W-:Y:S01]  /*0a00*/  NOP ;  /* 0x0000000000007918 */ /* 0x000fe20000000000 */
.L_x_11:
[----:B------:R-:W-:Y:S01]  /*0a10*/  NOP ;  /* 0x0000000000007918 */ /* 0x000fe20000000000 */
[----:B------:R-:W-:Y:S05]  /*0a20*/  @!P1 BRA `(.L_x_12) ;  /* 0x0000000000289947 */ /* 0x000fea0003800000 */
[----:B------:R-:W-:Y:S01]  /*0a30*/  ISETP.NE.AND P1, PT, R2, 0x4, PT ;  /* 0x000000040200780c */ /* 0x000fe20003f25270 */
[----:B------:R-:W-:Y:S02]  /*0a40*/  UPLOP3.LUT UP3, UPT, UPT, UPT, UPT, 0x80, 0x8 ;  /* 0x000000000008789c */ /* 0x000fe40003f6f070 */
[----:B------:R-:W-:Y:S02]  /*0a50*/  UPLOP3.LUT UP2, UPT, UPT, UPT, UPT, 0x40, 0x4 ;  /* 0x000000000004789c */ /* 0x000fe40003f4e870 */
[----:B------:R-:W-:Y:S02]  /*0a60*/  UPLOP3.LUT UP1, UPT, UPT, UPT, UPT, 0x80, 0x8 ;  /* 0x000000000008789c */ /* 0x000fe40003f2f070 */
[----:B------:R-:W-:-:S06]  /*0a70*/  UPLOP3.LUT UP0, UPT, UPT, UPT, UPT, 0x80, 0x8 ;  /* 0x000000000008789c */ /* 0x000fcc0003f0f070 */
[----:B------:R-:W-:Y:S05]  /*0a80*/  @P1 BRA `(.L_x_13) ;  /* 0x0000000000201947 */ /* 0x000fea0003800000 */
[----:B------:R-:W-:Y:S02]  /*0a90*/  UPLOP3.LUT UP2, UPT, UPT, UPT, UPT, 0x40, 0x4 ;  /* 0x000000000004789c */ /* 0x000fe40003f4e870 */
[----:B------:R-:W-:Y:S02]  /*0aa0*/  UPLOP3.LUT UP3, UPT, UPT, UPT, UPT, 0x40, 0x4 ;  /* 0x000000000004789c */ /* 0x000fe40003f6e870 */
[----:B------:R-:W-:Y:S01]  /*0ab0*/  UPLOP3.LUT UP0, UPT, UPT, UPT, UPT, 0x40, 0x4 ;  /* 0x000000000004789c */ /* 0x000fe20003f0e870 */
[----:B------:R-:W-:Y:S05]  /*0ac0*/  BRA `(.L_x_13) ;  /* 0x0000000000107947 */ /* 0x000fea0003800000 */
.L_x_12:
[----:B------:R-:W-:Y:S02]  /*0ad0*/  UPLOP3.LUT UP3, UPT, UPT, UPT, UPT, 0x40, 0x4 ;  /* 0x000000000004789c */ /* 0x000fe40003f6e870 */
[----:B------:R-:W-:Y:S02]  /*0ae0*/  UPLOP3.LUT UP2, UPT, UPT, UPT, UPT, 0x80, 0x8 ;  /* 0x000000000008789c */ /* 0x000fe40003f4f070 */
[----:B------:R-:W-:Y:S02]  /*0af0*/  UPLOP3.LUT UP1, UPT, UPT, UPT, UPT, 0x40, 0x4 ;  /* 0x000000000004789c */ /* 0x000fe40003f2e870 */
[----:B------:R-:W-:Y:S02]  /*0b00*/  UPLOP3.LUT UP0, UPT, UPT, UPT, UPT, 0x80, 0x8 ;  /* 0x000000000008789c */ /* 0x000fe40003f0f070 */
.L_x_13:
[----:B------:R-:W5:Y:S02]  /*0b10*/  SHFL.IDX PT, R0, R3, RZ, 0x1f ;  /* 0x00001fff03007589 */ /* 0x000f6400000e0000 */
[----:B-----5:R-:W-:-:S13]  /*0b20*/  ISETP.NE.AND P1, PT, R0, RZ, PT ;  /* 0x000000ff0000720c */ /* 0x020fda0003f25270 */
[----:B------:R-:W-:Y:S05]  /*0b30*/  @P1 BRA `(.L_x_14) ;  /* 0x0000000000401947 */ /* 0x000fea0003800000 */
[----:B-1----:R-:W1:Y:S01]  /*0b40*/  S2UR UR5, SR_CgaCtaId ;  /* 0x00000000000579c3 */ /* 0x002e620000008800 */
        /* <DEDUP_REMOVED lines=8> */
[----:B-1----:R1:W1:Y:S01]  /*0bd0*/  SYNCS.EXCH.64 URZ, [UR5+0x1c020], UR6 ;  /* 0x01c0200605ff75b2 */ /* 0x0022620008000100 */
[----:B------:R1:W1:Y:S01]  /*0be0*/  SYNCS.EXCH.64 URZ, [UR5+0x1c038], UR6 ;  /* 0x01c0380605ff75b2 */ /* 0x0002620008000100 */
[----:B------:R1:W1:Y:S01]  /*0bf0*/  SYNCS.EXCH.64 URZ, [UR5+0x1c028], UR6 ;  /* 0x01c0280605ff75b2 */ /* 0x0002620008000100 */
[----:B------:R1:W1:Y:S01]  /*0c00*/  SYNCS.EXCH.64 URZ, [UR5+0x1c040], UR6 ;  /* 0x01c0400605ff75b2 */ /* 0x0002620008000100 */
[----:B------:R1:W1:Y:S01]  /*0c10*/  SYNCS.EXCH.64 URZ, [UR5+0x1c030], UR6 ;  /* 0x01c0300605ff75b2 */ /* 0x0002620008000100 */
[----:B------:R1:W1:Y:S01]  /*0c20*/  SYNCS.EXCH.64 URZ, [UR5+0x1c048], UR6 ;  /* 0x01c0480605ff75b2 */ /* 0x0002620008000100 */
[----:B------:R-:W-:Y:S01]  /*0c30*/  NOP ;  /* 0x0000000000007918 */ /* 0x000fe20000000000 */
.L_x_14:
[----:B------:R-:W5:Y:S01]  /*0c40*/  SHFL.IDX PT, R0, R3, RZ, 0x1f ;  /* 0x00001fff03007589 */ /* 0x000f6200000e0000 */
[----:B------:R-:W-:Y:S01]  /*0c50*/  NOP ;  /* 0x0000000000007918 */ /* 0x000fe20000000000 */
[----:B-----5:R-:W-:-:S13]  /*0c60*/  ISETP.NE.AND P1, PT, R0, RZ, PT ;  /* 0x000000ff0000720c */ /* 0x020fda0003f25270 */
[----:B------:R-:W-:Y:S05]  /*0c70*/  @P1 BRA `(.L_x_15) ;  /* 0x0000000000401947 */ /* 0x000fea0003800000 */
[----:B-1----:R-:W1:Y:S01]  /*0c80*/  S2UR UR6, SR_CgaCtaId ;  /* 0x00000000000679c3 */ /* 0x002e620000008800 */
[----:B------:R-:W-:Y:S01]  /*0c90*/  UMOV UR7, 0x400 ;  /* 0x0000040000077882 */ /* 0x000fe20000000000 */
[----:B------:R-:W-:Y:S01]  /*0ca0*/  UMOV UR5, 0x1 ;  /* 0x0000000100057882 */ /* 0x000fe20000000000 */
[----:B------:R-:W-:Y:S01]  /*0cb0*/  UMOV UR4, 0x80 ;  /* 0x0000008000047882 */ /* 0x000fe20000000000 */
[----:B------:R-:W-:-:S04]  /*0cc0*/  UIADD3 UR8, UPT, UPT, -UR5, 0x100000, URZ ;  /* 0x0010000005087890 */ /* 0x000fc8000fffe1ff */
[----:B------:R-:W-:Y:S02]  /*0cd0*/  USHF.L.U32 UR9, UR8, 0xb, URZ ;  /* 0x0000000b08097899 */ /* 0x000fe400080006ff */
[----:B------:R-:W-:Y:S02]  /*0ce0*/  USHF.L.U32 UR8, UR8, 0x1, URZ ;  /* 0x0000000108087899 */ /* 0x000fe400080006ff */
[----:B------:R-:W-:-:S04]  /*0cf0*/  UIADD3 UR4, UPT, UPT, -UR4, 0x100000, URZ ;  /* 0x0010000004047890 */ /* 0x000fc8000fffe1ff */
[----:B------:R-:W-:Y:S02]  /*0d00*/  USHF.L.U32 UR5, UR4, 0xb, URZ ;  /* 0x0000000b04057899 */ /* 0x000fe400080006ff */
[----:B------:R-:W-:Y:S01]  /*0d10*/  USHF.L.U32 UR4, UR4, 0x1, URZ ;  /* 0x0000000104047899 */ /* 0x000fe200080006ff */
[----:B------:R-:W-:Y:S01]  /*0d20*/  ELECT P1, URZ, PT ;  /* 0x0000000000ff782f */ /* 0x000fe20003820000 */
[----:B-1----:R-:W-:Y:S01]  /*0d30*/  ULEA UR6, UR6, UR7, 0x18 ;  /* 0x0000000706067291 */ /* 0x002fe2000f8ec0ff */
[----:B------:R-:W1:Y:S11]  /*0d40*/  FENCE.VIEW.ASYNC.S ;  /* 0x00000000000073c6 */ /* 0x000e760000000000 */
[----:B-1----:R1:W1:Y:S01]  /*0d50*/  SYNCS.EXCH.64 URZ, [UR6+0x1c050], UR8 ;  /* 0x01c0500806ff75b2 */ /* 0x0022620008000100 */
[----:B------:R1:W1:Y:S01]  /*0d60*/  SYNCS.EXCH.64 URZ, [UR6+0x1c058], UR4 ;  /* 0x01c0580406ff75b2 */ /* 0x0002620008000100 */
[----:B------:R-:W-:Y:S01]  /*0d70*/  NOP ;  /* 0x0000000000007918 */ /* 0x000fe20000000000 */
.L_x_15:
[----:B------:R-:W5:Y:S01]  /*0d80*/  SHFL.IDX PT, R0, R3, RZ, 0x1f ;  /* 0x00001fff03007589 */ /* 0x000f6200000e0000 */
[----:B-1----:R-:W-:Y:S01]  /*0d90*/  UP2UR UR4, UPR, URZ, 0x1 ;  /* 0x00000001ff047883 */ /* 0x002fe20008000000 */
[----:B------:R-:W-:Y:S01]  /*0da0*/  ISETP.NE.AND P2, PT, R2, 0x2, PT ;  /* 0x000000020200780c */ /* 0x000fe20003f45270 */
[----:B------:R-:W-:Y:S01]  /*0db0*/  UISETP.NE.AND UP0, UPT, UR50, URZ, UPT ;  /* 0x000000ff3200728c */ /* 0x000fe2000bf05270 */
[----:B------:R-:W-:Y:S01]  /*0dc0*/  NOP ;  /* 0x0000000000007918 */ /* 0x000fe20000000000 */
[----:B------:R-:W-:Y:S02]  /*0dd0*/  USEL UR5, URZ, 0x2, !UP4 ;  /* 0x00000002ff057887 */ /* 0x000fe4000e000000 */
[----:B------:R-:W-:Y:S02]  /*0de0*/  USEL UR6, URZ, 0x2, !UP0 ;  /* 0x00000002ff067887 */ /* 0x000fe4000c000000 */
[----:B------:R-:W-:Y:S02]  /*0df0*/  UISETP.NE.AND UP0, UPT, UR4, URZ, UPT ;  /* 0x000000ff0400728c */ /* 0x000fe4000bf05270 */
[----:B------:R-:W-:-:S02]  /*0e00*/  USEL UR6, UR6, 0x1, !UP5 ;  /* 0x0000000106067887 */ /* 0x000fc4000e800000 */
[----:B------:R-:W-:Y:S01]  /*0e10*/  USEL UR5, UR5, 0x1, !UP5 ;  /* 0x0000000105057887 */ /* 0x000fe2000e800000 */
[----:B-----5:R-:W-:-:S13]  /*0e20*/  ISETP.NE.AND P1, PT, R0, RZ, PT ;  /* 0x000000ff0000720c */ /* 0x020fda0003f25270 */
[----:B------:R-:W-:Y:S05]  /*0e30*/  @P1 BRA `(.L_x_16) ;  /* 0x0000000000401947 */ /* 0x000fea0003800000 */
[----:B------:R-:W1:Y:S01]  /*0e40*/  S2UR UR8, SR_CgaCtaId ;  /* 0x00000000000879c3 */ /* 0x000e620000008800 */
        /* <DEDUP_REMOVED lines=15> */
.L_x_16:
[----:B------:R-:W-:Y:S01]  /*0f40*/  NOP ;  /* 0x0000000000007918 */ /* 0x000fe20000000000 */
[----:B------:R-:W-:Y:S05]  /*0f50*/  @!P2 BRA `(.L_x_17) ;  /* 0x000000000024a947 */ /* 0x000fea0003800000 */
[----:B------:R-:W-:Y:S01]  /*0f60*/  ISETP.NE.AND P1, PT, R2, RZ, PT ;  /* 0x000000ff0200720c */ /* 0x000fe20003f25270 */
[----:B------:R-:W-:Y:S02]  /*0f70*/  UP2UR UR4, UPR, URZ, 0x1 ;  /* 0x00000001ff047883 */ /* 0x000fe40008000000 */
[----:B------:R-:W-:Y:S01]  /*0f80*/  UPLOP3.LUT UP0, UPT, UPT, UPT, UPT, 0x80, 0x8 ;  /* 0x000000000008789c */ /* 0x000fe20003f0f070 */
[----:B------:R-:W-:-:S03]  /*0f90*/  UMOV UR7, URZ ;  /* 0x000000ff00077c82 */ /* 0x000fc60008000000 */
[----:B------:R-:W-:Y:S02]  /*0fa0*/  UP2UR UR40, UPR, URZ, 0x1 ;  /* 0x00000001ff287883 */ /* 0x000fe40008000000 */
[----:B------:R-:W-:-:S04]  /*0fb0*/  UISETP.NE.AND UP0, UPT, UR4, URZ, UPT ;  /* 0x000000ff0400728c */ /* 0x000fc8000bf05270 */
[----:B------:R-:W-:Y:S07]  /*0fc0*/  @P1 BRA `(.L_x_18) ;  /* 0x00000000001c1947 */ /* 0x000fee0003800000 */
[----:B------:R-:W-:Y:S01]  /*0fd0*/  UMOV UR7, 0x1 ;  /* 0x0000000100077882 */ /* 0x000fe20000000000 */
[----:B------:R-:W-:Y:S05]  /*0fe0*/  BRA `(.L_x_18) ;  /* 0x0000000000147947 */ /* 0x000fea0003800000 */
.L_x_17:
[----:B------:R-:W-:Y:S02]  /*0ff0*/  UP2UR UR4, UPR, URZ, 0x1 ;  /* 0x00000001ff047883 */ /* 0x000fe40008000000 */
[----:B------:R-:W-:Y:S01]  /*1000*/  UPLOP3.LUT UP0, UPT, UPT, UPT, UPT, 0x40, 0x4 ;  /* 0x000000000004789c */ /* 0x000fe20003f0e870 */
[----:B------:R-:W-:-:S03]  /*1010*/  UMOV UR7, 0x2 ;  /* 0x0000000200077882 */ /* 0x000fc60000000000 */
[----:B------:R-:W-:Y:S02]  /*1020*/  UP2UR UR40, UPR, URZ, 0x1 ;  /* 0x00000001ff287883 */ /* 0x000fe40008000000 */
[----:B------:R-:W-:Y:S02]  /*1030*/  UISETP.NE.AND UP0, UPT, UR4, URZ, UPT ;  /* 0x000000ff0400728c */ /* 0x000fe4000bf05270 */
.L_x_18:
[----:B------:R-:W5:Y:S02]  /*1040*/  SHFL.IDX PT, R0, R3, RZ, 0x1f ;  /* 0x00001fff03007589 */ /* 0x000f6400000e0000 */
[----:B-----5:R-:W-:-:S13]  /*1050*/  ISETP.NE.AND P1, PT, R0, RZ, PT ;  /* 0x000000ff0000720c */ /* 0x020fda0003f25270 */
[----:B------:R-:W-:Y:S05]  /*1060*/  @P1 BRA `(.L_x_19) ;  /* 0x0000000000301947 */ /* 0x000fea0003800000 */
[----:B-1----:R-:W1:Y:S01]  /*1070*/  S2UR UR8, SR_CgaCtaId ;  /* 0x00000000000879c3 */ /* 0x002e620000008800 */
[----:B------:R-:W-:Y:S01]  /*1080*/  UMOV UR9, 0x400 ;  /* 0x0000040000097882 */ /* 0x000fe20000000000 */
[----:B------:R-:W-:Y:S01]  /*1090*/  UMOV UR4, 0x80 ;  /* 0x0000008000047882 */ /* 0x000fe20000000000 */
[----:B------:R-:W-:Y:S01]  /*10a0*/  ELECT P1, URZ, PT ;  /* 0x0000000000ff782f */ /* 0x000fe20003820000 */
[----:B------:R-:W-:-:S04]  /*10b0*/  UIADD3 UR10, UPT, UPT, -UR4, 0x100000, URZ ;  /* 0x00100000040a7890 */ /* 0x000fc8000fffe1ff */
[----:B------:R-:W-:Y:S02]  /*10c0*/  USHF.L.U32 UR11, UR10, 0xb, URZ ;  /* 0x0000000b0a0b7899 */ /* 0x000fe400080006ff */
[----:B------:R-:W-:Y:S02]  /*10d0*/  USHF.L.U32 UR10, UR10, 0x1, URZ ;  /* 0x000000010a0a7899 */ /* 0x000fe400080006ff */
[----:B-1----:R-:W-:Y:S01]  /*10e0*/  ULEA UR8, UR8, UR9, 0x18 ;  /* 0x0000000908087291 */ /* 0x002fe2000f8ec0ff */
[----:B------:R-:W1:Y:S11]  /*10f0*/  FENCE.VIEW.ASYNC.S ;  /* 0x00000000000073c6 */ /* 0x000e760000000000 */
[----:B-1----:R1:W1:Y:S01]  /*1100*/  SYNCS.EXCH.64 URZ, [UR8+0x1c070], UR10 ;  /* 0x01c0700a08ff75b2 */ /* 0x0022620008000100 */
[----:B------:R1:W1:Y:S01]  /*1110*/  SYNCS.EXCH.64 URZ, [UR8+0x1c078], UR10 ;  /* 0x01c0780a08ff75b2 */ /* 0x0002620008000100 */
[----:B------:R-:W-:Y:S01]  /*1120*/  NOP ;  /* 0x0000000000007918 */ /* 0x000fe20000000000 */
.L_x_19:
[----:B------:R-:W-:Y:S01]  /*1130*/  NOP ;  /* 0x0000000000007918 */ /* 0x000fe20000000000 */
[----:B------:R-:W-:Y:S05]  /*1140*/  @!P2 BRA `(.L_x_20) ;  /* 0x000000000024a947 */ /* 0x000fea0003800000 */
[----:B------:R-:W-:Y:S01]  /*1150*/  ISETP.NE.AND P1, PT, R2, 0x1, PT ;  /* 0x000000010200780c */ /* 0x000fe20003f25270 */
[----:B-1----:R-:W-:Y:S02]  /*1160*/  UP2UR UR8, UPR, URZ, 0x1 ;  /* 0x00000001ff087883 */ /* 0x002fe40008000000 */
[----:B------:R-:W-:Y:S01]  /*1170*/  UPLOP3.LUT UP0, UPT, UPT, UPT, UPT, 0x80, 0x8 ;  /* 0x000000000008789c */ /* 0x000fe20003f0f070 */
[----:B------:R-:W-:-:S03]  /*1180*/  UMOV UR4, URZ ;  /* 0x000000ff00047c82 */ /* 0x000fc60008000000 */
[----:B------:R-:W-:Y:S02]  /*1190*/  UP2UR UR39, UPR, URZ, 0x1 ;  /* 0x00000001ff277883 */ /* 0x000fe40008000000 */
[----:B------:R-:W-:-:S04]  /*11a0*/  UISETP.NE.AND UP0, UPT, UR8, URZ, UPT ;  /* 0x000000ff0800728c */ /* 0x000fc8000bf05270 */
[----:B------:R-:W-:Y:S07]  /*11b0*/  @P1 BRA `(.L_x_21) ;  /* 0x00000000001c1947 */ /* 0x000fee0003800000 */
[----:B------:R-:W-:Y:S01]  /*11c0*/  UMOV UR4, 0x1 ;  /* 0x0000000100047882 */ /* 0x000fe20000000000 */
[----:B------:R-:W-:Y:S05]  /*11d0*/  BRA `(.L_x_21) ;  /* 0x0000000000147947 */ /* 0x000fea0003800000 */
.L_x_20:
[----:B-1----:R-:W-:Y:S02]  /*11e0*/  UP2UR UR8, UPR, URZ, 0x1 ;  /* 0x00000001ff087883 */ /* 0x002fe40008000000 */
[----:B------:R-:W-:Y:S01]  /*11f0*/  UPLOP3.LUT UP0, UPT, UPT, UPT, UPT, 0x40, 0x4 ;  /* 0x000000000004789c */ /* 0x000fe20003f0e870 */
[----:B------:R-:W-:-:S03]  /*1200*/  UMOV UR4, 0x2 ;  /* 0x0000000200047882 */ /* 0x000fc60000000000 */
[----:B------:R-:W-:Y:S02]  /*1210*/  UP2UR UR39, UPR, URZ, 0x1 ;  /* 0x00000001ff277883 */ /* 0x000fe40008000000 */
[----:B------:R-:W-:-:S11]  /*1220*/  UISETP.NE.AND UP0, UPT, UR8, URZ, UPT ;  /* 0x000000ff0800728c */ /* 0x000fd6000bf05270 */
.L_x_21:
[----:B------:R-:W1:Y:S01]  /*1230*/  SHFL.IDX PT, R0, R3, RZ, 0x1f ;  /* 0x00001fff03007589 */ /* 0x000e6200000e0000 */
[----:B------:R-:W-:Y:S02]  /*1240*/  USEL UR8, URZ, 0x1, !UP4 ;  /* 0x00000001ff087887 */ /* 0x000fe4000e000000 */
[----:B------:R-:W-:Y:S01]  /*1250*/  USEL UR49, URZ, 0x1, UP4 ;  /* 0x00000001ff317887 */ /* 0x000fe2000a000000 */
[----:B-1----:R-:W-:-:S13]  /*1260*/  ISETP.NE.AND P1, PT, R0, RZ, PT ;  /* 0x000000ff0000720c */ /* 0x002fda0003f25270 */
[----:B------:R-:W-:Y:S05]  /*1270*/  @P1 BRA `(.L_x_22) ;  /* 0x0000000000301947 */ /* 0x000fea0003800000 */
[----:B------:R-:W1:Y:S01]  /*1280*/  S2UR UR10, SR_CgaCtaId ;  /* 0x00000000000a79c3 */ /* 0x000e620000008800 */
        /* <DEDUP_REMOVED lines=11> */
.L_x_22:
[----:B------:R-:W5:Y:S01]  /*1340*/  SHFL.IDX PT, R0, R3, RZ, 0x1f ;  /* 0x00001fff03007589 */ /* 0x000f6200000e0000 */
[----:B------:R-:W-:Y:S01]  /*1350*/  NOP ;  /* 0x0000000000007918 */ /* 0x000fe20000000000 */
[----:B-----5:R-:W-:-:S13]  /*1360*/  ISETP.NE.AND P1, PT, R0, RZ, PT ;  /* 0x000000ff0000720c */ /* 0x020fda0003f25270 */
[----:B------:R-:W-:Y:S05]  /*1370*/  @P1 BRA `(.L_x_23) ;  /* 0x0000000000481947 */ /* 0x000fea0003800000 */
[----:B------:R-:W5:Y:S01]  /*1380*/  S2UR UR11, SR_CgaCtaId ;  /* 0x00000000000b79c3 */ /* 0x000f620000008800 */
[----:B-1----:R-:W-:Y:S01]  /*1390*/  UMOV UR12, 0x400 ;  /* 0x00000400000c7882 */ /* 0x002fe20000000000 */
[----:B------:R-:W-:Y:S01]  /*13a0*/  UMOV UR10, 0x1 ;  /* 0x00000001000a7882 */ /* 0x000fe20000000000 */
[----:B------:R-:W-:Y:S01]  /*13b0*/  UMOV UR9, 0x80 ;  /* 0x0000008000097882 */ /* 0x000fe20000000000 */
[----:B------:R-:W-:Y:S01]  /*13c0*/  ELECT P1, URZ, PT ;  /* 0x0000000000ff782f */ /* 0x000fe20003820000 */
[----:B------:R-:W-:-:S04]  /*13d0*/  UIADD3 UR14, UPT, UPT, -UR9, 0x100000, URZ ;  /* 0x00100000090e7890 */ /* 0x000fc8000fffe1ff */
[----:B------:R-:W-:Y:S02]  /*13e0*/  USHF.L.U32 UR15, UR14, 0xb, URZ ;  /* 0x0000000b0e0f7899 */ /* 0x000fe400080006ff */
[----:B------:R-:W-:Y:S02]  /*13f0*/  USHF.L.U32 UR14, UR14, 0x1, URZ ;  /* 0x000000010e0e7899 */ /* 0x000fe400080006ff */
[----:B-----5:R-:W-:Y:S02]  /*1400*/  ULEA UR11, UR11, UR12, 0x18 ;  /* 0x0000000c0b0b7291 */ /* 0x020fe4000f8ec0ff */
        /* <DEDUP_REMOVED lines=8> */
[----:B------:R-:W-:Y:S01]  /*1490*/  NOP ;  /* 0x0000000000007918 */ /* 0x000fe20000000000 */
.L_x_23:
        /* <DEDUP_REMOVED lines=8> */
[----:B------:R-:W-:Y:S01]  /*1520*/  ELECT P1, URZ, PT ;  /* 0x0000000000ff782f */ /* 0x000fe20003820000 */
[----:B------:R-:W-:-:S04]  /*1530*/  UIADD3 UR14, UPT, UPT, -UR9, 0x100000, URZ ;  /* 0x00100000090e7890 */ /* 0x000fc8000fffe1ff */
[----:B------:R-:W-:Y:S02]  /*1540*/  USHF.L.U32 UR15, UR14, 0xb, URZ ;  /* 0x0000000b0e0f7899 */ /* 0x000fe400080006ff */
[----:B------:R-:W-:Y:S02]  /*1550*/  USHF.L.U32 UR14, UR14, 0x1, URZ ;  /* 0x000000010e0e7899 */ /* 0x000fe400080006ff */
        /* <DEDUP_REMOVED lines=10> */
.L_x_24:
[----:B------:R-:W5:Y:S01]  /*1600*/  SHFL.IDX PT, R3, R3, RZ, 0x1f ;  /* 0x00001fff03037589 */ /* 0x000f6200000e0000 */
[----:B------:R-:W1:Y:S01]  /*1610*/  S2UR UR36, SR_CTAID.X ;  /* 0x00000000002479c3 */ /* 0x000e620000002500 */
[----:B------:R-:W-:Y:S01]  /*1620*/  NOP ;  /* 0x0000000000007918 */ /* 0x000fe20000000000 */
[----:B-----5:R-:W-:-:S13]  /*1630*/  ISETP.NE.AND P1, PT, R3, RZ, PT ;  /* 0x000000ff0300720c */ /* 0x020fda0003f25270 */
[----:B-1----:R-:W-:Y:S05]  /*1640*/  @P1 BRA `(.L_x_25) ;  /* 0x0000000000301947 */ /* 0x002fea0003800000 */
        /* <DEDUP_REMOVED lines=12> */
.L_x_25:
[----:B------:R-:W-:Y:S01]  /*1710*/  ISETP.GT.AND P1, PT, R2, 0x3, PT ;  /* 0x000000030200780c */ /* 0x000fe20003f24270 */
[----:B------:R-:W-:Y:S01]  /*1720*/  NOP ;  /* 0x0000000000007918 */ /* 0x000fe20000000000 */
[----:B-1234-:R-:W-:Y:S11]  /*1730*/  BAR.SYNC.DEFER_BLOCKING 0x0 ;  /* 0x0000000000007b1d */ /* 0x01eff60000010000 */
[----:B------:R-:W-:Y:S05]  /*1740*/  @P1 BRA `(.L_x_26) ;  /* 0x0000016000401947 */ /* 0x000fea0003800000 */
[----:B------:R-:W-:-:S13]  /*1750*/  ISETP.GE.U32.AND P0, PT, R2, 0x2, PT ;  /* 0x000000020200780c */ /* 0x000fda0003f06070 */
[----:B------:R-:W-:Y:S05]  /*1760*/  @!P0 BRA `(.L_x_27) ;  /* 0x000000b400ec8947 */ /* 0x000fea0003800000 */
[----:B------:R-:W-:Y:S05]  /*1770*/  @!P2 BRA `(.L_x_28) ;  /* 0x0000002c009ca947 */ /* 0x000fea0003800000 */
[----:B------:R-:W-:-:S08]  /*1780*/  NOP ;  /* 0x0000000000007918 */ /* 0x000fd00000000000 */
[----:B------:R-:W1:-:S00]  /*1790*/  USETMAXREG.DEALLOC.CTAPOOL 0x20 ;  /* 0x00000020000079c8 */ /* 0x000e4000080e0500 */
[----:B-1----:R-:W1:Y:S02]  /*17a0*/  LDC R0, c[0x0][0x900] ;  /* 0x00024000ff007b82 */ /* 0x002e640000000800 */
[----:B-1----:R-:W-:-:S13]  /*17b0*/  ISETP.LE.AND P0, PT, R0, UR36, PT ;  /* 0x0000002400007c0c */ /* 0x002fda000bf03270 */
[----:B------:R-:W-:Y:S05]  /*17c0*/  @P0 EXIT ;  /* 0x000000000000094d */ /* 0x000fea0003800000 */
[----:B------:R-:W1:Y:S01]  /*17d0*/  S2UR UR4, SR_CgaCtaId ;  /* 0x00000000000479c3 */ /* 0x000e620000008800 */
[----:B------:R-:W-:Y:S01]  /*17e0*/  UMOV UR7, 0x400 ;  /* 0x0000040000077882 */ /* 0x000fe20000000000 */
[----:B------:R-:W-:Y:S01]  /*17f0*/  HFMA2 R7, -RZ, RZ, 0, 0 ;  /* 0x00000000ff077431 */ /* 0x000fe200000001ff */
[----:B------:R-:W-:Y:S01]  /*1800*/  PRMT R8, RZ, 0x7610, R8 ;  /* 0x00007610ff087816 */ /* 0x000fe20000000008 */
[----:B------:R-:W-:Y:S02]  /*1810*/  ULOP3.LUT UR23, UR6, 0x1, URZ, 0xc0, !UPT ;  /* 0x0000000106177892 */ /* 0x000fe4000f8ec0ff */
[----:B------:R-:W-:Y:S01]  /*1820*/  ULOP3.LUT UR22, UR5, 0x1, URZ, 0xc0, !UPT ;  /* 0x0000000105167892 */ /* 0x000fe2000f8ec0ff */
[----:B------:R-:W-:Y:S01]  /*1830*/  UMOV UR31, URZ ;  /* 0x000000ff001f7c82 */ /* 0x000fe20008000000 */
[----:B------:R-:W-:Y:S01]  /*1840*/  UMOV UR30, 0x1 ;  /* 0x00000001001e7882 */ /* 0x000fe20000000000 */
[----:B------:R-:W-:Y:S01]  /*1850*/  UMOV UR29, 0x1 ;  /* 0x00000001001d7882 */ /* 0x000fe20000000000 */
[----:B------:R-:W-:Y:S01]  /*1860*/  UMOV UR28, 0x1 ;  /* 0x00000001001c7882 */ /* 0x000fe20000000000 */
[----:B------:R-:W-:Y:S01]  /*1870*/  UMOV UR21, URZ ;  /* 0x000000ff00157c82 */ /* 0x000fe20008000000 */
[----:B-1----:R-:W-:-:S04]  /*1880*/  ULEA UR4, UR4, UR7, 0x18 ;  /* 0x0000000704047291 */ /* 0x002fc8000f8ec0ff */
[----:B------:R-:W-:-:S04]  /*1890*/  UIADD3 UR4, UPT, UPT, UR4, 0x8000, URZ ;  /* 0x0000800004047890 */ /* 0x000fc8000fffe0ff */
[----:B------:R-:W-:-:S03]  /*18a0*/  USHF.R.U32.HI UR32, URZ, 0x4, UR4 ;  /* 0x00000004ff207899 */ /* 0x000fc60008011604 */
[----:B------:R-:W-:Y:S01]  /*18b0*/  UMOV UR4, URZ ;  /* 0x000000ff00047c82 */ /* 0x000fe20008000000 */
[----:B------:R-:W-:-:S04]  /*18c0*/  ULOP3.LUT UR32, UR32, 0x3fff, URZ, 0xc0, !UPT ;  /* 0x00003fff20207892 */ /* 0x000fc8000f8ec0ff */
[----:B------:R-:W-:-:S12]  /*18d0*/  ULOP3.LUT UR24, UR32, 0x10000, URZ, 0xfc, !UPT ;  /* 0x0001000020187892 */ /* 0x000fd8000f8efcff */
.L_x_89:
[----:B------:R-:W1:Y:S01]  /*18e0*/  LDCU.64 UR6, c[0x0][0x908] ;  /* 0x00012100ff0677ac */ /* 0x000e620008000a00 */
[----:B--2---:R-:W2:Y:S01]  /*18f0*/  LDCU UR5, c[0x0][0x904] ;  /* 0x00012080ff0577ac */ /* 0x004ea20008000800 */
[----:B-1----:R-:W-:Y:S01]  /*1900*/  UIMAD.WIDE.U32 UR8, UR36, UR6, URZ ;  /* 0x00000006240872a5 */ /* 0x002fe2000f8e00ff */
[----:B------:R-:W1:Y:S01]  /*1910*/  LDCU UR6, c[0x0][0x380] ;  /* 0x00007000ff0677ac */ /* 0x000e620008000800 */
[----:B--2---:R-:W-:Y:S02]  /*1920*/  UISETP.NE.AND UP0, UPT, UR5, 0x1, UPT ;  /* 0x000000010500788c */ /* 0x004fe4000bf05270 */
[----:B------:R-:W-:-:S04]  /*1930*/  USHF.R.U32.HI UR7, URZ, UR7, UR9 ;  /* 0x00000007ff077299 */ /* 0x000fc80008011609 */
[----:B------:R-:W-:-:S04]  /*1940*/  USEL UR7, UR36, UR7, !UP0 ;  /* 0x0000000724077287 */ /* 0x000fc8000c000000 */
[----:B------:R-:W-:-:S04]  /*1950*/  UIADD3 UR7, UPT, UPT, -UR7, URZ, URZ ;  /* 0x000000ff07077290 */ /* 0x000fc8000fffe1ff */
[----:B------:R-:W-:-:S04]  /*1960*/  UIMAD UR5, UR5, UR7, UR36 ;  /* 0x00000007050572a4 */ /* 0x000fc8000f8e0224 */
[----:B------:R-:W-:-:S04]  /*1970*/  USHF.L.U32 UR5, UR5, 0x8, URZ ;  /* 0x0000000805057899 */ /* 0x000fc800080006ff */
[----:B-1----:R-:W-:-:S09]  /*1980*/  UISETP.GE.AND UP0, UPT, UR5, UR6, UPT ;  /* 0x000000060500728c */ /* 0x002fd2000bf06270 */
[----:B------:R-:W-:Y:S05]  /*1990*/  BRA.U UP0, `(.L_x_29) ;  /* 0x0000002900fc7547 */ /* 0x000fea000b800000 */
[----:B------:R-:W-:-:S13]  /*19a0*/  LOP3.LUT P0, RZ, R8, 0xff, RZ, 0xc0, !PT ;  /* 0x000000ff08ff7812 */ /* 0x000fda000780c0ff */
[----:B------:R-:W-:Y:S05]  /*19b0*/  @P0 BRA `(.L_x_30) ;  /* 0x0000000000940947 */ /* 0x000fea0003800000 */
[----:B------:R-:W1:Y:S01]  /*19c0*/  S2UR UR6, SR_CgaCtaId ;  /* 0x00000000000679c3 */ /* 0x000e620000008800 */
[----:B------:R-:W-:Y:S01]  /*19d0*/  UMOV UR7, 0x40 ;  /* 0x0000004000077882 */ /* 0x000fe20000000000 */
[----:B------:R-:W-:Y:S01]  /*19e0*/  NOP ;  /* 0x0000000000007918 */ /* 0x000fe20000000000 */
[----:B------:R-:W-:Y:S01]  /*19f0*/  UMOV UR5, 0x400 ;  /* 0x0000040000057882 */ /* 0x000fe20000000000 */
[----:B-1----:R-:W-:Y:S02]  /*1a00*/  ULEA UR7, UR6, UR7, 0x18 ;  /* 0x0000000706077291 */ /* 0x002fe4000f8ec0ff */
[----:B------:R-:W-:-:S07]  /*1a10*/  ULEA UR6, UR6, UR5, 0x18 ;  /* 0x0000000506067291 */ /* 0x000fce000f8ec0ff */
[----:B------:R-:W1:Y:S02]  /*1a20*/  LDS.U8 R0, [UR7+0x1c] ;  /* 0x00001c07ff007984 */ /* 0x000e640008000000 */
[----:B-1----:R-:W-:-:S13]  /*1a30*/  ISETP.NE.AND P0, PT, R0, RZ, PT ;  /* 0x000000ff0000720c */ /* 0x002fda0003f05270 */
[----:B------:R-:W-:Y:S05]  /*1a40*/  @P0 BRA `(.L_x_31) ;  /* 0x0000000000580947 */ /* 0x000fea0003800000 */
[----:B------:R-:W-:-:S13]  /*1a50*/  ELECT P0, URZ, PT ;  /* 0x0000000000ff782f */ /* 0x000fda0003800000 */
[----:B------:R-:W-:Y:S05]  /*1a60*/  @!P0 BRA `(.L_x_32) ;  /* 0x0000000000608947 */ /* 0x000fea0003800000 */
[----:B------:R-:W-:Y:S01]  /*1a70*/  UMOV UR5, 0x10 ;  /* 0x0000001000057882 */ /* 0x000fe20000000000 */
[----:B------:R-:W-:Y:S01]  /*1a80*/  HFMA2 R0, -RZ, RZ, 0, 5.9604644775390625e-08 ;  /* 0x00000001ff007431 */ /* 0x000fe200000001ff */
[----:B------:R-:W-:-:S03]  /*1a90*/  MOV R2, 0xffff ;  /* 0x0000ffff00027802 */ /* 0x000fc60000000f00 */
[----:B------:R-:W-:Y:S04]  /*1aa0*/  DEPBAR.LE SB1, 0x36 ;  /* 0x00009d800000791a */ /* 0x000fe80000000000 */
[----:B------:R-:W1:Y:S02]  /*1ab0*/  UTCATOMSWS.FIND_AND_SET.ALIGN UP0, UR5, UR5 ;  /* 0x00000005000575e3 */ /* 0x000e640008000800 */
[----:B-1----:R-:W-:Y:S01]  /*1ac0*/  MOV R3, UR5 ;  /* 0x0000000500037c02 */ /* 0x002fe20008000f00 */
[----:B------:R-:W-:Y:S06]  /*1ad0*/  BRA.U UP0, `(.L_x_33) ;  /* 0x0000000100187547 */ /* 0x000fec000b800000 */
.L_x_34:
[----:B------:R-:W-:Y:S05]  /*1ae0*/  NANOSLEEP 0x64 ;  /* 0x000000640000795d */ /* 0x000fea0003800000 */
[----:B------:R-:W-:-:S05]  /*1af0*/  UMOV UR5, 0x10 ;  /* 0x0000001000057882 */ /* 0x000fca0000000000 */
[----:B------:R-:W-:Y:S04]  /*1b00*/  DEPBAR.LE SB1, 0x36 ;  /* 0x00009d800000791a */ /* 0x000fe80000000000 */
[----:B------:R-:W1:Y:S02]  /*1b10*/  UTCATOMSWS.FIND_AND_SET.ALIGN UP0, UR5, UR5 ;  /* 0x00000005000575e3 */ /* 0x000e640008000800 */
[----:B-1----:R-:W-:Y:S01]  /*1b20*/  MOV R3, UR5 ;  /* 0x0000000500037c02 */ /* 0x002fe20008000f00 */
[----:B------:R-:W-:Y:S05]  /*1b30*/  BRA.U !UP0, `(.L_x_34) ;  /* 0xfffffffd08e87547 */ /* 0x000fea000b83ffff */
.L_x_33:
[-C--:B------:R-:W-:Y:S02]  /*1b40*/  SHF.L.U32 R2, R2, R3.reuse, RZ ;  /* 0x0000000302027219 */ /* 0x080fe400000006ff */
[----:B------:R-:W-:Y:S01]  /*1b50*/  SHF.L.U32 R0, R0, R3, RZ ;  /* 0x0000000300007219 */ /* 0x000fe200000006ff */
[----:B------:R-:W-:Y:S02]  /*1b60*/  IMAD.SHL.U32 R3, R3, 0x20, RZ ;  /* 0x0000002003037824 */ /* 0x000fe400078e00ff */
[----:B------:R1:W-:Y:S04]  /*1b70*/  ATOMS.OR RZ, [UR7+0x14], R2 ;  /* 0x00001402ffff798c */ /* 0x0003e8000b000007 */
[----:B------:R1:W-:Y:S04]  /*1b80*/  ATOMS.OR RZ, [UR7+0x18], R0 ;  /* 0x00001800ffff798c */ /* 0x0003e8000b000007 */
[----:B------:R1:W-:Y:S01]  /*1b90*/  STS [UR6+0x1c0e0], R3 ;  /* 0x01c0e003ff007988 */ /* 0x0003e20008000806 */
[----:B------:R-:W-:Y:S05]  /*1ba0*/  BRA `(.L_x_32) ;  /* 0x0000000000107947 */ /* 0x000fea0003800000 */
.L_x_31:
[----:B------:R-:W-:Y:S02]  /*1bb0*/  MOV R0, 0xffffffff ;  /* 0xffffffff00007802 */ /* 0x000fe40000000f00 */
[----:B------:R-:W-:-:S03]  /*1bc0*/  MOV R2, 0x1bf0 ;  /* 0x00001bf000027802 */ /* 0x000fc60000000f00 */
[----:B------:R1:W-:Y:S04]  /*1bd0*/  STS [UR6+0x1c0e0], R0 ;  /* 0x01c0e000ff007988 */ /* 0x0003e80008000806 */
[----:B-1----:R-:W-:Y:S05]  /*1be0*/  CALL.REL.NOINC `($__internal_1_$__cuda_sm10x_tcgen05_guardrail_trap_phase_invalid_during_alloc) ;  /* 0x000001a400d87944 */ /* 0x002fea0003c00000 */
.L_x_32:
[----:B------:R-:W-:Y:S05]  /*1bf0*/  WARPSYNC.ALL ;  /* 0x0000000000007948 */ /* 0x000fea0003800000 */
[----:B------:R-:W-:Y:S01]  /*1c00*/  NOP ;  /* 0x0000000000007918 */ /* 0x000fe20000000000 */
.L_x_30:
[----:B------:R-:W2:Y:S01]  /*1c10*/  LDCU UR5, c[0x0][0x384] ;  /* 0x00007080ff0577ac */ /* 0x000ea20008000800 */
[----:B------:R-:W-:Y:S01]  /*1c20*/  HFMA2 R8, -RZ, RZ, 0, 5.9604644775390625e-08 ;  /* 0x00000001ff087431 */ /* 0x000fe200000001ff */
[----:B--2---:R-:W-:-:S09]  /*1c30*/  UISETP.NE.AND UP0, UPT, UR5, URZ, UPT ;  /* 0x000000ff0500728c */ /* 0x004fd2000bf05270 */
[----:B------:R-:W-:Y:S05]  /*1c40*/  BRA.U !UP0, `(.L_x_29) ;  /* 0x0000002908507547 */ /* 0x000fea000b800000 */
[----:B------:R-:W-:Y:S04]  /*1c50*/  BSSY.RECONVERGENT B0, `(.L_x_35) ;  /* 0x0000003000007945 */ /* 0x000fe80003800200 */
[----:B------:R-:W-:Y:S05]  /*1c60*/  @!P4 BRA `(.L_x_36) ;  /* 0x000000000004c947 */ /* 0x000fea0003800000 */
[----:B------:R-:W-:Y:S05]  /*1c70*/  BPT.TRAP 0x1 ;  /* 0x000000040000795c */ /* 0x000fea0000300000 */
.L_x_36:
[----:B------:R-:W-:Y:S05]  /*1c80*/  BSYNC.RECONVERGENT B0 ;  /* 0x0000000000007941 */ /* 0x000fea0003800200 */
.L_x_35:
[----:B------:R-:W2:Y:S01]  /*1c90*/  S2UR UR20, SR_CgaCtaId ;  /* 0x00000000001479c3 */ /* 0x000ea20000008800 */
[----:B------:R-:W-:Y:S01]  /*1ca0*/  UMOV UR6, 0x400 ;  /* 0x0000040000067882 */ /* 0x000fe20000000000 */
[----:B------:R-:W-:Y:S01]  /*1cb0*/  SHF.L.U32 R5, R7, 0x1f, RZ ;  /* 0x0000001f07057819 */ /* 0x000fe200000006ff */
[----:B--2---:R-:W-:-:S09]  /*1cc0*/  ULEA UR20, UR20, UR6, 0x18 ;  /* 0x0000000614147291 */ /* 0x004fd2000f8ec0ff */
[----:B------:R-:W2:Y:S02]  /*1cd0*/  SYNCS.PHASECHK.TRANS64.TRYWAIT P0, [UR20+0x1c000], R5 ;  /* 0x01c00005ff0075a7 */ /* 0x000ea40008001114 */
[----:B--2---:R-:W-:Y:S05]  /*1ce0*/  @!P0 BRA `(.L_x_37) ;  /* 0x00000190001c8947 */ /* 0x004fea0003800000 */
.L_x_395:
[----:B------:R-:W-:Y:S05]  /*1cf0*/  BRA.U !UP1, `(.L_x_38) ;  /* 0x0000000109047547 */ /* 0x000fea000b800000 */
[----:B------:R-:W-:Y:S05]  /*1d00*/  BPT.TRAP 0x1 ;  /* 0x000000040000795c */ /* 0x000fea0000300000 */
.L_x_38:
[----:B------:R-:W-:Y:S01]  /*1d10*/  ULEA UR6, UR4, UR20, 0x3 ;  /* 0x0000001404067291 */ /* 0x000fe2000f8e18ff */
[----:B-1----:R-:W-:Y:S01]  /*1d20*/  MOV R3, UR21 ;  /* 0x0000001500037c02 */ /* 0x002fe20008000f00 */
[----:B------:R-:W-:-:S03]  /*1d30*/  UISETP.NE.AND UP4, UPT, UR23, URZ, UPT ;  /* 0x000000ff1700728c */ /* 0x000fc6000bf85270 */
[----:B------:R-:W-:-:S04]  /*1d40*/  SHF.L.U32 R3, R3, 0x1f, RZ ;  /* 0x0000001f03037819 */ /* 0x000fc800000006ff */
[----:B------:R-:W1:Y:S02]  /*1d50*/  SYNCS.PHASECHK.TRANS64.TRYWAIT P0, [UR6+0x1c020], R3 ;  /* 0x01c02003ff0075a7 */ /* 0x000e640008001106 */
[----:B-1----:R-:W-:Y:S05]  /*1d60*/  @!P0 BRA `(.L_x_39) ;  /* 0x0000019000148947 */ /* 0x002fea0003800000 */
.L_x_397:
[----:B------:R-:W-:-:S04]  /*1d70*/  UIADD3 UR27, UPT, UPT, UR4, 0x1, URZ ;  /* 0x00000001041b7890 */ /* 0x000fc8000fffe0ff */
[----:B------:R-:W-:-:S04]  /*1d80*/  UISETP.NE.AND UP0, UPT, UR27, 0x3, UPT ;  /* 0x000000031b00788c */ /* 0x000fc8000bf05270 */
[----:B------:R-:W-:Y:S02]  /*1d90*/  USEL UR7, URZ, 0x1, UP0 ;  /* 0x00000001ff077887 */ /* 0x000fe40008000000 */
[----:B------:R-:W-:Y:S02]  /*1da0*/  USEL UR27, UR27, URZ, UP0 ;  /* 0x000000ff1b1b7287 */ /* 0x000fe40008000000 */
[----:B------:R-:W-:Y:S01]  /*1db0*/  ULOP3.LUT UR21, UR21, UR7, URZ, 0x3c, !UPT ;  /* 0x0000000715157292 */ /* 0x000fe2000f8e3cff */
[----:B------:R-:W-:Y:S11]  /*1dc0*/  BRA.U UP4, `(.L_x_40) ;  /* 0x0000000104047547 */ /* 0x000ff6000b800000 */
[----:B------:R-:W-:Y:S05]  /*1dd0*/  BPT.TRAP 0x1 ;  /* 0x000000040000795c */ /* 0x000fea0000300000 */
.L_x_40:
[----:B------:R-:W-:Y:S01]  /*1de0*/  IMAD.U32 R4, RZ, RZ, UR28 ;  /* 0x0000001cff047e24 */ /* 0x000fe2000f8e00ff */
[----:B------:R-:W-:Y:S01]  /*1df0*/  USHF.R.U32.HI UR8, URZ, 0x4, UR20 ;  /* 0x00000004ff087899 */ /* 0x000fe20008011614 */
[----:B------:R-:W-:Y:S01]  /*1e00*/  MOV R2, RZ ;  /* 0x000000ff00027202 */ /* 0x000fe20000000f00 */
[----:B-1----:R-:W-:Y:S02]  /*1e10*/  IMAD.MOV.U32 R0, RZ, RZ, RZ ;  /* 0x000000ffff007224 */ /* 0x002fe400078e00ff */
[----:B------:R-:W-:Y:S01]  /*1e20*/  SHF.L.U32 R4, R4, 0x1f, RZ ;  /* 0x0000001f04047819 */ /* 0x000fe200000006ff */
[----:B------:R-:W-:-:S03]  /*1e30*/  ULOP3.LUT UR8, UR8, 0x3fff, URZ, 0xc0, !UPT ;  /* 0x00003fff08087892 */ /* 0x000fc6000f8ec0ff */
[----:B------:R-:W1:Y:S01]  /*1e40*/  SYNCS.PHASECHK.TRANS64.TRYWAIT P0, [UR20+0x1c058], R4 ;  /* 0x01c05804ff0075a7 */ /* 0x000e620008001114 */
[----:B------:R-:W-:Y:S01]  /*1e50*/  ULOP3.LUT UR8, UR8, 0x10000, URZ, 0xfc, !UPT ;  /* 0x0001000008087892 */ /* 0x000fe2000f8efcff */
[----:B-1----:R-:W-:Y:S11]  /*1e60*/  @!P0 BRA `(.L_x_41) ;  /* 0x0000018c00ec8947 */ /* 0x002ff60003800000 */
.L_x_399:
[----:B------:R-:W-:Y:S01]  /*1e70*/  R2UR UR9, R2 ;  /* 0x00000000020972ca */ /* 0x000fe200000e0000 */
[----:B------:R-:W-:Y:S01]  /*1e80*/  IMAD.MOV.U32 R2, RZ, RZ, RZ ;  /* 0x000000ffff027224 */ /* 0x000fe200078e00ff */
[----:B------:R-:W-:Y:S01]  /*1e90*/  R2UR UR7, R0 ;  /* 0x00000000000772ca */ /* 0x000fe200000e0000 */
[----:B------:R-:W-:Y:S01]  /*1ea0*/  IMAD.MOV.U32 R0, RZ, RZ, RZ ;  /* 0x000000ffff007224 */ /* 0x000fe200078e00ff */
[----:B------:R-:W-:Y:S02]  /*1eb0*/  ULEA UR40, UR4, UR24, 0xa ;  /* 0x0000001804287291 */ /* 0x000fe4000f8e50ff */
[----:B------:R-:W-:Y:S01]  /*1ec0*/  R2UR UR10, R2 ;  /* 0x00000000020a72ca */ /* 0x000fe200000e0000 */
[----:B------:R-:W-:Y:S01]  /*1ed0*/  UIADD3 UR48, UPT, UPT, UR8, 0x2, URZ ;  /* 0x0000000208307890 */ /* 0x000fe2000fffe0ff */
[----:B------:R-:W-:Y:S01]  /*1ee0*/  R2UR UR4, R0 ;  /* 0x00000000000472ca */ /* 0x000fe200000e0000 */
[----:B------:R-:W-:Y:S02]  /*1ef0*/  UIADD3 UR18, UPT, UPT, UR40, 0x2, URZ ;  /* 0x0000000228127890 */ /* 0x000fe4000fffe0ff */
[----:B------:R-:W-:-:S02]  /*1f00*/  UIADD3 UR46, UPT, UPT, UR8, 0x4, URZ ;  /* 0x00000004082e7890 */ /* 0x000fc4000fffe0ff */
[----:B------:R-:W-:Y:S02]  /*1f10*/  UIADD3 UR14, UPT, UPT, UR40, 0x4, URZ ;  /* 0x00000004280e7890 */ /* 0x000fe4000fffe0ff */
[----:B------:R-:W-:Y:S02]  /*1f20*/  UIADD3 UR44, UPT, UPT, UR8, 0x6, URZ ;  /* 0x00000006082c7890 */ /* 0x000fe4000fffe0ff */
[----:B------:R-:W-:Y:S01]  /*1f30*/  UIADD3 UR50, UPT, UPT, UR40, 0x6, URZ ;  /* 0x0000000628327890 */ /* 0x000fe2000fffe0ff */
[----:B------:R-:W-:Y:S01]  /*1f40*/  UMOV UR38, 0x0 ;  /* 0x0000000000267882 */ /* 0x000fe20000000000 */
[----:B------:R-:W-:Y:S01]  /*1f50*/  UMOV UR39, 0x8200010 ;  /* 0x0820001000277882 */ /* 0x000fe20000000000 */
[----:B------:R-:W-:Y:S01]  /*1f60*/  UMOV UR42, UR8 ;  /* 0x00000008002a7c82 */ /* 0x000fe20008000000 */
[----:B------:R-:W-:Y:S01]  /*1f70*/  UMOV UR43, 0x40004040 ;  /* 0x40004040002b7882 */ /* 0x000fe20000000000 */
        /* <DEDUP_REMOVED lines=9> */
[----:B------:R2:W-:Y:S01]  /*2010*/  UTCHMMA gdesc[UR42], gdesc[UR40], tmem[UR9], tmem[UR38], idesc[UR39], !UPT ;  /* 0x00ff26282a0075ea */ /* 0x0005e2000f800009 */
[----:B------:R-:W-:Y:S01]  /*2020*/  UMOV UR12, 0x0 ;  /* 0x00000000000c7882 */ /* 0x000fe20000000000 */
[----:B------:R-:W-:Y:S01]  /*2030*/  UMOV UR13, 0x8200010 ;  /* 0x08200010000d7882 */ /* 0x000fe20000000000 */
[----:B------:R-:W-:Y:S01]  /*2040*/  UMOV UR45, 0x40004040 ;  /* 0x40004040002d7882 */ /* 0x000fe20000000000 */
[----:B------:R-:W-:Y:S01]  /*2050*/  UMOV UR51, 0x40004040 ;  /* 0x4000404000337882 */ /* 0x000fe20000000000 */
[----:B------:R2:W-:Y:S01]  /*2060*/  UTCHMMA gdesc[UR48], gdesc[UR18], tmem[UR7], tmem[UR34], idesc[UR35], UPT ;  /* 0x00ff2212300075ea */ /* 0x0005e2000b800007 */
[----:B------:R2:W-:Y:S01]  /*2070*/  UTCHMMA gdesc[UR46], gdesc[UR14], tmem[UR10], tmem[UR16], idesc[UR17], UPT ;  /* 0x00ff100e2e0075ea */ /* 0x0005e2000b80000a */
[----:B------:R2:W-:Y:S01]  /*2080*/  UTCHMMA gdesc[UR44], gdesc[UR50], tmem[UR4], tmem[UR12], idesc[UR13], UPT ;  /* 0x00ff0c322c0075ea */ /* 0x0005e2000b800004 */
[----:B------:R-:W-:Y:S05]  /*2090*/  BRA.U UP4, `(.L_x_42) ;  /* 0x0000000104047547 */ /* 0x000fea000b800000 */
[----:B--2---:R-:W-:Y:S05]  /*20a0*/  BPT.TRAP 0x1 ;  /* 0x000000040000795c */ /* 0x004fea0000300000 */
.L_x_42:
[----:B--2---:R-:W-:Y:S01]  /*20b0*/  UIADD3 UR4, UPT, UPT, UR20, 0x1c050, URZ ;  /* 0x0001c05014047890 */ /* 0x004fe2000fffe0ff */
[----:B------:R-:W-:Y:S01]  /*20c0*/  BSSY.RECONVERGENT B0, `(.L_x_43) ;  /* 0x0000005000007945 */ /* 0x000fe20003800200 */
[----:B------:R-:W-:-:S07]  /*20d0*/  ULOP3.LUT UR34, UR28, 0x1, URZ, 0x3c, !UPT ;  /* 0x000000011c227892 */ /* 0x000fce000f8e3cff */
[----:B------:R2:W-:Y:S01]  /*20e0*/  UTCBAR [UR4], URZ ;  /* 0x000000ff040073e9 */ /* 0x0005e200080000ff */
[----:B------:R-:W-:Y:S05]  /*20f0*/  @!P4 BRA `(.L_x_44) ;  /* 0x000000000004c947 */ /* 0x000fea0003800000 */
[----:B--2---:R-:W-:Y:S05]  /*2100*/  BPT.TRAP 0x1 ;  /* 0x000000040000795c */ /* 0x004fea0000300000 */
.L_x_44:
[----:B--2---:R-:W-:Y:S05]  /*2110*/  BSYNC.RECONVERGENT B0 ;  /* 0x0000000000007941 */ /* 0x004fea0003800200 */
.L_x_43:
[----:B------:R-:W2:Y:S01]  /*2120*/  SYNCS.PHASECHK.TRANS64.TRYWAIT P0, [UR20+0x1c008], R5 ;  /* 0x01c00805ff0075a7 */ /* 0x000ea20008001114 */
[----:B------:R-:W-:Y:S01]  /*2130*/  UISETP.NE.AND UP3, UPT, UR22, URZ, UPT ;  /* 0x000000ff1600728c */ /* 0x000fe2000bf65270 */
[----:B--2---:R-:W-:Y:S10]  /*2140*/  @!P0 BRA `(.L_x_45) ;  /* 0x0000018c004c8947 */ /* 0x004ff40003800000 */
.L_x_401:
[----:B------:R-:W-:Y:S05]  /*2150*/  BRA.U UP3, `(.L_x_46) ;  /* 0x0000000103047547 */ /* 0x000fea000b800000 */
[----:B------:R-:W-:Y:S05]  /*2160*/  BPT.TRAP 0x1 ;  /* 0x000000040000795c */ /* 0x000fea0000300000 */
.L_x_46:
[----:B--2---:R-:W-:Y:S02]  /*2170*/  IMAD.U32 R5, RZ, RZ, UR29 ;  /* 0x0000001dff057e24 */ /* 0x004fe4000f8e00ff */
[----:B-1----:R-:W-:Y:S02]  /*2180*/  HFMA2 R4, -RZ, RZ, 0, 7.62939453125e-06 ;  /* 0x00000080ff047431 */ /* 0x002fe400000001ff */
[----:B------:R-:W-:Y:S01]  /*2190*/  IMAD.MOV.U32 R3, RZ, RZ, 0x80 ;  /* 0x00000080ff037424 */ /* 0x000fe200078e00ff */
[----:B------:R-:W-:-:S04]  /*21a0*/  SHF.L.U32 R5, R5, 0x1f, RZ ;  /* 0x0000001f05057819 */ /* 0x000fc800000006ff */
[----:B------:R-:W1:Y:S02]  /*21b0*/  SYNCS.PHASECHK.TRANS64.TRYWAIT P0, [UR20+0x1c068], R5 ;  /* 0x01c06805ff0075a7 */ /* 0x000e640008001114 */
[----:B-1----:R-:W-:Y:S05]  /*21c0*/  @!P0 BRA `(.L_x_47) ;  /* 0x0000018c00448947 */ /* 0x002fea0003800000 */
.L_x_403:
[----:B------:R-:W-:Y:S01]  /*21d0*/  IMAD.MOV.U32 R2, RZ, RZ, 0x80 ;  /* 0x00000080ff027424 */ /* 0x000fe200078e00ff */
[----:B------:R-:W-:Y:S01]  /*21e0*/  R2UR UR10, R4 ;  /* 0x00000000040a72ca */ /* 0x000fe200000e0000 */
[----:B-1----:R-:W-:Y:S01]  /*21f0*/  IMAD.MOV.U32 R0, RZ, RZ, 0x80 ;  /* 0x00000080ff007424 */ /* 0x002fe200078e00ff */
[----:B------:R-:W-:Y:S01]  /*2200*/  R2UR UR9, R3 ;  /* 0x00000000030972ca */ /* 0x000fe200000e0000 */
[----:B------:R-:W-:Y:S01]  /*2210*/  UIADD3 UR46, UPT, UPT, UR8, 0x400, URZ ;  /* 0x00000400082e7890 */ /* 0x000fe2000fffe0ff */
[----:B------:R-:W-:Y:S01]  /*2220*/  R2UR UR7, R2 ;  /* 0x00000000020772ca */ /* 0x000fe200000e0000 */
[----:B------:R-:W-:Y:S01]  /*2230*/  UIADD3 UR44, UPT, UPT, UR8, 0x402, URZ ;  /* 0x00000402082c7890 */ /* 0x000fe2000fffe0ff */
[----:B------:R-:W-:Y:S01]  /*2240*/  R2UR UR4, R0 ;  /* 0x00000000000472ca */ /* 0x000fe200000e0000 */
[----:B------:R-:W-:Y:S02]  /*2250*/  UIADD3 UR42, UPT, UPT, UR8, 0x404, URZ ;  /* 0x00000404082a7890 */ /* 0x000fe4000fffe0ff */
[----:B------:R-:W-:Y:S01]  /*2260*/  UIADD3 UR52, UPT, UPT, UR8, 0x406, URZ ;  /* 0x0000040608347890 */ /* 0x000fe2000fffe0ff */
        /* <DEDUP_REMOVED lines=21> */
[----:B-1----:R-:W-:Y:S05]  /*23c0*/  BPT.TRAP 0x1 ;  /* 0x000000040000795c */ /* 0x002fea0000300000 */
.L_x_48:
[----:B-1----:R-:W-:-:S09]  /*23d0*/  UIADD3 UR4, UPT, UPT, UR20, 0x1c060, URZ ;  /* 0x0001c06014047890 */ /* 0x002fd2000fffe0ff */
[----:B------:R1:W-:Y:S01]  /*23e0*/  UTCBAR [UR4], URZ ;  /* 0x000000ff040073e9 */ /* 0x0003e200080000ff */
[----:B------:R-:W-:Y:S05]  /*23f0*/  BRA.U !UP1, `(.L_x_49) ;  /* 0x0000000109047547 */ /* 0x000fea000b800000 */
[----:B-1----:R-:W-:Y:S05]  /*2400*/  BPT.TRAP 0x1 ;  /* 0x000000040000795c */ /* 0x002fea0000300000 */
.L_x_49:
[----:B------:R-:W-:-:S09]  /*2410*/  UIADD3 UR6, UPT, UPT, UR6, 0x1c038, URZ ;  /* 0x0001c03806067890 */ /* 0x000fd2000fffe0ff */
[----:B------:R2:W-:Y:S01]  /*2420*/  UTCBAR [UR6], URZ ;  /* 0x000000ff060073e9 */ /* 0x0005e200080000ff */
[----:B------:R-:W-:Y:S05]  /*2430*/  BRA.U !UP1, `(.L_x_50) ;  /* 0x0000000109047547 */ /* 0x000fea000b800000 */
[----:B-12---:R-:W-:Y:S05]  /*2440*/  BPT.TRAP 0x1 ;  /* 0x000000040000795c */ /* 0x006fea0000300000 */
.L_x_50:
[----:B-1----:R-:W-:Y:S01]  /*2450*/  ULEA UR4, UR27, UR20, 0x3 ;  /* 0x000000141b047291 */ /* 0x002fe2000f8e18ff */
[----:B------:R-:W-:-:S04]  /*2460*/  MOV R3, UR21 ;  /* 0x0000001500037c02 */ /* 0x000fc80008000f00 */
[----:B------:R-:W-:-:S04]  /*2470*/  SHF.L.U32 R3, R3, 0x1f, RZ ;  /* 0x0000001f03037819 */ /* 0x000fc800000006ff */
[----:B------:R-:W1:Y:S02]  /*2480*/  SYNCS.PHASECHK.TRANS64.TRYWAIT P0, [UR4+0x1c020], R3 ;  /* 0x01c02003ff0075a7 */ /* 0x000e640008001104 */
[----:B-1----:R-:W-:Y:S05]  /*2490*/  @!P0 BRA `(.L_x_51) ;  /* 0x0000018800a88947 */ /* 0x002fea0003800000 */
.L_x_405:
[----:B------:R-:W-:-:S04]  /*24a0*/  UIADD3 UR4, UPT, UPT, UR27, 0x1, URZ ;  /* 0x000000011b047890 */ /* 0x000fc8000fffe0ff */
[----:B------:R-:W-:-:S04]  /*24b0*/  UISETP.NE.AND UP0, UPT, UR4, 0x3, UPT ;  /* 0x000000030400788c */ /* 0x000fc8000bf05270 */
[----:B--2---:R-:W-:Y:S02]  /*24c0*/  USEL UR6, URZ, 0x1, UP0 ;  /* 0x00000001ff067887 */ /* 0x004fe40008000000 */
[----:B------:R-:W-:Y:S02]  /*24d0*/  USEL UR4, UR4, URZ, UP0 ;  /* 0x000000ff04047287 */ /* 0x000fe40008000000 */
[----:B------:R-:W-:Y:S01]  /*24e0*/  ULOP3.LUT UR21, UR21, UR6, URZ, 0x3c, !UPT ;  /* 0x0000000615157292 */ /* 0x000fe2000f8e3cff */
[----:B------:R-:W-:Y:S11]  /*24f0*/  BRA.U UP5, `(.L_x_52) ;  /* 0x0000000105047547 */ /* 0x000ff6000b800000 */
[----:B------:R-:W-:Y:S05]  /*2500*/  BPT.TRAP 0x1 ;  /* 0x000000040000795c */ /* 0x000fea0000300000 */
.L_x_52:
[----:B-1----:R-:W-:-:S04]  /*2510*/  MOV R3, UR30 ;  /* 0x0000001e00037c02 */ /* 0x002fc80008000f00 */
[----:B------:R-:W-:-:S04]  /*2520*/  SHF.L.U32 R3, R3, 0x1f, RZ ;  /* 0x0000001f03037819 */ /* 0x000fc800000006ff */
[----:B------:R-:W1:Y:S02]  /*2530*/  SYNCS.PHASECHK.TRANS64.TRYWAIT P0, [UR20+0x1c0a0], R3 ;  /* 0x01c0a003ff0075a7 */ /* 0x000e640008001114 */
[----:B-1----:R-:W-:Y:S05]  /*2540*/  @!P0 BRA `(.L_x_53) ;  /* 0x0000018800948947 */ /* 0x002fea0003800000 */
.L_x_407:
[----:B------:R-:W-:Y:S05]  /*2550*/  BRA.U UP4, `(.L_x_54) ;  /* 0x0000000104047547 */ /* 0x000fea000b800000 */
[----:B------:R-:W-:Y:S05]  /*2560*/  BPT.TRAP 0x1 ;  /* 0x000000040000795c */ /* 0x000fea0000300000 */
.L_x_54:
[----:B------:R-:W-:Y:S01]  /*2570*/  IMAD.U32 R5, RZ, RZ, UR34 ;  /* 0x00000022ff057e24 */ /* 0x000fe2000f8e00ff */
[----:B------:R-:W-:Y:S01]  /*2580*/  MOV R4, 0x20 ;  /* 0x0000002000047802 */ /* 0x000fe20000000f00 */
[----:B-1----:R-:W-:-:S03]  /*2590*/  IMAD.MOV.U32 R3, RZ, RZ, 0x100 ;  /* 0x00000100ff037424 */ /* 0x002fc600078e00ff */
[----:B------:R-:W-:-:S04]  /*25a0*/  SHF.L.U32 R5, R5, 0x1f, RZ ;  /* 0x0000001f05057819 */ /* 0x000fc800000006ff */
[----:B------:R-:W1:Y:S02]  /*25b0*/  SYNCS.PHASECHK.TRANS64.TRYWAIT P0, [UR20+0x1c058], R5 ;  /* 0x01c05805ff0075a7 */ /* 0x000e640008001114 */
[----:B-1----:R-:W-:Y:S05]  /*25c0*/  @!P0 BRA `(.L_x_55) ;  /* 0x00000188008c8947 */ /* 0x002fea0003800000 */
.L_x_409:
[----:B------:R-:W-:Y:S01]  /*25d0*/  IMAD.MOV.U32 R2, RZ, RZ, 0x28 ;  /* 0x00000028ff027424 */ /* 0x000fe200078e00ff */
[----:B------:R-:W-:Y:S01]  /*25e0*/  R2UR UR25, R4 ;  /* 0x00000000041972ca */ /* 0x000fe200000e0000 */
[----:B------:R-:W-:Y:S01]  /*25f0*/  IMAD.MOV.U32 R4, RZ, RZ, 0x30 ;  /* 0x00000030ff047424 */ /* 0x000fe200078e00ff */
[----:B------:R-:W-:Y:S01]  /*2600*/  R2UR UR26, R3 ;  /* 0x00000000031a72ca */ /* 0x000fe200000e0000 */
[----:B-1----:R-:W-:Y:S01]  /*2610*/  IMAD.MOV.U32 R0, RZ, RZ, 0x100 ;  /* 0x00000100ff007424 */ /* 0x002fe200078e00ff */
[----:B------:R-:W-:Y:S01]  /*2620*/  R2UR UR18, R2 ;  /* 0x00000000021272ca */ /* 0x000fe200000e0000 */
[----:B------:R-:W-:Y:S01]  /*2630*/  IMAD.MOV.U32 R2, RZ, RZ, 0x38 ;  /* 0x00000038ff027424 */ /* 0x000fe200078e00ff */
[----:B------:R-:W-:Y:S01]  /*2640*/  R2UR UR16, R4 ;  /* 0x00000000041072ca */ /* 0x000fe200000e0000 */
[----:B------:R-:W-:Y:S01]  /*2650*/  IMAD.MOV.U32 R3, RZ, RZ, 0x100 ;  /* 0x00000100ff037424 */ /* 0x000fe200078e00ff */
[----:B------:R-:W-:Y:S01]  /*2660*/  R2UR UR19, R0 ;  /* 0x00000000001372ca */ /* 0x000fe200000e0000 */
[----:B------:R-:W-:Y:S01]  /*2670*/  IMAD.MOV.U32 R4, RZ, RZ, 0x40 ;  /* 0x00000040ff047424 */ /* 0x000fe200078e00ff */
[----:B------:R-:W-:Y:S01]  /*2680*/  R2UR UR14, R2 ;  /* 0x00000000020e72ca */ /* 0x000fe200000e0000 */
[----:B------:R-:W-:Y:S01]  /*2690*/  IMAD.MOV.U32 R2, RZ, RZ, 0x48 ;  /* 0x00000048ff027424 */ /* 0x000fe200078e00ff */
[----:B------:R-:W-:Y:S01]  /*26a0*/  ULEA UR68, UR27, UR32, 0xa ;  /* 0x000000201b447291 */ /* 0x000fe2000f8e50ff */
[C---:B------:R-:W-:Y:S01]  /*26b0*/  R2UR UR17, R3.reuse ;  /* 0x00000000031172ca */ /* 0x040fe200000e0000 */
[----:B------:R-:W-:Y:S01]  /*26c0*/  UMOV UR52, 0x0 ;  /* 0x0000000000347882 */ /* 0x000fe20000000000 */
[----:B------:R-:W-:Y:S01]  /*26d0*/  R2UR UR15, R0 ;  /* 0x00000000000f72ca */ /* 0x000fe200000e0000 */
[----:B------:R-:W-:Y:S01]  /*26e0*/  UIADD3 UR66, UPT, UPT, UR68, 0x80, URZ ;  /* 0x0000008044427890 */ /* 0x000fe2000fffe0ff */
[----:B------:R-:W-:Y:S01]  /*26f0*/  R2UR UR10, R2 ;  /* 0x00000000020a72ca */ /* 0x000fe200000e0000 */
[----:B------:R-:W-:Y:S01]  /*2700*/  IMAD.MOV.U32 R2, RZ, RZ, 0x50 ;  /* 0x00000050ff027424 */ /* 0x000fe200078e00ff */
[----:B------:R-:W-:Y:S01]  /*2710*/  R2UR UR12, R4 ;  /* 0x00000000040c72ca */ /* 0x000fe200000e0000 */
[----:B------:R-:W-:Y:S01]  /*2720*/  UIADD3 UR64, UPT, UPT, UR68, 0x100, URZ ;  /* 0x0000010044407890 */ /* 0x000fe2000fffe0ff */
[----:B------:R-:W-:Y:S01]  /*2730*/  R2UR UR13, R3 ;  /* 0x00000000030d72ca */ /* 0x000fe200000e0000 */
[----:B------:R-:W-:Y:S01]  /*2740*/  UIADD3 UR62, UPT, UPT, UR68, 0x180, URZ ;  /* 0x00000180443e7890 */ /* 0x000fe2000fffe0ff */
[----:B------:R-:W-:Y:S01]  /*2750*/  R2UR UR8, R2 ;  /* 0x00000000020872ca */ /* 0x000fe200000e0000 */
[----:B------:R-:W-:Y:S01]  /*2760*/  IMAD.MOV.U32 R2, RZ, RZ, 0x58 ;  /* 0x00000058ff027424 */ /* 0x000fe200078e00ff */
[C---:B------:R-:W-:Y:S01]  /*2770*/  R2UR UR11, R0.reuse ;  /* 0x00000000000b72ca */ /* 0x040fe200000e0000 */
[----:B------:R-:W-:Y:S01]  /*2780*/  UIADD3 UR60, UPT, UPT, UR68, 0x200, URZ ;  /* 0x00000200443c7890 */ /* 0x000fe2000fffe0ff */
[----:B------:R-:W-:Y:S01]  /*2790*/  R2UR UR9, R0 ;  /* 0x00000000000972ca */ /* 0x000fe200000e0000 */
[----:B------:R-:W-:Y:S01]  /*27a0*/  UIADD3 UR58, UPT, UPT, UR68, 0x280, URZ ;  /* 0x00000280443a7890 */ /* 0x000fe2000fffe0ff */
[----:B------:R-:W-:Y:S01]  /*27b0*/  R2UR UR6, R2 ;  /* 0x00000000020672ca */ /* 0x000fe200000e0000 */
[----:B------:R-:W-:Y:S01]  /*27c0*/  UIADD3 UR56, UPT, UPT, UR68, 0x300, URZ ;  /* 0x0000030044387890 */ /* 0x000fe2000fffe0ff */
[----:B------:R-:W-:Y:S01]  /*27d0*/  R2UR UR7, R0 ;  /* 0x00000000000772ca */ /* 0x000fe200000e0000 */
[----:B------:R-:W-:Y:S01]  /*27e0*/  UMOV UR53, 0x8110010 ;  /* 0x0811001000357882 */ /* 0x000fe20000000000 */
[----:B------:R-:W-:Y:S01]  /*27f0*/  UMOV UR69, 0x40004040 ;  /* 0x4000404000457882 */ /* 0x000fe20000000000 */
[----:B------:R-:W-:Y:S01]  /*2800*/  UIADD3 UR54, UPT, UPT, UR68, 0x380, URZ ;  /* 0x0000038044367890 */ /* 0x000fe2000fffe0ff */
[----:B------:R1:W-:Y:S01]  /*2810*/  UTCHMMA tmem[UR25], gdesc[UR68], tmem[UR26], tmem[UR52], idesc[UR53], !UPT ;  /* 0x00ff3444190079ea */ /* 0x0003e2000f80001a */
        /* <DEDUP_REMOVED lines=9> */
[----:B------:R1:W-:Y:S01]  /*28b0*/  UTCHMMA tmem[UR18], gdesc[UR66], tmem[UR19], tmem[UR50], idesc[UR51], UPT ;  /* 0x00ff3242120079ea */ /* 0x0003e2000b800013 */
        /* <DEDUP_REMOVED lines=16> */
[----:B------:R1:W-:Y:S01]  /*29c0*/  UTCHMMA tmem[UR8], gdesc[UR56], tmem[UR9], tmem[UR40], idesc[UR41], UPT ;  /* 0x00ff2838080079ea */ /* 0x0003e2000b800009 */
[----:B------:R1:W-:Y:S01]  /*29d0*/  UTCHMMA tmem[UR6], gdesc[UR54], tmem[UR7], tmem[UR38], idesc[UR39], UPT ;  /* 0x00ff2636060079ea */ /* 0x0003e2000b800007 */
[----:B------:R-:W-:Y:S05]  /*29e0*/  BRA.U UP5, `(.L_x_56) ;  /* 0x0000000105047547 */ /* 0x000fea000b800000 */
[----:B-1----:R-:W-:Y:S05]  /*29f0*/  BPT.TRAP 0x1 ;  /* 0x000000040000795c */ /* 0x002fea0000300000 */
.L_x_56:
[----:B-1----:R-:W-:Y:S02]  /*2a00*/  UIADD3 UR8, UPT, UPT, UR20, 0x1c090, URZ ;  /* 0x0001c09014087890 */ /* 0x002fe4000fffe0ff */
[----:B------:R-:W-:Y:S02]  /*2a10*/  UISETP.GE.AND UP0, UPT, UR5, 0x81, UPT ;  /* 0x000000810500788c */ /* 0x000fe4000bf06270 */
[----:B------:R-:W-:Y:S01]  /*2a20*/  ULOP3.LUT UR7, UR29, 0x1, URZ, 0x3c, !UPT ;  /* 0x000000011d077892 */ /* 0x000fe2000f8e3cff */
[----:B------:R-:W-:Y:S01]  /*2a30*/  UMOV UR6, URZ ;  /* 0x000000ff00067c82 */ /* 0x000fe20008000000 */
[----:B------:R-:W-:Y:S01]  /*2a40*/  UMOV UR26, UR31 ;  /* 0x0000001f001a7c82 */ /* 0x000fe20008000000 */
[----:B------:R-:W-:Y:S02]  /*2a50*/  UMOV UR25, UR27 ;  /* 0x0000001b00197c82 */ /* 0x000fe40008000000 */
[----:B------:R1:W-:Y:S02]  /*2a60*/  UTCBAR [UR8], URZ ;  /* 0x000000ff080073e9 */ /* 0x0003e400080000ff */
[----:B------:R-:W-:Y:S05]  /*2a70*/  BRA.U !UP0, `(.L_x_57) ;  /* 0x0000001508007547 */ /* 0x000fea000b800000 */
[----:B------:R-:W-:Y:S01]  /*2a80*/  UIADD3 UR6, UPT, UPT, UR5, 0x7f, URZ ;  /* 0x0000007f05067890 */ /* 0x000fe2000fffe0ff */
[----:B------:R-:W-:-:S03]  /*2a90*/  UMOV UR25, UR27 ;  /* 0x0000001b00197c82 */ /* 0x000fc60008000000 */
[----:B------:R-:W-:-:S04]  /*2aa0*/  USHF.R.S32.HI UR5, URZ, 0x1f, UR6 ;  /* 0x0000001fff057899 */ /* 0x000fc80008011406 */
[----:B------:R-:W-:-:S04]  /*2ab0*/  ULEA.HI UR6, UR5, UR6, URZ, 0x7 ;  /* 0x0000000605067291 */ /* 0x000fc8000f8f38ff */
[----:B------:R-:W-:-:S04]  /*2ac0*/  USHF.R.S32.HI UR6, URZ, 0x7, UR6 ;  /* 0x00000007ff067899 */ /* 0x000fc80008011406 */
[----:B------:R-:W-:-:S04]  /*2ad0*/  UISETP.LT.AND UP0, UPT, UR6, 0x2, UPT ;  /* 0x000000020600788c */ /* 0x000fc8000bf01270 */
[----:B------:R-:W-:-:S04]  /*2ae0*/  USEL UR5, UR6, 0x2, UP0 ;  /* 0x0000000206057887 */ /* 0x000fc80008000000 */
[----:B------:R-:W-:-:S03]  /*2af0*/  UIADD3 UR5, UPT, UPT, -UR5, UR31, UR6 ;  /* 0x0000001f05057290 */ /* 0x000fc6000fffe106 */
[----:B------:R-:W-:Y:S01]  /*2b00*/  UMOV UR6, URZ ;  /* 0x000000ff00067c82 */ /* 0x000fe20008000000 */
[----:B------:R-:W-:-:S03]  /*2b10*/  UIADD3 UR26, UPT, UPT, UR5, 0x1, URZ ;  /* 0x00000001051a7890 */ /* 0x000fc6000fffe0ff */
[----:B------:R-:W-:-:S09]  /*2b20*/  UMOV UR5, UR27 ;  /* 0x0000001b00057c82 */ /* 0x000fd20008000000 */
.L_x_76:
[----:B------:R-:W-:Y:S01]  /*2b30*/  UIADD3 UR31, UPT, UPT, UR31, 0x1, URZ ;  /* 0x000000011f1f7890 */ /* 0x000fe2000fffe0ff */
[----:B------:R-:W-:Y:S01]  /*2b40*/  UMOV UR28, UR34 ;  /* 0x00000022001c7c82 */ /* 0x000fe20008000000 */
[----:B------:R-:W-:Y:S02]  /*2b50*/  UMOV UR29, UR7 ;  /* 0x00000007001d7c82 */ /* 0x000fe40008000000 */
[----:B------:R-:W-:Y:S01]  /*2b60*/  UISETP.NE.AND UP2, UPT, UR31, UR26, UPT ;  /* 0x0000001a1f00728c */ /* 0x000fe2000bf45270 */
[----:B-12---:R-:W-:Y:S10]  /*2b70*/  BRA.U !UP1, `(.L_x_58) ;  /* 0x0000000109047547 */ /* 0x006ff4000b800000 */
[----:B-1----:R-:W-:Y:S05]  /*2b80*/  BPT.TRAP 0x1 ;  /* 0x000000040000795c */ /* 0x002fea0000300000 */
.L_x_58:
[----:B------:R-:W2:Y:S01]  /*2b90*/  S2UR UR20, SR_CgaCtaId ;  /* 0x00000000001479c3 */ /* 0x000ea20000008800 */
[----:B------:R-:W-:Y:S01]  /*2ba0*/  UMOV UR7, 0x400 ;  /* 0x0000040000077882 */ /* 0x000fe20000000000 */
[----:B------:R-:W-:Y:S04]  /*2bb0*/  MOV R0, UR21 ;  /* 0x0000001500007c02 */ /* 0x000fe80008000f00 */
[----:B------:R-:W-:Y:S01]  /*2bc0*/  SHF.L.U32 R3, R0, 0x1f, RZ ;  /* 0x0000001f00037819 */ /* 0x000fe200000006ff */
[----:B--2---:R-:W-:Y:S04]  /*2bd0*/  ULEA UR20, UR20, UR7, 0x18 ;  /* 0x0000000714147291 */ /* 0x004fe8000f8ec0ff */
[----:B------:R-:W-:Y:S09]  /*2be0*/  ULEA UR7, UR4, UR20, 0x3 ;  /* 0x0000001404077291 */ /* 0x000ff2000f8e18ff */
[----:B------:R-:W2:Y:S02]  /*2bf0*/  SYNCS.PHASECHK.TRANS64.TRYWAIT P0, [UR7+0x1c020], R3 ;  /* 0x01c02003ff0075a7 */ /* 0x000ea40008001107 */
[----:B--2---:R-:W-:Y:S05]  /*2c00*/  @!P0 BRA `(.L_x_59) ;  /* 0x0000018400148947 */ /* 0x004fea0003800000 */
.L_x_411:
[----:B------:R-:W-:Y:S01]  /*2c10*/  USHF.R.U32.HI UR7, URZ, 0x4, UR20 ;  /* 0x00000004ff077899 */ /* 0x000fe20008011614 */
[----:B------:R-:W-:Y:S01]  /*2c20*/  IMAD.MOV.U32 R2, RZ, RZ, RZ ;  /* 0x000000ffff027224 */ /* 0x000fe200078e00ff */
[----:B------:R-:W-:Y:S01]  /*2c30*/  USHF.R.U32.HI UR12, URZ, 0x4, UR20 ;  /* 0x00000004ff0c7899 */ /* 0x000fe20008011614 */
[----:B--2---:R-:W-:Y:S01]  /*2c40*/  IMAD.MOV.U32 R0, RZ, RZ, RZ ;  /* 0x000000ffff007224 */ /* 0x004fe200078e00ff */
[----:B------:R-:W-:Y:S02]  /*2c50*/  USHF.R.U32.HI UR11, URZ, 0x4, UR20 ;  /* 0x00000004ff0b7899 */ /* 0x000fe40008011614 */
[----:B------:R-:W-:Y:S01]  /*2c60*/  USHF.R.U32.HI UR10, URZ, 0x4, UR20 ;  /* 0x00000004ff0a7899 */ /* 0x000fe20008011614 */
[----:B------:R-:W-:Y:S01]  /*2c70*/  R2UR UR9, R2 ;  /* 0x00000000020972ca */ /* 0x000fe200000e0000 */
[----:B------:R-:W-:Y:S01]  /*2c80*/  ULEA UR74, UR4, UR24, 0xa ;  /* 0x00000018044a7291 */ /* 0x000fe2000f8e50ff */
[----:B-1----:R-:W-:Y:S01]  /*2c90*/  R2UR UR8, R0 ;  /* 0x00000000000872ca */ /* 0x002fe200000e0000 */
[----:B------:R-:W-:Y:S02]  /*2ca0*/  UIADD3 UR27, UPT, UPT, UR4, 0x1, URZ ;  /* 0x00000001041b7890 */ /* 0x000fe4000fffe0ff */
[----:B------:R-:W-:Y:S01]  /*2cb0*/  ULOP3.LUT UR4, UR7, 0x3fff, URZ, 0xc0, !UPT ;  /* 0x00003fff07047892 */ /* 0x000fe2000f8ec0ff */
[----:B------:R-:W-:Y:S01]  /*2cc0*/  R2UR UR7, R2 ;  /* 0x00000000020772ca */ /* 0x000fe200000e0000 */
[----:B------:R-:W-:Y:S02]  /*2cd0*/  ULOP3.LUT UR12, UR12, 0x3fff, URZ, 0xc0, !UPT ;  /* 0x00003fff0c0c7892 */ /* 0x000fe4000f8ec0ff */
[----:B------:R-:W-:Y:S02]  /*2ce0*/  ULOP3.LUT UR11, UR11, 0x3fff, URZ, 0xc0, !UPT ;  /* 0x00003fff0b0b7892 */ /* 0x000fe4000f8ec0ff */
[----:B------:R-:W-:Y:S02]  /*2cf0*/  ULOP3.LUT UR10, UR10, 0x3fff, URZ, 0xc0, !UPT ;  /* 0x00003fff0a0a7892 */ /* 0x000fe4000f8ec0ff */
[----:B------:R-:W-:Y:S02]  /*2d00*/  ULOP3.LUT UR12, UR12, 0x10000, URZ, 0xfc, !UPT ;  /* 0x000100000c0c7892 */ /* 0x000fe4000f8efcff */
[----:B------:R-:W-:Y:S02]  /*2d10*/  ULOP3.LUT UR11, UR11, 0x10000, URZ, 0xfc, !UPT ;  /* 0x000100000b0b7892 */ /* 0x000fe4000f8efcff */
[----:B------:R-:W-:Y:S01]  /*2d20*/  ULOP3.LUT UR38, UR4, 0x10000, URZ, 0xfc, !UPT ;  /* 0x0001000004267892 */ /* 0x000fe2000f8efcff */
[----:B------:R-:W-:Y:S01]  /*2d30*/  R2UR UR4, R0 ;  /* 0x00000000000472ca */ /* 0x000fe200000e0000 */
[----:B------:R-:W-:Y:S02]  /*2d40*/  ULOP3.LUT UR10, UR10, 0x10000, URZ, 0xfc, !UPT ;  /* 0x000100000a0a7892 */ /* 0x000fe4000f8efcff */
[----:B------:R-:W-:Y:S02]  /*2d50*/  UIADD3 UR72, UPT, UPT, UR74, 0x2, URZ ;  /* 0x000000024a487890 */ /* 0x000fe4000fffe0ff */
[----:B------:R-:W-:Y:S02]  /*2d60*/  UIADD3 UR12, UPT, UPT, UR12, 0x2, URZ ;  /* 0x000000020c0c7890 */ /* 0x000fe4000fffe0ff */
[----:B------:R-:W-:Y:S02]  /*2d70*/  UIADD3 UR70, UPT, UPT, UR74, 0x4, URZ ;  /* 0x000000044a467890 */ /* 0x000fe4000fffe0ff */
[----:B------:R-:W-:Y:S02]  /*2d80*/  UIADD3 UR40, UPT, UPT, UR11, 0x4, URZ ;  /* 0x000000040b287890 */ /* 0x000fe4000fffe0ff */
[----:B------:R-:W-:Y:S02]  /*2d90*/  UIADD3 UR68, UPT, UPT, UR74, 0x6, URZ ;  /* 0x000000064a447890 */ /* 0x000fe4000fffe0ff */
[----:B------:R-:W-:Y:S02]  /*2da0*/  UIADD3 UR10, UPT, UPT, UR10, 0x6, URZ ;  /* 0x000000060a0a7890 */ /* 0x000fe4000fffe0ff */
[----:B------:R-:W-:Y:S02]  /*2db0*/  UISETP.NE.AND UP4, UPT, UR23, URZ, UPT ;  /* 0x000000ff1700728c */ /* 0x000fe4000bf85270 */
[----:B------:R-:W-:Y:S01]  /*2dc0*/  UISETP.NE.AND UP0, UPT, UR27, 0x3, UPT ;  /* 0x000000031b00788c */ /* 0x000fe2000bf05270 */
[----:B------:R-:W-:Y:S01]  /*2dd0*/  UMOV UR34, 0x0 ;  /* 0x0000000000227882 */ /* 0x000fe20000000000 */
[----:B------:R-:W-:Y:S02]  /*2de0*/  UMOV UR35, 0x8200010 ;  /* 0x0820001000237882 */ /* 0x000fe40000000000 */
[----:B------:R-:W-:Y:S02]  /*2df0*/  USEL UR33, URZ, 0x1, UP0 ;  /* 0x00000001ff217887 */ /* 0x000fe40008000000 */
[----:B------:R-:W-:Y:S02]  /*2e00*/  USEL UR27, UR27, URZ, UP0 ;  /* 0x000000ff1b1b7287 */ /* 0x000fe40008000000 */
[----:B------:R-:W-:Y:S01]  /*2e10*/  ULOP3.LUT UR21, UR21, UR33, URZ, 0x3c, !UPT ;  /* 0x0000002115157292 */ /* 0x000fe2000f8e3cff */
        /* <DEDUP_REMOVED lines=9> */
[----:B------:R-:W-:Y:S01]  /*2eb0*/  UMOV UR17, 0x8200010 ;  /* 0x0820001000117882 */ /* 0x000fe20000000000 */
[----:B------:R-:W-:Y:S01]  /*2ec0*/  UMOV UR71, 0x40004040 ;  /* 0x4000404000477882 */ /* 0x000fe20000000000 */
[----:B------:R-:W-:Y:S01]  /*2ed0*/  UMOV UR41, 0x40004040 ;  /* 0x4000404000297882 */ /* 0x000fe20000000000 */
[----:B------:R-:W-:Y:S01]  /*2ee0*/  UMOV UR14, 0x0 ;  /* 0x00000000000e7882 */ /* 0x000fe20000000000 */
[----:B------:R1:W-:Y:S01]  /*2ef0*/  UTCHMMA gdesc[UR40], gdesc[UR70], tmem[UR7], tmem[UR16], idesc[UR17], UPT ;  /* 0x00ff1046280075ea */ /* 0x0003e2000b800007 */
[----:B------:R-:W-:Y:S01]  /*2f00*/  UMOV UR15, 0x8200010 ;  /* 0x08200010000f7882 */ /* 0x000fe20000000000 */
[----:B------:R-:W-:Y:S01]  /*2f10*/  UMOV UR69, 0x40004040 ;  /* 0x4000404000457882 */ /* 0x000fe20000000000 */
[----:B------:R-:W-:Y:S02]  /*2f20*/  UMOV UR11, 0x40004040 ;  /* 0x40004040000b7882 */ /* 0x000fe40000000000 */
[----:B------:R1:W-:Y:S01]  /*2f30*/  UTCHMMA gdesc[UR10], gdesc[UR68], tmem[UR4], tmem[UR14], idesc[UR15], UPT ;  /* 0x00ff0e440a0075ea */ /* 0x0003e2000b800004 */
[----:B------:R-:W-:Y:S05]  /*2f40*/  BRA.U UP4, `(.L_x_60) ;  /* 0x0000000104047547 */ /* 0x000fea000b800000 */
[----:B-1----:R-:W-:Y:S05]  /*2f50*/  BPT.TRAP 0x1 ;  /* 0x000000040000795c */ /* 0x002fea0000300000 */
.L_x_60:
[----:B-1----:R-:W-:Y:S09]  /*2f60*/  UIADD3 UR4, UPT, UPT, UR20, 0x1c050, URZ ;  /* 0x0001c05014047890 */ /* 0x002ff2000fffe0ff */
[----:B------:R1:W-:Y:S01]  /*2f70*/  UTCBAR [UR4], URZ ;  /* 0x000000ff040073e9 */ /* 0x0003e200080000ff */
[----:B------:R-:W-:Y:S05]  /*2f80*/  BRA.U UP5, `(.L_x_61) ;  /* 0x0000000105047547 */ /* 0x000fea000b800000 */
[----:B-1----:R-:W-:Y:S05]  /*2f90*/  BPT.TRAP 0x1 ;  /* 0x000000040000795c */ /* 0x002fea0000300000 */
.L_x_61:
[----:B------:R-:W-:Y:S01]  /*2fa0*/  MOV R0, UR30 ;  /* 0x0000001e00007c02 */ /* 0x000fe20008000f00 */
[----:B------:R-:W-:Y:S03]  /*2fb0*/  UISETP.NE.AND UP3, UPT, UR22, URZ, UPT ;  /* 0x000000ff1600728c */ /* 0x000fe6000bf65270 */
[----:B------:R-:W-:Y:S04]  /*2fc0*/  SHF.L.U32 R3, R0, 0x1f, RZ ;  /* 0x0000001f00037819 */ /* 0x000fe800000006ff */
[----:B------:R-:W2:Y:S02]  /*2fd0*/  SYNCS.PHASECHK.TRANS64.TRYWAIT P0, [UR20+0x1c0a8], R3 ;  /* 0x01c0a803ff0075a7 */ /* 0x000ea40008001114 */
[----:B--2---:R-:W-:Y:S05]  /*2fe0*/  @!P0 BRA `(.L_x_62) ;  /* 0x0000018000348947 */ /* 0x004fea0003800000 */
.L_x_413:
[----:B------:R-:W-:Y:S05]  /*2ff0*/  BRA.U UP3, `(.L_x_63) ;  /* 0x0000000103047547 */ /* 0x000fea000b800000 */
[----:B-1----:R-:W-:Y:S05]  /*3000*/  BPT.TRAP 0x1 ;  /* 0x000000040000795c */ /* 0x002fea0000300000 */
.L_x_63:
[----:B--2---:R-:W-:Y:S02]  /*3010*/  IMAD.U32 R0, RZ, RZ, UR29 ;  /* 0x0000001dff007e24 */ /* 0x004fe4000f8e00ff */
[----:B------:R-:W-:Y:S02]  /*3020*/  HFMA2 R4, -RZ, RZ, 0, 9.5367431640625e-06 ;  /* 0x000000a0ff047431 */ /* 0x000fe400000001ff */
[----:B------:R-:W-:Y:S01]  /*3030*/  IMAD.MOV.U32 R3, RZ, RZ, 0x180 ;  /* 0x00000180ff037424 */ /* 0x000fe200078e00ff */
[----:B------:R-:W-:Y:S04]  /*3040*/  SHF.L.U32 R5, R0, 0x1f, RZ ;  /* 0x0000001f00057819 */ /* 0x000fe800000006ff */
[----:B------:R-:W2:Y:S02]  /*3050*/  SYNCS.PHASECHK.TRANS64.TRYWAIT P0, [UR20+0x1c068], R5 ;  /* 0x01c06805ff0075a7 */ /* 0x000ea40008001114 */
[----:B--2---:R-:W-:Y:S05]  /*3060*/  @!P0 BRA `(.L_x_64) ;  /* 0x00000180002c8947 */ /* 0x004fea0003800000 */
.L_x_415:
[----:B------:R-:W-:Y:S01]  /*3070*/  UISETP.NE.U32.AND UP0, UPT, UR6, URZ, UPT ;  /* 0x000000ff0600728c */ /* 0x000fe2000bf05070 */
[----:B------:R-:W-:Y:S01]  /*3080*/  IMAD.MOV.U32 R2, RZ, RZ, 0xa8 ;  /* 0x000000a8ff027424 */ /* 0x000fe200078e00ff */
[----:B------:R-:W-:Y:S01]  /*3090*/  ULEA UR66, UR5, UR32, 0xa ;  /* 0x0000002005427291 */ /* 0x000fe2000f8e50ff */
[----:B------:R-:W-:Y:S01]  /*30a0*/  R2UR UR18, R4 ;  /* 0x00000000041272ca */ /* 0x000fe200000e0000 */
[----:B------:R-:W-:Y:S01]  /*30b0*/  IMAD.MOV.U32 R4, RZ, RZ, 0xb0 ;  /* 0x000000b0ff047424 */ /* 0x000fe200078e00ff */
[----:B------:R-:W-:Y:S01]  /*30c0*/  R2UR UR19, R3 ;  /* 0x00000000031372ca */ /* 0x000fe200000e0000 */
[----:B------:R-:W-:Y:S01]  /*30d0*/  UIADD3 UR64, UPT, UPT, UR66, 0x80, URZ ;  /* 0x0000008042407890 */ /* 0x000fe2000fffe0ff */
[----:B------:R-:W-:Y:S01]  /*30e0*/  R2UR UR16, R2 ;  /* 0x00000000021072ca */ /* 0x000fe200000e0000 */
[----:B------:R-:W-:Y:S01]  /*30f0*/  UIADD3 UR62, UPT, UPT, UR66, 0x100, URZ ;  /* 0x00000100423e7890 */ /* 0x000fe2000fffe0ff */
[----:B------:R-:W-:Y:S01]  /*3100*/  IMAD.MOV.U32 R2, RZ, RZ, 0xb8 ;  /* 0x000000b8ff027424 */ /* 0x000fe200078e00ff */
[----:B------:R-:W-:Y:S01]  /*3110*/  UIADD3 UR60, UPT, UPT, UR66, 0x180, URZ ;  /* 0x00000180423c7890 */ /* 0x000fe2000fffe0ff */
[----:B--2---:R-:W-:Y:S01]  /*3120*/  IMAD.MOV.U32 R0, RZ, RZ, 0x180 ;  /* 0x00000180ff007424 */ /* 0x004fe200078e00ff */
[----:B------:R-:W-:Y:S01]  /*3130*/  UIADD3 UR58, UPT, UPT, UR66, 0x200, URZ ;  /* 0x00000200423a7890 */ /* 0x000fe2000fffe0ff */
[----:B------:R-:W-:Y:S01]  /*3140*/  IMAD.MOV.U32 R3, RZ, RZ, 0x180 ;  /* 0x00000180ff037424 */ /* 0x000fe200078e00ff */
[----:B------:R-:W-:Y:S01]  /*3150*/  UIADD3 UR56, UPT, UPT, UR66, 0x280, URZ ;  /* 0x0000028042387890 */ /* 0x000fe2000fffe0ff */
[----:B------:R-:W-:Y:S01]  /*3160*/  R2UR UR12, R2 ;  /* 0x00000000020c72ca */ /* 0x000fe200000e0000 */
[----:B------:R-:W-:Y:S01]  /*3170*/  UIADD3 UR54, UPT, UPT, UR66, 0x300, URZ ;  /* 0x0000030042367890 */ /* 0x000fe2000fffe0ff */
[----:B------:R-:W-:Y:S01]  /*3180*/  IMAD.MOV.U32 R2, RZ, RZ, 0xc8 ;  /* 0x000000c8ff027424 */ /* 0x000fe200078e00ff */
[----:B------:R-:W-:Y:S01]  /*3190*/  UIADD3 UR52, UPT, UPT, UR66, 0x380, URZ ;  /* 0x0000038042347890 */ /* 0x000fe2000fffe0ff */
[----:B------:R-:W-:Y:S01]  /*31a0*/  R2UR UR14, R4 ;  /* 0x00000000040e72ca */ /* 0x000fe200000e0000 */
[----:B------:R-:W-:Y:S01]  /*31b0*/  IMAD.MOV.U32 R4, RZ, RZ, 0xc0 ;  /* 0x000000c0ff047424 */ /* 0x000fe200078e00ff */
[----:B------:R-:W-:Y:S01]  /*31c0*/  R2UR UR17, R0 ;  /* 0x00000000001172ca */ /* 0x000fe200000e0000 */
[----:B------:R-:W-:Y:S01]  /*31d0*/  UMOV UR50, 0x0 ;  /* 0x0000000000327882 */ /* 0x000fe20000000000 */
[----:B------:R-:W-:Y:S01]  /*31e0*/  R2UR UR8, R2 ;  /* 0x00000000020872ca */ /* 0x000fe200000e0000 */
[----:B------:R-:W-:Y:S01]  /*31f0*/  IMAD.MOV.U32 R2, RZ, RZ, 0xd0 ;  /* 0x000000d0ff027424 */ /* 0x000fe200078e00ff */
[C---:B------:R-:W-:Y:S01]  /*3200*/  R2UR UR15, R3.reuse ;  /* 0x00000000030f72ca */ /* 0x040fe200000e0000 */
[----:B------:R-:W-:Y:S01]  /*3210*/  UMOV UR51, 0x8110010 ;  /* 0x0811001000337882 */ /* 0x000fe20000000000 */
[----:B------:R-:W-:Y:S01]  /*3220*/  R2UR UR13, R0 ;  /* 0x00000000000d72ca */ /* 0x000fe200000e0000 */
[----:B------:R-:W-:Y:S01]  /*3230*/  UMOV UR67, 0x40004040 ;  /* 0x4000404000437882 */ /* 0x000fe20000000000 */
[----:B------:R-:W-:Y:S01]  /*3240*/  R2UR UR6, R2 ;  /* 0x00000000020672ca */ /* 0x000fe200000e0000 */
[----:B------:R-:W-:Y:S01]  /*3250*/  IMAD.MOV.U32 R2, RZ, RZ, 0xd8 ;  /* 0x000000d8ff027424 */ /* 0x000fe200078e00ff */
[----:B------:R-:W-:Y:S01]  /*3260*/  R2UR UR10, R4 ;  /* 0x00000000040a72ca */ /* 0x000fe200000e0000 */
[----:B------:R2:W-:Y:S01]  /*3270*/  UTCHMMA tmem[UR18], gdesc[UR66], tmem[UR19], tmem[UR50], idesc[UR51], UP0 ;  /* 0x00ff3242120079ea */ /* 0x0005e20008000013 */
[----:B------:R-:W-:Y:S01]  /*3280*/  R2UR UR11, R3 ;  /* 0x00000000030b72ca */ /* 0x000fe200000e0000 */
[----:B------:R-:W-:Y:S01]  /*3290*/  UMOV UR48, 0x0 ;  /* 0x0000000000307882 */ /* 0x000fe20000000000 */
[C---:B------:R-:W-:Y:S01]  /*32a0*/  R2UR UR9, R0.reuse ;  /* 0x00000000000972ca */ /* 0x040fe200000e0000 */
[----:B------:R-:W-:Y:S01]  /*32b0*/  UMOV UR49, 0x8110010 ;  /* 0x0811001000317882 */ /* 0x000fe20000000000 */
[----:B------:R-:W-:Y:S01]  /*32c0*/  R2UR UR7, R0 ;  /* 0x00000000000772ca */ /* 0x000fe200000e0000 */
[----:B------:R-:W-:Y:S01]  /*32d0*/  UMOV UR65, 0x40004040 ;  /* 0x4000404000417882 */ /* 0x000fe20000000000 */
[----:B-1----:R-:W-:Y:S01]  /*32e0*/  R2UR UR4, R2 ;  /* 0x00000000020472ca */ /* 0x002fe200000e0000 */
[----:B------:R2:W-:Y:S01]  /*32f0*/  UTCHMMA tmem[UR16], gdesc[UR64], tmem[UR17], tmem[UR48], idesc[UR49], UPT ;  /* 0x00ff3040100079ea */ /* 0x0005e2000b800011 */
[----:B------:R-:W-:Y:S01]  /*3300*/  R2UR UR5, R0 ;  /* 0x00000000000572ca */ /* 0x000fe200000e0000 */
        /* <DEDUP_REMOVED lines=22> */
[----:B------:R-:W-:Y:S02]  /*3470*/  UMOV UR53, 0x40004040 ;  /* 0x4000404000357882 */ /* 0x000fe40000000000 */
[----:B------:R2:W-:Y:S01]  /*3480*/  UTCHMMA tmem[UR4], gdesc[UR52], tmem[UR5], tmem[UR34], idesc[UR35], UPT ;  /* 0x00ff2234040079ea */ /* 0x0005e2000b800005 */
[----:B------:R-:W-:Y:S05]  /*3490*/  BRA.U UP5, `(.L_x_65) ;  /* 0x0000000105047547 */ /* 0x000fea000b800000 */
[----:B--2---:R-:W-:Y:S05]  /*34a0*/  BPT.TRAP 0x1 ;  /* 0x000000040000795c */ /* 0x004fea0000300000 */
.L_x_65:
[----:B--2---:R-:W-:Y:S02]  /*34b0*/  UIADD3 UR4, UPT, UPT, UR20, 0x1c098, URZ ;  /* 0x0001c09814047890 */ /* 0x004fe4000fffe0ff */
[----:B------:R-:W-:Y:S07]  /*34c0*/  ULOP3.LUT UR30, UR30, 0x1, URZ, 0x3c, !UPT ;  /* 0x000000011e1e7892 */ /* 0x000fee000f8e3cff */
[----:B------:R1:W-:Y:S01]  /*34d0*/  UTCBAR [UR4], URZ ;  /* 0x000000ff040073e9 */ /* 0x0003e200080000ff */
[----:B------:R-:W-:Y:S05]  /*34e0*/  BRA.U !UP1, `(.L_x_66) ;  /* 0x0000000109047547 */ /* 0x000fea000b800000 */
[----:B-1----:R-:W-:Y:S05]  /*34f0*/  BPT.TRAP 0x1 ;  /* 0x000000040000795c */ /* 0x002fea0000300000 */
.L_x_66:
[----:B------:R-:W-:Y:S01]  /*3500*/  USHF.R.U32.HI UR8, URZ, 0x4, UR20 ;  /* 0x00000004ff087899 */ /* 0x000fe20008011614 */
[----:B------:R-:W-:Y:S01]  /*3510*/  IMAD.MOV.U32 R2, RZ, RZ, 0x80 ;  /* 0x00000080ff027424 */ /* 0x000fe200078e00ff */
[----:B------:R-:W-:Y:S01]  /*3520*/  ULEA UR9, UR25, UR20, 0x3 ;  /* 0x0000001419097291 */ /* 0x000fe2000f8e18ff */
[----:B------:R-:W-:Y:S01]  /*3530*/  IMAD.MOV.U32 R0, RZ, RZ, 0x80 ;  /* 0x00000080ff007424 */ /* 0x000fe200078e00ff */
[----:B------:R-:W-:Y:S02]  /*3540*/  ULOP3.LUT UR8, UR8, 0x3fff, URZ, 0xc0, !UPT ;  /* 0x00003fff08087892 */ /* 0x000fe4000f8ec0ff */
[----:B------:R-:W-:Y:S01]  /*3550*/  UIADD3 UR9, UPT, UPT, UR9, 0x1c038, URZ ;  /* 0x0001c03809097890 */ /* 0x000fe2000fffe0ff */
[----:B------:R-:W-:Y:S01]  /*3560*/  R2UR UR7, R2 ;  /* 0x00000000020772ca */ /* 0x000fe200000e0000 */
[----:B------:R-:W-:Y:S01]  /*3570*/  ULOP3.LUT UR8, UR8, 0x10000, URZ, 0xfc, !UPT ;  /* 0x0001000008087892 */ /* 0x000fe2000f8efcff */
[----:B------:R-:W-:Y:S01]  /*3580*/  R2UR UR6, R0 ;  /* 0x00000000000672ca */ /* 0x000fe200000e0000 */
[----:B------:R-:W-:Y:S01]  /*3590*/  UMOV UR14, 0x0 ;  /* 0x00000000000e7882 */ /* 0x000fe20000000000 */
[----:B------:R-:W-:Y:S01]  /*35a0*/  R2UR UR5, R2 ;  /* 0x00000000020572ca */ /* 0x000fe200000e0000 */
[----:B------:R-:W-:Y:S01]  /*35b0*/  UIADD3 UR16, UPT, UPT, UR8, 0x400, URZ ;  /* 0x0000040008107890 */ /* 0x000fe2000fffe0ff */
[----:B-1----:R-:W-:Y:S01]  /*35c0*/  R2UR UR4, R0 ;  /* 0x00000000000472ca */ /* 0x002fe200000e0000 */
[----:B------:R-:W-:Y:S01]  /*35d0*/  UIADD3 UR18, UPT, UPT, UR8, 0x402, URZ ;  /* 0x0000040208127890 */ /* 0x000fe2000fffe0ff */
[----:B------:R1:W-:Y:S01]  /*35e0*/  UTCBAR [UR9], URZ ;  /* 0x000000ff090073e9 */ /* 0x0003e200080000ff */
[----:B------:R-:W-:Y:S02]  /*35f0*/  UIADD3 UR34, UPT, UPT, UR8, 0x404, URZ ;  /* 0x0000040408227890 */ /* 0x000fe4000fffe0ff */
[----:B------:R-:W-:Y:S02]  /*3600*/  UIADD3 UR40, UPT, UPT, UR8, 0x406, URZ ;  /* 0x0000040608287890 */ /* 0x000fe4000fffe0ff */
[----:B------:R-:W-:Y:S01]  /*3610*/  UIADD3 UR8, UPT, UPT, UR25, 0x1, URZ ;  /* 0x0000000119087890 */ /* 0x000fe2000fffe0ff */
[----:B------:R-:W-:Y:S01]  /*3620*/  UMOV UR15, 0x8200010 ;  /* 0x08200010000f7882 */ /* 0x000fe20000000000 */
[----:B------:R-:W-:Y:S02]  /*3630*/  UMOV UR75, 0x40004040 ;  /* 0x40004040004b7882 */ /* 0x000fe40000000000 */
[----:B------:R-:W-:Y:S01]  /*3640*/  UISETP.NE.AND UP0, UPT, UR8, 0x3, UPT ;  /* 0x000000030800788c */ /* 0x000fe2000bf05270 */
[----:B------:R-:W-:Y:S01]  /*3650*/  UMOV UR17, 0x40004040 ;  /* 0x4000404000117882 */ /* 0x000fe20000000000 */
[----:B------:R-:W-:Y:S02]  /*3660*/  UMOV UR12, 0x0 ;  /* 0x00000000000c7882 */ /* 0x000fe40000000000 */
[----:B------:R-:W-:Y:S01]  /*3670*/  USEL UR8, UR8, URZ, UP0 ;  /* 0x000000ff08087287 */ /* 0x000fe20008000000 */
        /* <DEDUP_REMOVED lines=17> */
.L_x_67:
[----:B-1----:R-:W-:Y:S09]  /*3790*/  UIADD3 UR4, UPT, UPT, UR20, 0x1c060, URZ ;  /* 0x0001c06014047890 */ /* 0x002ff2000fffe0ff */
[----:B------:R1:W-:Y:S01]  /*37a0*/  UTCBAR [UR4], URZ ;  /* 0x000000ff040073e9 */ /* 0x0003e200080000ff */
[----:B------:R-:W-:Y:S05]  /*37b0*/  BRA.U !UP1, `(.L_x_68) ;  /* 0x0000000109047547 */ /* 0x000fea000b800000 */
[----:B-1----:R-:W-:Y:S05]  /*37c0*/  BPT.TRAP 0x1 ;  /* 0x000000040000795c */ /* 0x002fea0000300000 */
.L_x_68:
[----:B------:R-:W-:Y:S02]  /*37d0*/  ULEA UR5, UR8, UR20, 0x3 ;  /* 0x0000001408057291 */ /* 0x000fe4000f8e18ff */
[----:B------:R-:W-:Y:S02]  /*37e0*/  UIADD3 UR8, UPT, UPT, UR8, 0x1, URZ ;  /* 0x0000000108087890 */ /* 0x000fe4000fffe0ff */
[----:B-1----:R-:W-:Y:S02]  /*37f0*/  UIADD3 UR4, UPT, UPT, UR5, 0x1c038, URZ ;  /* 0x0001c03805047890 */ /* 0x002fe4000fffe0ff */
[----:B------:R-:W-:Y:S04]  /*3800*/  UISETP.NE.AND UP0, UPT, UR8, 0x3, UPT ;  /* 0x000000030800788c */ /* 0x000fe8000bf05270 */
[----:B------:R-:W-:Y:S03]  /*3810*/  USEL UR25, UR8, URZ, UP0 ;  /* 0x000000ff08197287 */ /* 0x000fe60008000000 */
[----:B------:R1:W-:Y:S01]  /*3820*/  UTCBAR [UR4], URZ ;  /* 0x000000ff040073e9 */ /* 0x0003e200080000ff */
[----:B------:R-:W-:Y:S08]  /*3830*/  BRA.U !UP1, `(.L_x_69) ;  /* 0x0000000109047547 */ /* 0x000ff0000b800000 */
[----:B-1----:R-:W-:Y:S05]  /*3840*/  BPT.TRAP 0x1 ;  /* 0x000000040000795c */ /* 0x002fea0000300000 */
.L_x_69:
[----:B-1----:R-:W-:Y:S01]  /*3850*/  ULEA UR4, UR27, UR20, 0x3 ;  /* 0x000000141b047291 */ /* 0x002fe2000f8e18ff */
[----:B------:R-:W-:Y:S04]  /*3860*/  MOV R0, UR21 ;  /* 0x0000001500007c02 */ /* 0x000fe80008000f00 */
[----:B------:R-:W-:Y:S04]  /*3870*/  SHF.L.U32 R3, R0, 0x1f, RZ ;  /* 0x0000001f00037819 */ /* 0x000fe800000006ff */
[----:B------:R-:W1:Y:S02]  /*3880*/  SYNCS.PHASECHK.TRANS64.TRYWAIT P0, [UR4+0x1c020], R3 ;  /* 0x01c02003ff0075a7 */ /* 0x000e640008001104 */
[----:B-1----:R-:W-:Y:S05]  /*3890*/  @!P0 BRA `(.L_x_70) ;  /* 0x0000017800388947 */ /* 0x002fea0003800000 */
.L_x_417:
[----:B------:R-:W-:Y:S04]  /*38a0*/  UIADD3 UR4, UPT, UPT, UR27, 0x1, URZ ;  /* 0x000000011b047890 */ /* 0x000fe8000fffe0ff */
[----:B------:R-:W-:Y:S04]  /*38b0*/  UISETP.NE.AND UP0, UPT, UR4, 0x3, UPT ;  /* 0x000000030400788c */ /* 0x000fe8000bf05270 */
[----:B------:R-:W-:Y:S02]  /*38c0*/  USEL UR5, URZ, 0x1, UP0 ;  /* 0x00000001ff057887 */ /* 0x000fe40008000000 */
[----:B------:R-:W-:Y:S02]  /*38d0*/  USEL UR4, UR4, URZ, UP0 ;  /* 0x000000ff04047287 */ /* 0x000fe40008000000 */
[----:B------:R-:W-:Y:S01]  /*38e0*/  ULOP3.LUT UR21, UR21, UR5, URZ, 0x3c, !UPT ;  /* 0x0000000515157292 */ /* 0x000fe2000f8e3cff */
[----:B------:R-:W-:Y:S11]  /*38f0*/  BRA.U UP5, `(.L_x_71) ;  /* 0x0000000105047547 */ /* 0x000ff6000b800000 */
[----:B------:R-:W-:Y:S05]  /*3900*/  BPT.TRAP 0x1 ;  /* 0x000000040000795c */ /* 0x000fea0000300000 */
.L_x_71:
[----:B-1----:R-:W-:Y:S04]  /*3910*/  MOV R0, UR30 ;  /* 0x0000001e00007c02 */ /* 0x002fe80008000f00 */
[----:B------:R-:W-:Y:S04]  /*3920*/  SHF.L.U32 R3, R0, 0x1f, RZ ;  /* 0x0000001f00037819 */ /* 0x000fe800000006ff */
[----:B------:R-:W1:Y:S02]  /*3930*/  SYNCS.PHASECHK.TRANS64.TRYWAIT P0, [UR20+0x1c0a0], R3 ;  /* 0x01c0a003ff0075a7 */ /* 0x000e640008001114 */
[----:B-1----:R-:W-:Y:S05]  /*3940*/  @!P0 BRA `(.L_x_72) ;  /* 0x0000017800248947 */ /* 0x002fea0003800000 */
.L_x_419:
[----:B------:R-:W-:Y:S05]  /*3950*/  BRA.U UP4, `(.L_x_73) ;  /* 0x0000000104047547 */ /* 0x000fea000b800000 */
[----:B------:R-:W-:Y:S05]  /*3960*/  BPT.TRAP 0x1 ;  /* 0x000000040000795c */ /* 0x000fea0000300000 */
.L_x_73:
[----:B------:R-:W-:Y:S01]  /*3970*/  ULOP3.LUT UR34, UR28, 0x1, URZ, 0x3c, !UPT ;  /* 0x000000011c227892 */ /* 0x000fe2000f8e3cff */
[----:B------:R-:W-:Y:S02]  /*3980*/  HFMA2 R4, -RZ, RZ, 0, 1.9073486328125e-06 ;  /* 0x00000020ff047431 */ /* 0x000fe400000001ff */
[----:B-1----:R-:W-:Y:S01]  /*3990*/  IMAD.MOV.U32 R3, RZ, RZ, 0x100 ;  /* 0x00000100ff037424 */ /* 0x002fe200078e00ff */
[----:B------:R-:W-:Y:S02]  /*39a0*/  MOV R2, 0x28 ;  /* 0x0000002800027802 */ /* 0x000fe40000000f00 */
[----:B------:R-:W-:Y:S05]  /*39b0*/  IMAD.U32 R0, RZ, RZ, UR34 ;  /* 0x00000022ff007e24 */ /* 0x000fea000f8e00ff */
[----:B------:R-:W-:Y:S01]  /*39c0*/  SHF.L.U32 R5, R0, 0x1f, RZ ;  /* 0x0000001f00057819 */ /* 0x000fe200000006ff */
[----:B------:R-:W-:Y:S03]  /*39d0*/  IMAD.MOV.U32 R0, RZ, RZ, 0x100 ;  /* 0x00000100ff007424 */ /* 0x000fe600078e00ff */
[----:B------:R-:W1:Y:S02]  /*39e0*/  SYNCS.PHASECHK.TRANS64.TRYWAIT P0, [UR20+0x1c058], R5 ;  /* 0x01c05805ff0075a7 */ /* 0x000e640008001114 */
[----:B-1----:R-:W-:Y:S05]  /*39f0*/  @!P0 BRA `(.L_x_74) ;  /* 0x0000017800108947 */ /* 0x002fea0003800000 */
.L_x_421:
[----:B------:R-:W-:Y:S01]  /*3a00*/  ULEA UR68, UR27, UR32, 0xa ;  /* 0x000000201b447291 */ /* 0x000fe2000f8e50ff */
[----:B------:R-:W-:Y:S01]  /*3a10*/  R2UR UR17, R2 ;  /* 0x00000000021172ca */ /* 0x000fe200000e0000 */
[----:B------:R-:W-:Y:S01]  /*3a20*/  IMAD.MOV.U32 R2, RZ, RZ, 0x38 ;  /* 0x00000038ff027424 */ /* 0x000fe200078e00ff */
[----:B------:R-:W-:Y:S01]  /*3a30*/  R2UR UR19, R4 ;  /* 0x00000000041372ca */ /* 0x000fe200000e0000 */
        /* <DEDUP_REMOVED lines=8> */
[----:B------:R-:W-:Y:S01]  /*3ac0*/  UIADD3 UR58, UPT, UPT, UR68, 0x280, URZ ;  /* 0x00000280443a7890 */ /* 0x000fe2000fffe0ff */
[----:B------:R-:W-:Y:S01]  /*3ad0*/  R2UR UR18, R0 ;  /* 0x00000000001272ca */ /* 0x000fe200000e0000 */
[----:B------:R-:W-:Y:S01]  /*3ae0*/  UIADD3 UR56, UPT, UPT, UR68, 0x300, URZ ;  /* 0x0000030044387890 */ /* 0x000fe2000fffe0ff */
[----:B------:R-:W-:Y:S01]  /*3af0*/  R2UR UR9, R2 ;  /* 0x00000000020972ca */ /* 0x000fe200000e0000 */
[----:B------:R-:W-:Y:S01]  /*3b00*/  UIADD3 UR54, UPT, UPT, UR68, 0x380, URZ ;  /* 0x0000038044367890 */ /* 0x000fe2000fffe0ff */
[----:B------:R-:W-:Y:S01]  /*3b10*/  IMAD.MOV.U32 R2, RZ, RZ, 0x50 ;  /* 0x00000050ff027424 */ /* 0x000fe200078e00ff */
[----:B------:R-:W-:Y:S01]  /*3b20*/  R2UR UR15, R4 ;  /* 0x00000000040f72ca */ /* 0x000fe200000e0000 */
[----:B------:R-:W-:Y:S01]  /*3b30*/  IMAD.MOV.U32 R3, RZ, RZ, 0x100 ;  /* 0x00000100ff037424 */ /* 0x000fe200078e00ff */
[----:B------:R-:W-:Y:S01]  /*3b40*/  UMOV UR52, 0x0 ;  /* 0x0000000000347882 */ /* 0x000fe20000000000 */
[----:B------:R-:W-:Y:S01]  /*3b50*/  IMAD.MOV.U32 R0, RZ, RZ, 0x100 ;  /* 0x00000100ff007424 */ /* 0x000fe200078e00ff */
[----:B------:R-:W-:Y:S01]  /*3b60*/  R2UR UR7, R2 ;  /* 0x00000000020772ca */ /* 0x000fe200000e0000 */
[----:B------:R-:W-:Y:S01]  /*3b70*/  IMAD.MOV.U32 R4, RZ, RZ, 0x40 ;  /* 0x00000040ff047424 */ /* 0x000fe200078e00ff */
[C---:B------:R-:W-:Y:S01]  /*3b80*/  R2UR UR16, R3.reuse ;  /* 0x00000000031072ca */ /* 0x040fe200000e0000 */
[----:B------:R-:W-:Y:S01]  /*3b90*/  IMAD.MOV.U32 R2, RZ, RZ, 0x58 ;  /* 0x00000058ff027424 */ /* 0x000fe200078e00ff */
[----:B------:R-:W-:Y:S01]  /*3ba0*/  R2UR UR14, R0 ;  /* 0x00000000000e72ca */ /* 0x000fe200000e0000 */
[----:B------:R-:W-:Y:S01]  /*3bb0*/  UMOV UR53, 0x8110010 ;  /* 0x0811001000357882 */ /* 0x000fe20000000000 */
[----:B------:R-:W-:Y:S01]  /*3bc0*/  R2UR UR11, R4 ;  /* 0x00000000040b72ca */ /* 0x000fe200000e0000 */
[----:B------:R-:W-:Y:S01]  /*3bd0*/  UMOV UR69, 0x40004040 ;  /* 0x4000404000457882 */ /* 0x000fe20000000000 */
[----:B------:R-:W-:Y:S01]  /*3be0*/  R2UR UR12, R3 ;  /* 0x00000000030c72ca */ /* 0x000fe200000e0000 */
[----:B------:R2:W-:Y:S01]  /*3bf0*/  UTCHMMA tmem[UR19], gdesc[UR68], tmem[UR33], tmem[UR52], idesc[UR53], UPT ;  /* 0x00ff3444130079ea */ /* 0x0005e2000b800021 */
[C---:B------:R-:W-:Y:S01]  /*3c00*/  R2UR UR10, R0.reuse ;  /* 0x00000000000a72ca */ /* 0x040fe200000e0000 */
[----:B------:R-:W-:Y:S01]  /*3c10*/  UMOV UR50, 0x0 ;  /* 0x0000000000327882 */ /* 0x000fe20000000000 */
[----:B------:R-:W-:Y:S01]  /*3c20*/  R2UR UR8, R0 ;  /* 0x00000000000872ca */ /* 0x000fe200000e0000 */
[----:B------:R-:W-:Y:S01]  /*3c30*/  UMOV UR51, 0x8110010 ;  /* 0x0811001000337882 */ /* 0x000fe20000000000 */
[----:B------:R-:W-:Y:S01]  /*3c40*/  R2UR UR5, R2 ;  /* 0x00000000020572ca */ /* 0x000fe200000e0000 */
[----:B------:R-:W-:Y:S01]  /*3c50*/  UMOV UR67, 0x40004040 ;  /* 0x4000404000437882 */ /* 0x000fe20000000000 */
[----:B------:R-:W-:Y:S01]  /*3c60*/  R2UR UR6, R0 ;  /* 0x00000000000672ca */ /* 0x000fe200000e0000 */
[----:B------:R2:W-:Y:S01]  /*3c70*/  UTCHMMA tmem[UR17], gdesc[UR66], tmem[UR18], tmem[UR50], idesc[UR51], UPT ;  /* 0x00ff3242110079ea */ /* 0x0005e2000b800012 */
        /* <DEDUP_REMOVED lines=26> */
.L_x_75:
[----:B--2---:R-:W-:Y:S02]  /*3e20*/  UIADD3 UR8, UPT, UPT, UR20, 0x1c090, URZ ;  /* 0x0001c09014087890 */ /* 0x004fe4000fffe0ff */
[----:B------:R-:W-:Y:S01]  /*3e30*/  ULOP3.LUT UR7, UR29, 0x1, URZ, 0x3c, !UPT ;  /* 0x000000011d077892 */ /* 0x000fe2000f8e3cff */
[----:B------:R-:W-:Y:S01]  /*3e40*/  UMOV UR6, 0x1 ;  /* 0x0000000100067882 */ /* 0x000fe20000000000 */
[----:B------:R-:W-:Y:S05]  /*3e50*/  UMOV UR5, UR27 ;  /* 0x0000001b00057c82 */ /* 0x000fea0008000000 */
[----:B------:R2:W-:Y:S01]  /*3e60*/  UTCBAR [UR8], URZ ;  /* 0x000000ff080073e9 */ /* 0x0005e200080000ff */
[----:B------:R-:W-:Y:S05]  /*3e70*/  BRA.U UP2, `(.L_x_76) ;  /* 0xffffffed022c7547 */ /* 0x000fea000b83ffff */
.L_x_57:
[----:B------:R-:W-:Y:S04]  /*3e80*/  BSSY.RECONVERGENT B0, `(.L_x_77) ;  /* 0x0000003000007945 */ /* 0x000fe80003800200 */
[----:B------:R-:W-:Y:S05]  /*3e90*/  @!P4 BRA `(.L_x_78) ;  /* 0x000000000004c947 */ /* 0x000fea0003800000 */
[----:B-12---:R-:W-:Y:S05]  /*3ea0*/  BPT.TRAP 0x1 ;  /* 0x000000040000795c */ /* 0x006fea0000300000 */
.L_x_78:
[----:B-12---:R-:W-:Y:S05]  /*3eb0*/  BSYNC.RECONVERGENT B0 ;  /* 0x0000000000007941 */ /* 0x006fea0003800200 */
.L_x_77:
[----:B------:R-:W-:Y:S01]  /*3ec0*/  UIADD3 UR5, UPT, UPT, UR20, 0x1c010, URZ ;  /* 0x0001c01014057890 */ /* 0x000fe2000fffe0ff */
[----:B------:R-:W-:Y:S08]  /*3ed0*/  BSSY.RECONVERGENT B0, `(.L_x_79) ;  /* 0x0000004000007945 */ /* 0x000ff00003800200 */
[----:B------:R1:W-:Y:S01]  /*3ee0*/  UTCBAR [UR5], URZ ;  /* 0x000000ff050073e9 */ /* 0x0003e200080000ff */
[----:B------:R-:W-:Y:S05]  /*3ef0*/  @!P4 BRA `(.L_x_80) ;  /* 0x000000000004c947 */ /* 0x000fea0003800000 */
[----:B-1----:R-:W-:Y:S05]  /*3f00*/  BPT.TRAP 0x1 ;  /* 0x000000040000795c */ /* 0x002fea0000300000 */
.L_x_80:
[----:B-1----:R-:W-:Y:S05]  /*3f10*/  BSYNC.RECONVERGENT B0 ;  /* 0x0000000000007941 */ /* 0x002fea0003800200 */
.L_x_79:
[----:B------:R-:W-:-:S09]  /*3f20*/  UIADD3 UR5, UPT, UPT, UR20, 0x1c018, URZ ;  /* 0x0001c01814057890 */ /* 0x000fd2000fffe0ff */
[----:B------:R1:W-:Y:S01]  /*3f30*/  UTCBAR [UR5], URZ ;  /* 0x000000ff050073e9 */ /* 0x0003e200080000ff */
[----:B------:R-:W-:Y:S05]  /*3f40*/  BRA.U UP5, `(.L_x_81) ;  /* 0x0000000105047547 */ /* 0x000fea000b800000 */
[----:B-1----:R-:W-:Y:S05]  /*3f50*/  BPT.TRAP 0x1 ;  /* 0x000000040000795c */ /* 0x002fea0000300000 */
.L_x_81:
[----:B------:R-:W-:-:S04]  /*3f60*/  MOV R3, UR30 ;  /* 0x0000001e00037c02 */ /* 0x000fc80008000f00 */
[----:B------:R-:W-:-:S04]  /*3f70*/  SHF.L.U32 R3, R3, 0x1f, RZ ;  /* 0x0000001f03037819 */ /* 0x000fc800000006ff */
[----:B------:R-:W2:Y:S02]  /*3f80*/  SYNCS.PHASECHK.TRANS64.TRYWAIT P0, [UR20+0x1c0a8], R3 ;  /* 0x01c0a803ff0075a7 */ /* 0x000ea40008001114 */
[----:B--2---:R-:W-:Y:S05]  /*3f90*/  @!P0 BRA `(.L_x_82) ;  /* 0x0000017000c88947 */ /* 0x004fea0003800000 */
.L_x_423:
[----:B------:R-:W-:Y:S05]  /*3fa0*/  BRA.U UP3, `(.L_x_83) ;  /* 0x0000000103047547 */ /* 0x000fea000b800000 */
[----:B-1----:R-:W-:Y:S05]  /*3fb0*/  BPT.TRAP 0x1 ;  /* 0x000000040000795c */ /* 0x002fea0000300000 */
.L_x_83:
[----:B------:R-:W-:Y:S02]  /*3fc0*/  IMAD.U32 R5, RZ, RZ, UR7 ;  /* 0x00000007ff057e24 */ /* 0x000fe4000f8e00ff */
[----:B------:R-:W-:Y:S02]  /*3fd0*/  HFMA2 R4, -RZ, RZ, 0, 9.5367431640625e-06 ;  /* 0x000000a0ff047431 */ /* 0x000fe400000001ff */
[----:B--2---:R-:W-:Y:S01]  /*3fe0*/  IMAD.MOV.U32 R3, RZ, RZ, 0x180 ;  /* 0x00000180ff037424 */ /* 0x004fe200078e00ff */
[----:B------:R-:W-:-:S04]  /*3ff0*/  SHF.L.U32 R5, R5, 0x1f, RZ ;  /* 0x0000001f05057819 */ /* 0x000fc800000006ff */
[----:B------:R-:W2:Y:S02]  /*4000*/  SYNCS.PHASECHK.TRANS64.TRYWAIT P0, [UR20+0x1c068], R5 ;  /* 0x01c06805ff0075a7 */ /* 0x000ea40008001114 */
[----:B--2---:R-:W-:Y:S05]  /*4010*/  @!P0 BRA `(.L_x_84) ;  /* 0x0000017000c08947 */ /* 0x004fea0003800000 */
.L_x_425:
[----:B------:R-:W-:Y:S01]  /*4020*/  IMAD.MOV.U32 R2, RZ, RZ, 0xa8 ;  /* 0x000000a8ff027424 */ /* 0x000fe200078e00ff */
[----:B------:R-:W-:Y:S01]  /*4030*/  R2UR UR16, R4 ;  /* 0x00000000041072ca */ /* 0x000fe200000e0000 */
[----:B------:R-:W-:Y:S01]  /*4040*/  IMAD.MOV.U32 R4, RZ, RZ, 0xb0 ;  /* 0x000000b0ff047424 */ /* 0x000fe200078e00ff */
[----:B------:R-:W-:Y:S01]  /*4050*/  R2UR UR17, R3 ;  /* 0x00000000031172ca */ /* 0x000fe200000e0000 */
[----:B--2---:R-:W-:Y:S01]  /*4060*/  IMAD.MOV.U32 R0, RZ, RZ, 0x180 ;  /* 0x00000180ff007424 */ /* 0x004fe200078e00ff */
        /* <DEDUP_REMOVED lines=10> */
[----:B------:R-:W-:Y:S01]  /*4110*/  UISETP.NE.U32.AND UP0, UPT, UR6, URZ, UPT ;  /* 0x000000ff0600728c */ /* 0x000fe2000bf05070 */
[----:B------:R-:W-:Y:S01]  /*4120*/  R2UR UR11, R0 ;  /* 0x00000000000b72ca */ /* 0x000fe200000e0000 */
[----:B------:R-:W-:Y:S01]  /*4130*/  UIADD3 UR66, UPT, UPT, UR34, 0x80, URZ ;  /* 0x0000008022427890 */ /* 0x000fe2000fffe0ff */
[----:B-1----:R-:W-:Y:S01]  /*4140*/  R2UR UR5, R2 ;  /* 0x00000000020572ca */ /* 0x002fe200000e0000 */
        /* <DEDUP_REMOVED lines=16> */
[----:B------:R-:W-:Y:S01]  /*4250*/  UMOV UR35, 0x40004040 ;  /* 0x4000404000237882 */ /* 0x000fe20000000000 */
[----:B------:R-:W-:Y:S01]  /*4260*/  UIADD3 UR54, UPT, UPT, UR34, 0x380, URZ ;  /* 0x0000038022367890 */ /* 0x000fe2000fffe0ff */
[----:B------:R1:W-:Y:S01]  /*4270*/  UTCHMMA tmem[UR16], gdesc[UR34], tmem[UR17], tmem[UR52], idesc[UR53], UP0 ;  /* 0x00ff3422100079ea */ /* 0x0003e20008000011 */
        /* <DEDUP_REMOVED lines=30> */
.L_x_85:
[----:B-1----:R-:W-:-:S09]  /*4460*/  UIADD3 UR5, UPT, UPT, UR20, 0x1c098, URZ ;  /* 0x0001c09814057890 */ /* 0x002fd2000fffe0ff */
[----:B------:R1:W-:Y:S01]  /*4470*/  UTCBAR [UR5], URZ ;  /* 0x000000ff050073e9 */ /* 0x0003e200080000ff */
[----:B------:R-:W-:Y:S05]  /*4480*/  BRA.U !UP1, `(.L_x_86) ;  /* 0x0000000109047547 */ /* 0x000fea000b800000 */
[----:B-1----:R-:W-:Y:S05]  /*4490*/  BPT.TRAP 0x1 ;  /* 0x000000040000795c */ /* 0x002fea0000300000 */
.L_x_86:
[----:B-1----:R-:W-:-:S04]  /*44a0*/  ULEA UR5, UR25, UR20, 0x3 ;  /* 0x0000001419057291 */ /* 0x002fc8000f8e18ff */
[----:B------:R-:W-:-:S09]  /*44b0*/  UIADD3 UR5, UPT, UPT, UR5, 0x1c038, URZ ;  /* 0x0001c03805057890 */ /* 0x000fd2000fffe0ff */
[----:B------:R1:W-:Y:S01]  /*44c0*/  UTCBAR [UR5], URZ ;  /* 0x000000ff050073e9 */ /* 0x0003e200080000ff */
[----:B------:R-:W-:Y:S05]  /*44d0*/  BRA.U UP4, `(.L_x_87) ;  /* 0x0000000104047547 */ /* 0x000fea000b800000 */
[----:B-1----:R-:W-:Y:S05]  /*44e0*/  BPT.TRAP 0x1 ;  /* 0x000000040000795c */ /* 0x002fea0000300000 */
.L_x_87:
[----:B-1----:R-:W-:-:S09]  /*44f0*/  UIADD3 UR5, UPT, UPT, UR20, 0x1c050, URZ ;  /* 0x0001c05014057890 */ /* 0x002fd2000fffe0ff */
[----:B------:R1:W-:Y:S01]  /*4500*/  UTCBAR [UR5], URZ ;  /* 0x000000ff050073e9 */ /* 0x0003e200080000ff */
[----:B------:R-:W-:Y:S05]  /*4510*/  BRA.U UP3, `(.L_x_88) ;  /* 0x0000000103047547 */ /* 0x000fea000b800000 */
[----:B-1----:R-:W-:Y:S05]  /*4520*/  BPT.TRAP 0x1 ;  /* 0x000000040000795c */ /* 0x002fea0000300000 */
.L_x_88:
[----:B------:R-:W-:Y:S01]  /*4530*/  UIADD3 UR20, UPT, UPT, UR20, 0x1c060, URZ ;  /* 0x0001c06014147890 */ /* 0x000fe2000fffe0ff */
[----:B------:R-:W-:Y:S01]  /*4540*/  LOP3.LUT R7, R7, 0x1, RZ, 0x3c, !PT ;  /* 0x0000000107077812 */ /* 0x000fe200078e3cff */
[----:B------:R-:W-:Y:S02]  /*4550*/  UIADD3 UR31, UPT, UPT, UR26, 0x2, URZ ;  /* 0x000000021a1f7890 */ /* 0x000fe4000fffe0ff */
[----:B------:R-:W-:-:S05]  /*4560*/  ULOP3.LUT UR30, UR30, 0x1, URZ, 0x3c, !UPT ;  /* 0x000000011e1e7892 */ /* 0x000fca000f8e3cff */
[----:B------:R2:W-:Y:S01]  /*4570*/  UTCBAR [UR20], URZ ;  /* 0x000000ff140073e9 */ /* 0x0005e200080000ff */
[----:B------:R-:W-:Y:S02]  /*4580*/  NOP ;  /* 0x0000000000007918 */ /* 0x000fe40000000000 */
.L_x_29:
[----:B------:R-:W3:Y:S01]  /*4590*/  LDCU UR6, c[0x0][0x370] ;  /* 0x00006e00ff0677ac */ /* 0x000ee20008000800 */
[----:B-1----:R-:W1:Y:S01]  /*45a0*/  LDCU UR5, c[0x0][0x900] ;  /* 0x00012000ff0577ac */ /* 0x002e620008000800 */
[----:B---3--:R-:W-:-:S04]  /*45b0*/  UIADD3 UR36, UPT, UPT, UR6, UR36, URZ ;  /* 0x0000002406247290 */ /* 0x008fc8000fffe0ff */
[----:B-1----:R-:W-:-:S09]  /*45c0*/  UISETP.GE.AND UP0, UPT, UR36, UR5, UPT ;  /* 0x000000052400728c */ /* 0x002fd2000bf06270 */
[----:B------:R-:W-:Y:S05]  /*45d0*/  BRA.U !UP0, `(.L_x_89) ;  /* 0xffffffd108c07547 */ /* 0x000fea000b83ffff */
[----:B--2---:R-:W-:Y:S05]  /*45e0*/  EXIT ;  /* 0x000000000000794d */ /* 0x004fea0003800000 */
.L_x_28:
[----:B------:R-:W-:-:S08]  /*45f0*/  NOP ;  /* 0x0000000000007918 */ /* 0x000fd00000000000 */
[----:B------:R-:W1:-:S00]  /*4600*/  USETMAXREG.DEALLOC.CTAPOOL 0x60 ;  /* 0x00000060000079c8 */ /* 0x000e4000080e0500 */
[----:B-1----:R-:W1:Y:S01]  /*4610*/  LDC R0, c[0x0][0x900] ;  /* 0x00024000ff007b82 */ /* 0x002e620000000800 */
[----:B------:R-:W-:Y:S02]  /*4620*/  MOV R59, UR36 ;  /* 0x00000024003b7c02 */ /* 0x000fe40008000f00 */
[----:B-1----:R-:W-:-:S13]  /*4630*/  ISETP.LE.AND P0, PT, R0, UR36, PT ;  /* 0x0000002400007c0c */ /* 0x002fda000bf03270 */
[----:B------:R-:W-:Y:S05]  /*4640*/  @P0 EXIT ;  /* 0x000000000000094d */ /* 0x000fea0003800000 */
[----:B------:R-:W1:Y:S01]  /*4650*/  S2UR UR4, SR_CTAID.Z ;  /* 0x00000000000479c3 */ /* 0x000e620000002700 */
[----:B------:R-:W2:Y:S01]  /*4660*/  S2R R0, SR_CTAID.Y ;  /* 0x0000000000007919 */ /* 0x000ea20000002600 */
[----:B------:R-:W1:Y:S01]  /*4670*/  LDCU UR36, c[0x0][0x370] ;  /* 0x00006e00ff2477ac */ /* 0x000e620008000800 */
[----:B------:R-:W-:Y:S01]  /*4680*/  LOP3.LUT P0, R58, R23, 0x7f, RZ, 0xc0, !PT ;  /* 0x0000007f173a7812 */ /* 0x000fe2000780c0ff */
[----:B------:R-:W-:Y:S01]  /*4690*/  BSSY B8, `(.L_x_90) ;  /* 0x0000887000087945 */ /* 0x000fe20003800000 */
[----:B------:R-:W-:Y:S01]  /*46a0*/  IMAD.MOV.U32 R57, RZ, RZ, 0x1 ;  /* 0x00000001ff397424 */ /* 0x000fe200078e00ff */
[----:B------:R-:W3:Y:S01]  /*46b0*/  LDCU UR5, c[0x0][0x374] ;  /* 0x00006e80ff0577ac */ /* 0x000ee20008000800 */
[----:B------:R-:W-:Y:S01]  /*46c0*/  MOV R56, RZ ;  /* 0x000000ff00387202 */ /* 0x000fe20000000f00 */
[----:B------:R-:W-:Y:S01]  /*46d0*/  IMAD.MOV.U32 R64, RZ, RZ, RZ ;  /* 0x000000ffff407224 */ /* 0x000fe200078e00ff */
[----:B------:R-:W4:Y:S01]  /*46e0*/  LDCU.64 UR44, c[0x0][0x358] ;  /* 0x00006b00ff2c77ac */ /* 0x000f220008000a00 */
[----:B------:R-:W-:Y:S01]  /*46f0*/  UMOV UR43, URZ ;  /* 0x000000ff002b7c82 */ /* 0x000fe20008000000 */
[----:B------:R-:W-:Y:S01]  /*4700*/  UMOV UR42, URZ ;  /* 0x000000ff002a7c82 */ /* 0x000fe20008000000 */
[----:B-1----:R-:W-:-:S04]  /*4710*/  UIMAD UR4, UR36, UR4, URZ ;  /* 0x00000004240472a4 */ /* 0x002fc8000f8e02ff */
[----:B------:R-:W-:-:S04]  /*4720*/  UIADD3 UR4, UPT, UPT, URZ, -UR4, URZ ;  /* 0x80000004ff047290 */ /* 0x000fc8000fffe0ff */
[----:B---3--:R-:W-:Y:S01]  /*4730*/  UIMAD UR4, UR4, UR5, URZ ;  /* 0x00000005040472a4 */ /* 0x008fe2000f8e02ff */
[----:B--2---:R-:W-:-:S05]  /*4740*/  IMAD R0, R0, UR36, R59 ;  /* 0x0000002400007c24 */ /* 0x004fca000f8e023b */
[----:B------:R-:W-:-:S04]  /*4750*/  ISETP.NE.OR P0, PT, R0, UR4, P0 ;  /* 0x0000000400007c0c */ /* 0x000fc80008705670 */
[----:B----4-:R-:W-:-:S09]  /*4760*/  P2R R60, PR, RZ, 0x1 ;  /* 0x00000001ff3c7803 */ /* 0x010fd20000000000 */
.L_x_234:
[----:B------:R-:W-:Y:S05]  /*4770*/  YIELD ;  /* 0x0000000000007946 */ /* 0x000fea0003800000 */
[----:B-1----:R-:W1:Y:S01]  /*4780*/  LDC R6, c[0x0][0x904] ;  /* 0x00024100ff067b82 */ /* 0x002e620000000800 */
[----:B--2---:R-:W2:Y:S01]  /*4790*/  LDCU.64 UR4, c[0x0][0x908] ;  /* 0x00012100ff0477ac */ /* 0x004ea20008000a00 */
[----:B------:R-:W-:Y:S01]  /*47a0*/  BSSY B7, `(.L_x_91) ;  /* 0x0000871000077945 */ /* 0x000fe20003800000 */
[----:B---3--:R-:W3:Y:S05]  /*47b0*/  LDCU.64 UR6, c[0x0][0x920] ;  /* 0x00012400ff0677ac */ /* 0x008eea0008000a00 */
[----:B----4-:R-:W4:Y:S08]  /*47c0*/  LDC.64 R4, c[0x0][0x918] ;  /* 0x00024600ff047b82 */ /* 0x010f300000000a00 */
[----:B------:R-:W5:Y:S01]  /*47d0*/  LDC.64 R2, c[0x0][0x910] ;  /* 0x00024400ff027b82 */ /* 0x000f620000000a00 */
[----:B--2---:R-:W-:Y:S01]  /*47e0*/  IMAD.HI.U32 R22, R59, UR4, RZ ;  /* 0x000000043b167c27 */ /* 0x004fe2000f8e00ff */
[----:B------:R-:W2:Y:S04]  /*47f0*/  LDCU UR4, c[0x0][0x380] ;  /* 0x00007000ff0477ac */ /* 0x000ea80008000800 */
[----:B------:R-:W-:-:S02]  /*4800*/  SHF.R.U32.HI R22, RZ, UR5, R22 ;  /* 0x00000005ff167c19 */ /* 0x000fc40008011616 */
[----:B-1----:R-:W-:-:S04]  /*4810*/  ISETP.NE.AND P0, PT, R6, 0x1, PT ;  /* 0x000000010600780c */ /* 0x002fc80003f05270 */
[----:B------:R-:W-:Y:S02]  /*4820*/  SEL R22, R59, R22, !P0 ;  /* 0x000000163b167207 */ /* 0x000fe40004000000 */
[----:B----4-:R-:W-:-:S03]  /*4830*/  ISETP.NE.AND P0, PT, R5, 0x1, PT ;  /* 0x000000010500780c */ /* 0x010fc60003f05270 */
[----:B---3--:R-:W-:-:S05]  /*4840*/  IMAD.HI.U32 R7, R22, UR6, RZ ;  /* 0x0000000616077c27 */ /* 0x008fca000f8e00ff */
[----:B------:R-:W-:-:S04]  /*4850*/  SHF.R.U32.HI R7, RZ, UR7, R7 ;  /* 0x00000007ff077c19 */ /* 0x000fc80008011607 */
[----:B------:R-:W-:Y:S01]  /*4860*/  SEL R0, R22, R7, !P0 ;  /* 0x0000000716007207 */ /* 0x000fe20004000000 */
[----:B------:R-:W-:Y:S01]  /*4870*/  IMAD.MOV R7, RZ, RZ, -R22 ;  /* 0x000000ffff077224 */ /* 0x000fe200078e0a16 */
[----:B-----5:R-:W-:-:S03]  /*4880*/  ISETP.NE.AND P0, PT, R2, 0x1, PT ;  /* 0x000000010200780c */ /* 0x020fc60003f05270 */
[----:B------:R-:W-:-:S04]  /*4890*/  IMAD.HI.U32 R3, R0, R3, RZ ;  /* 0x0000000300037227 */ /* 0x000fc800078e00ff */
[----:B------:R-:W-:Y:S01]  /*48a0*/  IMAD R7, R6, R7, R59 ;  /* 0x0000000706077224 */ /* 0x000fe200078e023b */
[----:B------:R-:W-:Y:S01]  /*48b0*/  SHF.R.U32.HI R3, RZ, R4, R3 ;  /* 0x00000004ff037219 */ /* 0x000fe20000011603 */
[----:B------:R-:W-:Y:S02]  /*48c0*/  IMAD.MOV R4, RZ, RZ, -R0 ;  /* 0x000000ffff047224 */ /* 0x000fe400078e0a00 */
[----:B------:R-:W-:Y:S01]  /*48d0*/  IMAD.SHL.U32 R7, R7, 0x100, RZ ;  /* 0x0000010007077824 */ /* 0x000fe200078e00ff */
[----:B------:R-:W-:Y:S01]  /*48e0*/  SEL R3, R0, R3, !P0 ;  /* 0x0000000300037207 */ /* 0x000fe20004000000 */
[----:B------:R-:W-:-:S03]  /*48f0*/  IMAD R22, R5, R4, R22 ;  /* 0x0000000405167224 */ /* 0x000fc600078e0216 */
[----:B--2---:R-:W-:Y:S01]  /*4900*/  ISETP.GE.AND P0, PT, R7, UR4, PT ;  /* 0x0000000407007c0c */ /* 0x004fe2000bf06270 */
[----:B------:R-:W-:-:S04]  /*4910*/  IMAD.MOV R3, RZ, RZ, -R3 ;  /* 0x000000ffff037224 */ /* 0x000fc800078e0a03 */
[----:B------:R-:W-:-:S08]  /*4920*/  IMAD R2, R2, R3, R0 ;  /* 0x0000000302027224 */ /* 0x000fd000078e0200 */
[----:B------:R-:W-:Y:S05]  /*4930*/  @P0 BRA `(.L_x_92) ;  /* 0x00000084005c0947 */ /* 0x000fea0003800000 */
[----:B------:R-:W1:Y:S02]  /*4940*/  LDC R4, c[0x0][0x384] ;  /* 0x0000e100ff047b82 */ /* 0x000e640000000800 */
[----:B-1----:R-:W-:-:S13]  /*4950*/  ISETP.NE.AND P0, PT, R4, RZ, PT ;  /* 0x000000ff0400720c */ /* 0x002fda0003f05270 */
[----:B------:R-:W-:Y:S05]  /*4960*/  @P0 BRA `(.L_x_93) ;  /* 0x0000004000c40947 */ /* 0x000fea0003800000 */
[----:B------:R-:W-:-:S09]  /*4970*/  UISETP.NE.AND UP0, UPT, UR41, URZ, UPT ;  /* 0x000000ff2900728c */ /* 0x000fd2000bf05270 */
[----:B------:R-:W-:Y:S05]  /*4980*/  BRA.U UP0, `(.L_x_94) ;  /* 0x0000000100047547 */ /* 0x000fea000b800000 */
[----:B------:R-:W-:Y:S05]  /*4990*/  BPT.TRAP 0x1 ;  /* 0x000000040000795c */ /* 0x000fea0000300000 */
.L_x_94:
[----:B------:R-:W1:Y:S01]  /*49a0*/  S2R R16, SR_CgaCtaId ;  /* 0x0000000000107919 */ /* 0x000e620000008800 */
[----:B------:R-:W-:Y:S01]  /*49b0*/  MOV R5, 0x400 ;  /* 0x0000040000057802 */ /* 0x000fe20000000f00 */
[----:B------:R-:W-:Y:S01]  /*49c0*/  BSSY B0, `(.L_x_95) ;  /* 0x0000005000007945 */ /* 0x000fe20003800000 */
[----:B------:R-:W-:Y:S02]  /*49d0*/  SHF.L.U32 R3, R57, 0x1f, RZ ;  /* 0x0000001f39037819 */ /* 0x000fe400000006ff */
[----:B-1----:R-:W-:-:S04]  /*49e0*/  LEA R16, R16, R5, 0x18 ;  /* 0x0000000510107211 */ /* 0x002fc800078ec0ff */
[----:B------:R-:W1:Y:S02]  /*49f0*/  SYNCS.PHASECHK.TRANS64.TRYWAIT P0, [R16+URZ+0x1c0c0], R3 ;  /* 0x01c0c003100075a7 */ /* 0x000e6400080011ff */
[----:B-1----:R-:W-:Y:S05]  /*4a00*/  @!P0 BRA `(.L_x_96) ;  /* 0x00000168005c8947 */ /* 0x002fea0003800000 */
.L_x_426:
[----:B------:R-:W-:Y:S05]  /*4a10*/  BSYNC B0 ;  /* 0x0000000000007941 */ /* 0x000fea0003800000 */
.L_x_95:
[----:B------:R-:W-:Y:S01]  /*4a20*/  ISETP.NE.AND P0, PT, R60, RZ, PT ;  /* 0x000000ff3c00720c */ /* 0x000fe20003f05270 */
[----:B------:R-:W-:-:S12]  /*4a30*/  BSSY.RECONVERGENT B6, `(.L_x_97) ;  /* 0x0000232000067945 */ /* 0x000fd80003800200 */
[----:B------:R-:W-:Y:S05]  /*4a40*/  @P0 BRA `(.L_x_98) ;  /* 0x0000002000c00947 */ /* 0x000fea0003800000 */
[----:B------:R-:W2:Y:S01]  /*4a50*/  LDC.64 R10, c[0x4][0xa0] ;  /* 0x01002800ff0a7b82 */ /* 0x000ea20000000a00 */
[----:B------:R-:W-:Y:S01]  /*4a60*/  MOV R17, 0x0 ;  /* 0x0000000000117802 */ /* 0x000fe20000000f00 */
[----:B------:R-:W3:Y:S01]  /*4a70*/  LDCU.64 UR4, c[0x4][0xd0] ;  /* 0x01001a00ff0477ac */ /* 0x000ee20008000a00 */
[----:B------:R-:W-:Y:S02]  /*4a80*/  MOV R6, UR38 ;  /* 0x0000002600067c02 */ /* 0x000fe40008000f00 */
[----:B------:R-:W-:-:S03]  /*4a90*/  MOV R7, UR37 ;  /* 0x0000002500077c02 */ /* 0x000fc60008000f00 */
[----:B------:R4:W1:Y:S01]  /*4aa0*/  LDC.64 R8, c[0x4][R17] ;  /* 0x0100000011087b82 */ /* 0x0008620000000a00 */
[----:B---3--:R-:W-:Y:S02]  /*4ab0*/  IMAD.U32 R4, RZ, RZ, UR4 ;  /* 0x00000004ff047e24 */ /* 0x008fe4000f8e00ff */
[----:B------:R-:W-:Y:S01]  /*4ac0*/  IMAD.U32 R5, RZ, RZ, UR5 ;  /* 0x00000005ff057e24 */ /* 0x000fe2000f8e00ff */
[----:B--2---:R4:W-:Y:S04]  /*4ad0*/  STL.64 [R1], R10 ;  /* 0x0000000a01007387 */ /* 0x0049e80000100a00 */
[----:B------:R-:W-:-:S07]  /*4ae0*/  LEPC R20, `(.L_x_99) ;  /* 0x000000001014794e */ /* 0x000fce0000000000 */
[----:B-1--4-:R-:W-:Y:S05]  /*4af0*/  CALL.ABS.NOINC R8 ;  /* 0x0000000008007343 */ /* 0x012fea0003c00000 */
.L_x_99:
[----:B------:R-:W-:Y:S01]  /*4b00*/  IMAD.MOV.U32 R8, RZ, RZ, 0x3 ;  /* 0x00000003ff087424 */ /* 0x000fe200078e00ff */
[----:B------:R1:W2:Y:S01]  /*4b10*/  LDC.64 R10, c[0x4][R17] ;  /* 0x01000000110a7b82 */ /* 0x0002a20000000a00 */
[----:B------:R-:W-:Y:S01]  /*4b20*/  IMAD.MOV.U32 R9, RZ, RZ, 0x4 ;  /* 0x00000004ff097424 */ /* 0x000fe200078e00ff */
[----:B------:R-:W3:Y:S01]  /*4b30*/  LDCU.64 UR4, c[0x4][0xe8] ;  /* 0x01001d00ff0477ac */ /* 0x000ee20008000a00 */
[----:B------:R-:W-:Y:S01]  /*4b40*/  MOV R6, UR38 ;  /* 0x0000002600067c02 */ /* 0x000fe20008000f00 */
[----:B------:R1:W-:Y:S01]  /*4b50*/  STL [R1+0x8], R8 ;  /* 0x0000080801007387 */ /* 0x0003e20000100800 */
[----:B------:R-:W-:-:S03]  /*4b60*/  MOV R7, UR37 ;  /* 0x0000002500077c02 */ /* 0x000fc60008000f00 */
[----:B------:R1:W-:Y:S01]  /*4b70*/  STL.64 [R1], R8 ;  /* 0x0000000801007387 */ /* 0x0003e20000100a00 */
[----:B---3--:R-:W-:Y:S01]  /*4b80*/  MOV R4, UR4 ;  /* 0x0000000400047c02 */ /* 0x008fe20008000f00 */
[----:B------:R-:W-:Y:S02]  /*4b90*/  IMAD.U32 R5, RZ, RZ, UR5 ;  /* 0x00000005ff057e24 */ /* 0x000fe4000f8e00ff */
[----:B------:R-:W-:-:S07]  /*4ba0*/  LEPC R20, `(.L_x_100) ;  /* 0x000000001014794e */ /* 0x000fce0000000000 */
[----:B-12---:R-:W-:Y:S05]  /*4bb0*/  CALL.ABS.NOINC R10 ;  /* 0x000000000a007343 */ /* 0x006fea0003c00000 */
.L_x_100:
[----:B------:R1:W2:Y:S01]  /*4bc0*/  LDC.64 R8, c[0x4][R17] ;  /* 0x0100000011087b82 */ /* 0x0002a20000000a00 */
[----:B------:R-:W3:Y:S01]  /*4bd0*/  LDCU.64 UR4, c[0x4][0xe0] ;  /* 0x01001c00ff0477ac */ /* 0x000ee20008000a00 */
[----:B------:R-:W-:Y:S01]  /*4be0*/  CS2R R6, SRZ ;  /* 0x0000000000067805 */ /* 0x000fe2000001ff00 */
[----:B---3--:R-:W-:Y:S01]  /*4bf0*/  IMAD.U32 R4, RZ, RZ, UR4 ;  /* 0x00000004ff047e24 */ /* 0x008fe2000f8e00ff */
[----:B------:R-:W-:-:S04]  /*4c00*/  MOV R5, UR5 ;  /* 0x0000000500057c02 */ /* 0x000fc80008000f00 */
[----:B------:R-:W-:-:S07]  /*4c10*/  LEPC R20, `(.L_x_101) ;  /* 0x000000001014794e */ /* 0x000fce0000000000 */
[----:B-12---:R-:W-:Y:S05]  /*4c20*/  CALL.ABS.NOINC R8 ;  /* 0x0000000008007343 */ /* 0x006fea0003c00000 */
.L_x_101:
[----:B------:R1:W2:Y:S01]  /*4c30*/  LDC.64 R8, c[0x4][R17] ;  /* 0x0100000011087b82 */ /* 0x0002a20000000a00 */
[----:B------:R-:W3:Y:S01]  /*4c40*/  LDCU.64 UR4, c[0x4][0xf0] ;  /* 0x01001e00ff0477ac */ /* 0x000ee20008000a00 */
[----:B------:R-:W-:Y:S01]  /*4c50*/  CS2R R6, SRZ ;  /* 0x0000000000067805 */ /* 0x000fe2000001ff00 */
[----:B---3--:R-:W-:Y:S01]  /*4c60*/  IMAD.U32 R4, RZ, RZ, UR4 ;  /* 0x00000004ff047e24 */ /* 0x008fe2000f8e00ff */
[----:B------:R-:W-:-:S04]  /*4c70*/  MOV R5, UR5 ;  /* 0x0000000500057c02 */ /* 0x000fc80008000f00 */
[----:B------:R-:W-:-:S07]  /*4c80*/  LEPC R20, `(.L_x_102) ;  /* 0x000000001014794e */ /* 0x000fce0000000000 */
[----:B-12---:R-:W-:Y:S05]  /*4c90*/  CALL.ABS.NOINC R8 ;  /* 0x0000000008007343 */ /* 0x006fea0003c00000 */
.L_x_102:
[----:B------:R1:W2:Y:S01]  /*4ca0*/  LDC.64 R8, c[0x4][R17] ;  /* 0x0100000011087b82 */ /* 0x0002a20000000a00 */
[----:B------:R-:W3:Y:S01]  /*4cb0*/  LDCU.64 UR4, c[0x4][0xf8] ;  /* 0x01001f00ff0477ac */ /* 0x000ee20008000a00 */
[----:B------:R-:W-:Y:S01]  /*4cc0*/  CS2R R6, SRZ ;  /* 0x0000000000067805 */ /* 0x000fe2000001ff00 */
[----:B---3--:R-:W-:Y:S01]  /*4cd0*/  IMAD.U32 R4, RZ, RZ, UR4 ;  /* 0x00000004ff047e24 */ /* 0x008fe2000f8e00ff */
[----:B------:R-:W-:-:S04]  /*4ce0*/  MOV R5, UR5 ;  /* 0x0000000500057c02 */ /* 0x000fc80008000f00 */
[----:B------:R-:W-:-:S07]  /*4cf0*/  LEPC R20, `(.L_x_103) ;  /* 0x000000001014794e */ /* 0x000fce0000000000 */
[----:B-12---:R-:W-:Y:S05]  /*4d00*/  CALL.ABS.NOINC R8 ;  /* 0x0000000008007343 */ /* 0x006fea0003c00000 */
.L_x_103:
[----:B------:R-:W-:Y:S01]  /*4d10*/  HFMA2 R0, -RZ, RZ, 0, 9.5367431640625e-07 ;  /* 0x00000010ff007431 */ /* 0x000fe200000001ff */
[----:B------:R1:W2:Y:S01]  /*4d20*/  LDC.64 R8, c[0x4][R17] ;  /* 0x0100000011087b82 */ /* 0x0002a20000000a00 */
[----:B------:R-:W3:Y:S01]  /*4d30*/  LDCU.64 UR4, c[0x4][0xc8] ;  /* 0x01001900ff0477ac */ /* 0x000ee20008000a00 */
[----:B------:R-:W-:Y:S01]  /*4d40*/  MOV R6, UR38 ;  /* 0x0000002600067c02 */ /* 0x000fe20008000f00 */
[----:B------:R-:W-:Y:S01]  /*4d50*/  IMAD.U32 R7, RZ, RZ, UR37 ;  /* 0x00000025ff077e24 */ /* 0x000fe2000f8e00ff */
[----:B------:R1:W-:Y:S01]  /*4d60*/  STL [R1], R0 ;  /* 0x0000000001007387 */ /* 0x0003e20000100800 */
[----:B---3--:R-:W-:Y:S01]  /*4d70*/  MOV R4, UR4 ;  /* 0x0000000400047c02 */ /* 0x008fe20008000f00 */
[----:B------:R-:W-:-:S04]  /*4d80*/  IMAD.U32 R5, RZ, RZ, UR5 ;  /* 0x00000005ff057e24 */ /* 0x000fc8000f8e00ff */
[----:B------:R-:W-:-:S07]  /*4d90*/  LEPC R20, `(.L_x_104) ;  /* 0x000000001014794e */ /* 0x000fce0000000000 */
[----:B-12---:R-:W-:Y:S05]  /*4da0*/  CALL.ABS.NOINC R8 ;  /* 0x0000000008007343 */ /* 0x006fea0003c00000 */
.L_x_104:
[----:B------:R-:W1:Y:S01]  /*4db0*/  S2R R3, SR_SWINHI ;  /* 0x0000000000037919 */ /* 0x000e620000002f00 */
[----:B------:R2:W3:Y:S01]  /*4dc0*/  LDC.64 R8, c[0x4][R17] ;  /* 0x0100000011087b82 */ /* 0x0004e20000000a00 */
[----:B------:R-:W4:Y:S01]  /*4dd0*/  LDCU.64 UR4, c[0x4][0x100] ;  /* 0x01002000ff0477ac */ /* 0x000f220008000a00 */
[----:B------:R-:W-:Y:S01]  /*4de0*/  MOV R6, UR38 ;  /* 0x0000002600067c02 */ /* 0x000fe20008000f00 */
[----:B------:R-:W-:Y:S01]  /*4df0*/  IMAD.U32 R7, RZ, RZ, UR37 ;  /* 0x00000025ff077e24 */ /* 0x000fe2000f8e00ff */
[----:B------:R-:W-:Y:S02]  /*4e00*/  MOV R4, R16 ;  /* 0x0000001000047202 */ /* 0x000fe40000000f00 */
[----:B-1----:R-:W-:Y:S02]  /*4e10*/  MOV R5, R3 ;  /* 0x0000000300057202 */ /* 0x002fe40000000f00 */
[----:B------:R-:W-:Y:S02]  /*4e20*/  IADD3 R10, P0, PT, R4, 0x14000, RZ ;  /* 0x00014000040a7810 */ /* 0x000fe40007f1e0ff */
[----:B----4-:R-:W-:-:S03]  /*4e30*/  MOV R4, UR4 ;  /* 0x0000000400047c02 */ /* 0x010fc60008000f00 */
[----:B------:R-:W-:Y:S02]  /*4e40*/  IMAD.X R11, RZ, RZ, R5, P0 ;  /* 0x000000ffff0b7224 */ /* 0x000fe400000e0605 */
[----:B------:R-:W-:-:S03]  /*4e50*/  IMAD.U32 R5, RZ, RZ, UR5 ;  /* 0x00000005ff057e24 */ /* 0x000fc6000f8e00ff */
[----:B------:R2:W-:Y:S04]  /*4e60*/  STL.64 [R1], R10 ;  /* 0x0000000a01007387 */ /* 0x0005e80000100a00 */
[----:B------:R-:W-:-:S07]  /*4e70*/  LEPC R20, `(.L_x_105) ;  /* 0x000000001014794e */ /* 0x000fce0000000000 */
[----:B--23--:R-:W-:Y:S05]  /*4e80*/  CALL.ABS.NOINC R8 ;  /* 0x0000000008007343 */ /* 0x00cfea0003c00000 */
.L_x_105:
[----:B------:R-:W1:Y:S01]  /*4e90*/  LDC.64 R10, c[0x4][0xd8] ;  /* 0x01003600ff0a7b82 */ /* 0x000e620000000a00 */
[----:B------:R-:W2:Y:S01]  /*4ea0*/  LDCU.64 UR4, c[0x4][0xd0] ;  /* 0x01001a00ff0477ac */ /* 0x000ea20008000a00 */
[----:B------:R-:W-:Y:S02]  /*4eb0*/  MOV R6, UR38 ;  /* 0x0000002600067c02 */ /* 0x000fe40008000f00 */
[----:B------:R-:W-:-:S04]  /*4ec0*/  MOV R7, UR37 ;  /* 0x0000002500077c02 */ /* 0x000fc80008000f00 */
[----:B------:R3:W4:Y:S01]  /*4ed0*/  LDC.64 R8, c[0x4][R17] ;  /* 0x0100000011087b82 */ /* 0x0007220000000a00 */
[----:B--2---:R-:W-:Y:S02]  /*4ee0*/  IMAD.U32 R4, RZ, RZ, UR4 ;  /* 0x00000004ff047e24 */ /* 0x004fe4000f8e00ff */
[----:B------:R-:W-:Y:S01]  /*4ef0*/  IMAD.U32 R5, RZ, RZ, UR5 ;  /* 0x00000005ff057e24 */ /* 0x000fe2000f8e00ff */
[----:B-1----:R3:W-:Y:S04]  /*4f00*/  STL.64 [R1], R10 ;  /* 0x0000000a01007387 */ /* 0x0027e80000100a00 */
[----:B------:R-:W-:-:S07]  /*4f10*/  LEPC R20, `(.L_x_106) ;  /* 0x000000001014794e */ /* 0x000fce0000000000 */
[----:B---34-:R-:W-:Y:S05]  /*4f20*/  CALL.ABS.NOINC R8 ;  /* 0x0000000008007343 */ /* 0x018fea0003c00000 */
.L_x_106:
[----:B------:R-:W-:Y:S01]  /*4f30*/  HFMA2 R0, -RZ, RZ, 0, 2.384185791015625e-06 ;  /* 0x00000028ff007431 */ /* 0x000fe200000001ff */
        /* <DEDUP_REMOVED lines=9> */
.L_x_107:
        /* <DEDUP_REMOVED lines=10> */
.L_x_108:
[----:B------:R1:W2:Y:S01]  /*5070*/  LDC.64 R8, c[0x4][R17] ;  /* 0x0100000011087b82 */ /* 0x0002a20000000a00 */
[----:B------:R-:W3:Y:S01]  /*5080*/  LDCU.64 UR4, c[0x4][0xe0] ;  /* 0x01001c00ff0477ac */ /* 0x000ee20008000a00 */
[----:B------:R-:W-:Y:S01]  /*5090*/  CS2R R6, SRZ ;  /* 0x0000000000067805 */ /* 0x000fe2000001ff00 */
[----:B---3--:R-:W-:Y:S01]  /*50a0*/  IMAD.U32 R4, RZ, RZ, UR4 ;  /* 0x00000004ff047e24 */ /* 0x008fe2000f8e00ff */
[----:B------:R-:W-:-:S04]  /*50b0*/  MOV R5, UR5 ;  /* 0x0000000500057c02 */ /* 0x000fc80008000f00 */
[----:B------:R-:W-:-:S07]  /*50c0*/  LEPC R20, `(.L_x_109) ;  /* 0x000000001014794e */ /* 0x000fce0000000000 */
[----:B-12---:R-:W-:Y:S05]  /*50d0*/  CALL.ABS.NOINC R8 ;  /* 0x0000000008007343 */ /* 0x006fea0003c00000 */
.L_x_109:
[----:B------:R-:W-:Y:S01]  /*50e0*/  HFMA2 R0, -RZ, RZ, 0, 4.76837158203125e-07 ;  /* 0x00000008ff007431 */ /* 0x000fe200000001ff */
        /* <DEDUP_REMOVED lines=9> */
.L_x_110:
[----:B------:R-:W-:Y:S01]  /*5180*/  HFMA2 R0, -RZ, RZ, 0, 2.6226043701171875e-06 ;  /* 0x0000002cff007431 */ /* 0x000fe200000001ff */
        /* <DEDUP_REMOVED lines=9> */
.L_x_111:
[----:B------:R1:W2:Y:S01]  /*5220*/  LDC.64 R8, c[0x4][R17] ;  /* 0x0100000011087b82 */ /* 0x0002a20000000a00 */
[----:B------:R-:W3:Y:S01]  /*5230*/  LDCU.64 UR4, c[0x4][0xe0] ;  /* 0x01001c00ff0477ac */ /* 0x000ee20008000a00 */
[----:B------:R-:W-:Y:S01]  /*5240*/  CS2R R6, SRZ ;  /* 0x0000000000067805 */ /* 0x000fe2000001ff00 */
[----:B---3--:R-:W-:Y:S01]  /*5250*/  IMAD.U32 R4, RZ, RZ, UR4 ;  /* 0x00000004ff047e24 */ /* 0x008fe2000f8e00ff */
[----:B------:R-:W-:-:S04]  /*5260*/  MOV R5, UR5 ;  /* 0x0000000500057c02 */ /* 0x000fc80008000f00 */
[----:B------:R-:W-:-:S07]  /*5270*/  LEPC R20, `(.L_x_112) ;  /* 0x000000001014794e */ /* 0x000fce0000000000 */
[----:B-12---:R-:W-:Y:S05]  /*5280*/  CALL.ABS.NOINC R8 ;  /* 0x0000000008007343 */ /* 0x006fea0003c00000 */
.L_x_112:
        /* <DEDUP_REMOVED lines=10> */
.L_x_113:
[----:B------:R-:W-:Y:S01]  /*5330*/  HFMA2 R0, -RZ, RZ, 0, 2.443790435791015625e-06 ;  /* 0x00000029ff007431 */ /* 0x000fe200000001ff */
        /* <DEDUP_REMOVED lines=9> */
.L_x_114:
        /* <DEDUP_REMOVED lines=10> */
.L_x_115:
        /* <DEDUP_REMOVED lines=10> */
.L_x_116:
[----:B------:R1:W2:Y:S01]  /*5510*/  LDC.64 R8, c[0x4][R17] ;  /* 0x0100000011087b82 */ /* 0x0002a20000000a00 */
[----:B------:R-:W3:Y:S01]  /*5520*/  LDCU.64 UR4, c[0x4][0xe0] ;  /* 0x01001c00ff0477ac */ /* 0x000ee20008000a00 */
[----:B------:R-:W-:Y:S01]  /*5530*/  CS2R R6, SRZ ;  /* 0x0000000000067805 */ /* 0x000fe2000001ff00 */
[----:B---3--:R-:W-:Y:S01]  /*5540*/  IMAD.U32 R4, RZ, RZ, UR4 ;  /* 0x00000004ff047e24 */ /* 0x008fe2000f8e00ff */
[----:B------:R-:W-:-:S04]  /*5550*/  MOV R5, UR5 ;  /* 0x0000000500057c02 */ /* 0x000fc80008000f00 */
[----:B------:R-:W-:-:S07]  /*5560*/  LEPC R20, `(.L_x_117) ;  /* 0x000000001014794e */ /* 0x000fce0000000000 */
[----:B-12---:R-:W-:Y:S05]  /*5570*/  CALL.ABS.NOINC R8 ;  /* 0x0000000008007343 */ /* 0x006fea0003c00000 */
.L_x_117:
[----:B------:R-:W-:Y:S01]  /*5580*/  HFMA2 R0, -RZ, RZ, 0, 3.814697265625e-06 ;  /* 0x00000040ff007431 */ /* 0x000fe200000001ff */
        /* <DEDUP_REMOVED lines=9> */
.L_x_118:
        /* <DEDUP_REMOVED lines=10> */
.L_x_119:
[----:B------:R1:W2:Y:S01]  /*56c0*/  LDC.64 R8, c[0x4][R17] ;  /* 0x0100000011087b82 */ /* 0x0002a20000000a00 */
[----:B------:R-:W3:Y:S01]  /*56d0*/  LDCU.64 UR4, c[0x4][0xe0] ;  /* 0x01001c00ff0477ac */ /* 0x000ee20008000a00 */
[----:B------:R-:W-:Y:S01]  /*56e0*/  CS2R R6, SRZ ;  /* 0x0000000000067805 */ /* 0x000fe2000001ff00 */
[----:B---3--:R-:W-:Y:S01]  /*56f0*/  IMAD.U32 R4, RZ, RZ, UR4 ;  /* 0x00000004ff047e24 */ /* 0x008fe2000f8e00ff */
[----:B------:R-:W-:-:S04]  /*5700*/  MOV R5, UR5 ;  /* 0x0000000500057c02 */ /* 0x000fc80008000f00 */
[----:B------:R-:W-:-:S07]  /*5710*/  LEPC R20, `(.L_x_120) ;  /* 0x000000001014794e */ /* 0x000fce0000000000 */
[----:B-12---:R-:W-:Y:S05]  /*5720*/  CALL.ABS.NOINC R8 ;  /* 0x0000000008007343 */ /* 0x006fea0003c00000 */
.L_x_120:
[----:B------:R-:W-:Y:S01]  /*5730*/  HFMA2 R0, -RZ, RZ, 0, 5.9604644775390625e-08 ;  /* 0x00000001ff007431 */ /* 0x000fe200000001ff */
        /* <DEDUP_REMOVED lines=9> */
.L_x_121:
        /* <DEDUP_REMOVED lines=10> */
.L_x_122:
        /* <DEDUP_REMOVED lines=10> */
.L_x_123:
        /* <DEDUP_REMOVED lines=10> */
.L_x_124:
[----:B------:R1:W2:Y:S01]  /*59b0*/  LDC.64 R8, c[0x4][R17] ;  /* 0x0100000011087b82 */ /* 0x0002a20000000a00 */
[----:B------:R-:W3:Y:S01]  /*59c0*/  LDCU.64 UR4, c[0x4][0xe0] ;  /* 0x01001c00ff0477ac */ /* 0x000ee20008000a00 */
[----:B------:R-:W-:Y:S01]  /*59d0*/  CS2R R6, SRZ ;  /* 0x0000000000067805 */ /* 0x000fe2000001ff00 */
[----:B---3--:R-:W-:Y:S01]  /*59e0*/  IMAD.U32 R4, RZ, RZ, UR4 ;  /* 0x00000004ff047e24 */ /* 0x008fe2000f8e00ff */
[----:B------:R-:W-:-:S04]  /*59f0*/  MOV R5, UR5 ;  /* 0x0000000500057c02 */ /* 0x000fc80008000f00 */
[----:B------:R-:W-:-:S07]  /*5a00*/  LEPC R20, `(.L_x_125) ;  /* 0x000000001014794e */ /* 0x000fce0000000000 */
[----:B-12---:R-:W-:Y:S05]  /*5a10*/  CALL.ABS.NOINC R8 ;  /* 0x0000000008007343 */ /* 0x006fea0003c00000 */
.L_x_125:
        /* <DEDUP_REMOVED lines=10> */
.L_x_126:
        /* <DEDUP_REMOVED lines=10> */
.L_x_127:
[----:B------:R1:W2:Y:S01]  /*5b60*/  LDC.64 R8, c[0x4][R17] ;  /* 0x0100000011087b82 */ /* 0x0002a20000000a00 */
[----:B------:R-:W3:Y:S01]  /*5b70*/  LDCU.64 UR4, c[0x4][0xe0] ;  /* 0x01001c00ff0477ac */ /* 0x000ee20008000a00 */
[----:B------:R-:W-:Y:S01]  /*5b80*/  CS2R R6, SRZ ;  /* 0x0000000000067805 */ /* 0x000fe2000001ff00 */
[----:B---3--:R-:W-:Y:S01]  /*5b90*/  IMAD.U32 R4, RZ, RZ, UR4 ;  /* 0x00000004ff047e24 */ /* 0x008fe2000f8e00ff */
[----:B------:R-:W-:-:S04]  /*5ba0*/  MOV R5, UR5 ;  /* 0x0000000500057c02 */ /* 0x000fc80008000f00 */
[----:B------:R-:W-:-:S07]  /*5bb0*/  LEPC R20, `(.L_x_128) ;  /* 0x000000001014794e */ /* 0x000fce0000000000 */
[----:B-12---:R-:W-:Y:S05]  /*5bc0*/  CALL.ABS.NOINC R8 ;  /* 0x0000000008007343 */ /* 0x006fea0003c00000 */
.L_x_128:
[----:B------:R-:W-:Y:S01]  /*5bd0*/  HFMA2 R0, -RZ, RZ, 0, 1.1920928955078125e-07 ;  /* 0x00000002ff007431 */ /* 0x000fe200000001ff */
        /* <DEDUP_REMOVED lines=9> */
.L_x_129:
        /* <DEDUP_REMOVED lines=10> */
.L_x_130:
        /* <DEDUP_REMOVED lines=10> */
.L_x_131:
        /* <DEDUP_REMOVED lines=10> */
.L_x_132:
        /* <DEDUP_REMOVED lines=10> */
.L_x_133:
        /* <DEDUP_REMOVED lines=10> */
.L_x_134:
[----:B------:R1:W2:Y:S01]  /*5f90*/  LDC.64 R8, c[0x4][R17] ;  /* 0x0100000011087b82 */ /* 0x0002a20000000a00 */
[----:B------:R-:W3:Y:S01]  /*5fa0*/  LDCU.64 UR4, c[0x4][0xe0] ;  /* 0x01001c00ff0477ac */ /* 0x000ee20008000a00 */
[----:B------:R-:W-:Y:S01]  /*5fb0*/  CS2R R6, SRZ ;  /* 0x0000000000067805 */ /* 0x000fe2000001ff00 */
[----:B---3--:R-:W-:Y:S01]  /*5fc0*/  IMAD.U32 R4, RZ, RZ, UR4 ;  /* 0x00000004ff047e24 */ /* 0x008fe2000f8e00ff */
[----:B------:R-:W-:-:S04]  /*5fd0*/  MOV R5, UR5 ;  /* 0x0000000500057c02 */ /* 0x000fc80008000f00 */
[----:B------:R-:W-:-:S07]  /*5fe0*/  LEPC R20, `(.L_x_135) ;  /* 0x000000001014794e */ /* 0x000fce0000000000 */
[----:B-12---:R-:W-:Y:S05]  /*5ff0*/  CALL.ABS.NOINC R8 ;  /* 0x0000000008007343 */ /* 0x006fea0003c00000 */
.L_x_135:
        /* <DEDUP_REMOVED lines=10> */
.L_x_136:
        /* <DEDUP_REMOVED lines=10> */
.L_x_137:
[----:B------:R1:W2:Y:S01]  /*6140*/  LDC.64 R8, c[0x4][R17] ;  /* 0x0100000011087b82 */ /* 0x0002a20000000a00 */
[----:B------:R-:W3:Y:S01]  /*6150*/  LDCU.64 UR4, c[0x4][0xe0] ;  /* 0x01001c00ff0477ac */ /* 0x000ee20008000a00 */
[----:B------:R-:W-:Y:S01]  /*6160*/  CS2R R6, SRZ ;  /* 0x0000000000067805 */ /* 0x000fe2000001ff00 */
[----:B---3--:R-:W-:Y:S01]  /*6170*/  IMAD.U32 R4, RZ, RZ, UR4 ;  /* 0x00000004ff047e24 */ /* 0x008fe2000f8e00ff */
[----:B------:R-:W-:-:S04]  /*6180*/  MOV R5, UR5 ;  /* 0x0000000500057c02 */ /* 0x000fc80008000f00 */
[----:B------:R-:W-:-:S07]  /*6190*/  LEPC R20, `(.L_x_138) ;  /* 0x000000001014794e */ /* 0x000fce0000000000 */
[----:B-12---:R-:W-:Y:S05]  /*61a0*/  CALL.ABS.NOINC R8 ;  /* 0x0000000008007343 */ /* 0x006fea0003c00000 */
.L_x_138:
[----:B------:R-:W-:Y:S01]  /*61b0*/  HFMA2 R0, -RZ, RZ, 0, 3.0517578125e-05 ;  /* 0x00000200ff007431 */ /* 0x000fe200000001ff */
        /* <DEDUP_REMOVED lines=9> */
.L_x_139:
        /* <DEDUP_REMOVED lines=10> */
.L_x_140:
        /* <DEDUP_REMOVED lines=10> */
.L_x_141:
        /* <DEDUP_REMOVED lines=10> */
.L_x_142:
[----:B------:R1:W2:Y:S01]  /*6430*/  LDC.64 R8, c[0x4][R17] ;  /* 0x0100000011087b82 */ /* 0x0002a20000000a00 */
[----:B------:R-:W3:Y:S01]  /*6440*/  LDCU.64 UR4, c[0x4][0xe0] ;  /* 0x01001c00ff0477ac */ /* 0x000ee20008000a00 */
[----:B------:R-:W-:Y:S01]  /*6450*/  CS2R R6, SRZ ;  /* 0x0000000000067805 */ /* 0x000fe2000001ff00 */
[----:B---3--:R-:W-:Y:S01]  /*6460*/  IMAD.U32 R4, RZ, RZ, UR4 ;  /* 0x00000004ff047e24 */ /* 0x008fe2000f8e00ff */
[----:B------:R-:W-:-:S04]  /*6470*/  MOV R5, UR5 ;  /* 0x0000000500057c02 */ /* 0x000fc80008000f00 */
[----:B------:R-:W-:-:S07]  /*6480*/  LEPC R20, `(.L_x_143) ;  /* 0x000000001014794e */ /* 0x000fce0000000000 */
[----:B-12---:R-:W-:Y:S05]  /*6490*/  CALL.ABS.NOINC R8 ;  /* 0x0000000008007343 */ /* 0x006fea0003c00000 */
.L_x_143:
        /* <DEDUP_REMOVED lines=10> */
.L_x_144:
        /* <DEDUP_REMOVED lines=10> */
.L_x_145:
[----:B------:R1:W2:Y:S01]  /*65e0*/  LDC.64 R8, c[0x4][R17] ;  /* 0x0100000011087b82 */ /* 0x0002a20000000a00 */
[----:B------:R-:W3:Y:S01]  /*65f0*/  LDCU.64 UR4, c[0x4][0xe0] ;  /* 0x01001c00ff0477ac */ /* 0x000ee20008000a00 */
[----:B------:R-:W-:Y:S01]  /*6600*/  CS2R R6, SRZ ;  /* 0x0000000000067805 */ /* 0x000fe2000001ff00 */
[----:B---3--:R-:W-:Y:S01]  /*6610*/  IMAD.U32 R4, RZ, RZ, UR4 ;  /* 0x00000004ff047e24 */ /* 0x008fe2000f8e00ff */
[----:B------:R-:W-:-:S04]  /*6620*/  MOV R5, UR5 ;  /* 0x0000000500057c02 */ /* 0x000fc80008000f00 */
[----:B------:R-:W-:-:S07]  /*6630*/  LEPC R20, `(.L_x_146) ;  /* 0x000000001014794e */ /* 0x000fce0000000000 */
[----:B-12---:R-:W-:Y:S05]  /*6640*/  CALL.ABS.NOINC R8 ;  /* 0x0000000008007343 */ /* 0x006fea0003c00000 */
.L_x_146:
[----:B------:R1:W-:Y:S01]  /*6650*/  STL [R1], RZ ;  /* 0x000000ff01007387 */ /* 0x0003e20000100800 */
[----:B------:R1:W2:Y:S01]  /*6660*/  LDC.64 R8, c[0x4][R17] ;  /* 0x0100000011087b82 */ /* 0x0002a20000000a00 */
[----:B------:R-:W3:Y:S01]  /*6670*/  LDCU.64 UR4, c[0x4][0xc8] ;  /* 0x01001900ff0477ac */ /* 0x000ee20008000a00 */
[----:B------:R-:W-:Y:S02]  /*6680*/  MOV R6, UR38 ;  /* 0x0000002600067c02 */ /* 0x000fe40008000f00 */
[----:B------:R-:W-:Y:S01]  /*6690*/  MOV R7, UR37 ;  /* 0x0000002500077c02 */ /* 0x000fe20008000f00 */
[----:B---3--:R-:W-:Y:S02]  /*66a0*/  IMAD.U32 R4, RZ, RZ, UR4 ;  /* 0x00000004ff047e24 */ /* 0x008fe4000f8e00ff */
[----:B------:R-:W-:Y:S02]  /*66b0*/  IMAD.U32 R5, RZ, RZ, UR5 ;  /* 0x00000005ff057e24 */ /* 0x000fe4000f8e00ff */
[----:B------:R-:W-:-:S07]  /*66c0*/  LEPC R20, `(.L_x_147) ;  /* 0x000000001014794e */ /* 0x000fce0000000000 */
[----:B-12---:R-:W-:Y:S05]  /*66d0*/  CALL.ABS.NOINC R8 ;  /* 0x0000000008007343 */ /* 0x006fea0003c00000 */
.L_x_147:
        /* <DEDUP_REMOVED lines=10> */
.L_x_148:
        /* <DEDUP_REMOVED lines=10> */
.L_x_149:
        /* <DEDUP_REMOVED lines=10> */
.L_x_150:
[----:B------:R1:W2:Y:S01]  /*68c0*/  LDC.64 R8, c[0x4][R17] ;  /* 0x0100000011087b82 */ /* 0x0002a20000000a00 */
[----:B------:R-:W3:Y:S01]  /*68d0*/  LDCU.64 UR4, c[0x4][0xe0] ;  /* 0x01001c00ff0477ac */ /* 0x000ee20008000a00 */
[----:B------:R-:W-:Y:S01]  /*68e0*/  CS2R R6, SRZ ;  /* 0x0000000000067805 */ /* 0x000fe2000001ff00 */
[----:B---3--:R-:W-:Y:S01]  /*68f0*/  IMAD.U32 R4, RZ, RZ, UR4 ;  /* 0x00000004ff047e24 */ /* 0x008fe2000f8e00ff */
[----:B------:R-:W-:-:S04]  /*6900*/  MOV R5, UR5 ;  /* 0x0000000500057c02 */ /* 0x000fc80008000f00 */
[----:B------:R-:W-:-:S07]  /*6910*/  LEPC R20, `(.L_x_151) ;  /* 0x000000001014794e */ /* 0x000fce0000000000 */
[----:B-12---:R-:W-:Y:S05]  /*6920*/  CALL.ABS.NOINC R8 ;  /* 0x0000000008007343 */ /* 0x006fea0003c00000 */
.L_x_151:
        /* <DEDUP_REMOVED lines=9> */
.L_x_152:
        /* <DEDUP_REMOVED lines=10> */
.L_x_153:
[----:B------:R1:W2:Y:S01]  /*6a60*/  LDC.64 R8, c[0x4][R17] ;  /* 0x0100000011087b82 */ /* 0x0002a20000000a00 */
[----:B------:R-:W3:Y:S01]  /*6a70*/  LDCU.64 UR4, c[0x4][0xe0] ;  /* 0x01001c00ff0477ac */ /* 0x000ee20008000a00 */
[----:B------:R-:W-:Y:S01]  /*6a80*/  CS2R R6, SRZ ;  /* 0x0000000000067805 */ /* 0x000fe2000001ff00 */
[----:B---3--:R-:W-:Y:S01]  /*6a90*/  IMAD.U32 R4, RZ, RZ, UR4 ;  /* 0x00000004ff047e24 */ /* 0x008fe2000f8e00ff */
[----:B------:R-:W-:-:S04]  /*6aa0*/  MOV R5, UR5 ;  /* 0x0000000500057c02 */ /* 0x000fc80008000f00 */
[----:B------:R-:W-:-:S07]  /*6ab0*/  LEPC R20, `(.L_x_154) ;  /* 0x000000001014794e */ /* 0x000fce0000000000 */
[----:B-12---:R-:W-:Y:S05]  /*6ac0*/  CALL.ABS.NOINC R8 ;  /* 0x0000000008007343 */ /* 0x006fea0003c00000 */
.L_x_154:
[----:B------:R-:W-:Y:S01]  /*6ad0*/  HFMA2 R0, -RZ, RZ, 0, 0.0078125 ;  /* 0x00002000ff007431 */ /* 0x000fe200000001ff */
        /* <DEDUP_REMOVED lines=9> */
.L_x_155:
        /* <DEDUP_REMOVED lines=10> */
.L_x_156:
        /* <DEDUP_REMOVED lines=10> */
.L_x_157:
        /* <DEDUP_REMOVED lines=10> */
.L_x_98:
[----:B------:R-:W-:Y:S05]  /*6d50*/  BSYNC.RECONVERGENT B6 ;  /* 0x0000000000067941 */ /* 0x000fea0003800200 */
.L_x_97:
[----:B-1----:R-:W1:Y:S01]  /*6d60*/  S2R R3, SR_SWINHI ;  /* 0x0000000000037919 */ /* 0x002e620000002f00 */
[----:B------:R-:W-:Y:S01]  /*6d70*/  IMAD.SHL.U32 R40, R23, 0x2, RZ ;  /* 0x0000000217287824 */ /* 0x000fe200078e00ff */
[----:B------:R-:W2:Y:S04]  /*6d80*/  LDCU.64 UR4, c[0x0][0x880] ;  /* 0x00011000ff0477ac */ /* 0x000ea80008000a00 */
[----:B------:R-:W-:Y:S02]  /*6d90*/  LOP3.LUT R40, R40, 0xfe, RZ, 0xc0, !PT ;  /* 0x000000fe28287812 */ /* 0x000fe400078ec0ff */
[----:B--2---:R-:W-:-:S04]  /*6da0*/  ISETP.NE.U32.AND P5, PT, RZ, UR4, PT ;  /* 0x00000004ff007c0c */ /* 0x004fc8000bfa5070 */
[----:B------:R-:W-:Y:S02]  /*6db0*/  ISETP.NE.AND.EX P5, PT, RZ, UR5, PT, P5 ;  /* 0x00000005ff007c0c */ /* 0x000fe4000bfa5350 */
[----:B------:R-:W-:Y:S02]  /*6dc0*/  MOV R4, R16 ;  /* 0x0000001000047202 */ /* 0x000fe40000000f00 */
[----:B-1----:R-:W-:-:S03]  /*6dd0*/  MOV R5, R3 ;  /* 0x0000000300057202 */ /* 0x002fc60000000f00 */
[----:B------:R-:W-:-:S03]  /*6de0*/  IMAD.WIDE.U32 R40, R40, 0x2, R4 ;  /* 0x0000000228287825 */ /* 0x000fc600078e0004 */
[C---:B------:R-:W-:Y:S02]  /*6df0*/  IADD3 R9, P0, PT, R40.reuse, 0x14200, RZ ;  /* 0x0001420028097810 */ /* 0x040fe40007f1e0ff */
[C---:B------:R-:W-:Y:S02]  /*6e00*/  IADD3 R7, P1, PT, R40.reuse, 0x14400, RZ ;  /* 0x0001440028077810 */ /* 0x040fe40007f3e0ff */
[C---:B------:R-:W-:Y:S01]  /*6e10*/  IADD3 R5, P2, PT, R40.reuse, 0x14600, RZ ;  /* 0x0001460028057810 */ /* 0x040fe20007f5e0ff */
[--C-:B------:R-:W-:Y:S01]  /*6e20*/  IMAD.X R53, RZ, RZ, R41.reuse, P0 ;  /* 0x000000ffff357224 */ /* 0x100fe200000e0629 */
[----:B------:R-:W-:Y:S01]  /*6e30*/  IADD3 R3, P3, PT, R40, 0x14000, RZ ;  /* 0x0001400028037810 */ /* 0x000fe20007f7e0ff */
[--C-:B------:R-:W-:Y:S02]  /*6e40*/  IMAD.X R51, RZ, RZ, R41.reuse, P1 ;  /* 0x000000ffff337224 */ /* 0x100fe400008e0629 */
[----:B------:R-:W-:Y:S01]  /*6e50*/  IMAD.X R49, RZ, RZ, R41, P2 ;  /* 0x000000ffff317224 */ /* 0x000fe200010e0629 */
[----:B------:R-:W-:Y:S01]  /*6e60*/  SHF.R.U64 R6, R9, 0x3, R53 ;  /* 0x0000000309067819 */ /* 0x000fe20000001235 */
[----:B------:R-:W-:Y:S01]  /*6e70*/  IMAD.X R55, RZ, RZ, R41, P3 ;  /* 0x000000ffff377224 */ /* 0x000fe200018e0629 */
[----:B------:R-:W-:-:S02]  /*6e80*/  SHF.R.U64 R4, R7, 0x3, R51 ;  /* 0x0000000307047819 */ /* 0x000fc40000001233 */
[----:B------:R-:W-:Y:S02]  /*6e90*/  SHF.R.U64 R0, R5, 0x3, R49 ;  /* 0x0000000305007819 */ /* 0x000fe40000001231 */
[----:B------:R-:W-:Y:S02]  /*6ea0*/  SHF.R.U64 R8, R3, 0x3, R55 ;  /* 0x0000000303087819 */ /* 0x000fe40000001237 */
[----:B------:R-:W-:Y:S02]  /*6eb0*/  LOP3.LUT R52, R9, 0x70, R6, 0x78, !PT ;  /* 0x0000007009347812 */ /* 0x000fe400078e7806 */
[----:B------:R-:W-:Y:S02]  /*6ec0*/  LOP3.LUT R50, R7, 0x70, R4, 0x78, !PT ;  /* 0x0000007007327812 */ /* 0x000fe400078e7804 */
[----:B------:R-:W-:Y:S02]  /*6ed0*/  IADD3 R9, P0, PT, R40, 0x14800, RZ ;  /* 0x0001480028097810 */ /* 0x000fe40007f1e0ff */
[----:B------:R-:W-:-:S02]  /*6ee0*/  LOP3.LUT R48, R5, 0x70, R0, 0x78, !PT ;  /* 0x0000007005307812 */ /* 0x000fc400078e7800 */
[C---:B------:R-:W-:Y:S01]  /*6ef0*/  IADD3 R7, P1, PT, R40.reuse, 0x14a00, RZ ;  /* 0x00014a0028077810 */ /* 0x040fe20007f3e0ff */
[--C-:B------:R-:W-:Y:S01]  /*6f00*/  IMAD.X R47, RZ, RZ, R41.reuse, P0 ;  /* 0x000000ffff2f7224 */ /* 0x100fe200000e0629 */
[----:B------:R-:W-:Y:S02]  /*6f10*/  LOP3.LUT R54, R3, 0x70, R8, 0x78, !PT ;  /* 0x0000007003367812 */ /* 0x000fe400078e7808 */
[C---:B------:R-:W-:Y:S01]  /*6f20*/  IADD3 R5, P2, PT, R40.reuse, 0x14c00, RZ ;  /* 0x00014c0028057810 */ /* 0x040fe20007f5e0ff */
[----:B------:R-:W-:Y:S01]  /*6f30*/  IMAD.X R45, RZ, RZ, R41, P1 ;  /* 0x000000ffff2d7224 */ /* 0x000fe200008e0629 */
[----:B------:R-:W-:Y:S01]  /*6f40*/  IADD3 R3, P3, PT, R40, 0x14e00, RZ ;  /* 0x00014e0028037810 */ /* 0x000fe20007f7e0ff */
[----:B------:R1:W-:Y:S01]  /*6f50*/  ST.E desc[UR44][R54.64], RZ ;  /* 0x000000ff36007985 */ /* 0x0003e2000c10192c */
[----:B------:R-:W-:Y:S01]  /*6f60*/  SHF.R.U64 R8, R9, 0x3, R47 ;  /* 0x0000000309087819 */ /* 0x000fe2000000122f */
[----:B------:R-:W-:Y:S01]  /*6f70*/  IMAD.X R43, RZ, RZ, R41, P2 ;  /* 0x000000ffff2b7224 */ /* 0x000fe200010e0629 */
[----:B------:R-:W-:Y:S01]  /*6f80*/  SHF.R.U64 R6, R7, 0x3, R45 ;  /* 0x0000000307067819 */ /* 0x000fe2000000122d */
[----:B------:R-:W-:Y:S01]  /*6f90*/  IMAD.X R39, RZ, RZ, R41, P3 ;  /* 0x000000ffff277224 */ /* 0x000fe200018e0629 */
[----:B------:R-:W-:Y:S01]  /*6fa0*/  LOP3.LUT R46, R9, 0x70, R8, 0x78, !PT ;  /* 0x00000070092e7812 */ /* 0x000fe200078e7808 */
[----:B------:R1:W-:Y:S01]  /*6fb0*/  ST.E desc[UR44][R52.64], RZ ;  /* 0x000000ff34007985 */ /* 0x0003e2000c10192c */
[----:B------:R-:W-:-:S02]  /*6fc0*/  SHF.R.U64 R4, R5, 0x3, R43 ;  /* 0x0000000305047819 */ /* 0x000fc4000000122b */
[----:B------:R-:W-:Y:S01]  /*6fd0*/  SHF.R.U64 R0, R3, 0x3, R39 ;  /* 0x0000000303007819 */ /* 0x000fe20000001227 */
[----:B------:R1:W-:Y:S01]  /*6fe0*/  ST.E desc[UR44][R50.64], RZ ;  /* 0x000000ff32007985 */ /* 0x0003e2000c10192c */
[----:B------:R-:W-:Y:S02]  /*6ff0*/  LOP3.LUT R44, R7, 0x70, R6, 0x78, !PT ;  /* 0x00000070072c7812 */ /* 0x000fe400078e7806 */
[C---:B------:R-:W-:Y:S01]  /*7000*/  IADD3 R9, P0, PT, R40.reuse, 0x15000, RZ ;  /* 0x0001500028097810 */ /* 0x040fe20007f1e0ff */
[----:B------:R1:W-:Y:S01]  /*7010*/  ST.E desc[UR44][R48.64], RZ ;  /* 0x000000ff30007985 */ /* 0x0003e2000c10192c */
[----:B------:R-:W-:Y:S02]  /*7020*/  LOP3.LUT R42, R5, 0x70, R4, 0x78, !PT ;  /* 0x00000070052a7812 */ /* 0x000fe400078e7804 */
[C---:B------:R-:W-:Y:S01]  /*7030*/  IADD3 R7, P1, PT, R40.reuse, 0x15200, RZ ;  /* 0x0001520028077810 */ /* 0x040fe20007f3e0ff */
[--C-:B------:R-:W-:Y:S01]  /*7040*/  IMAD.X R37, RZ, RZ, R41.reuse, P0 ;  /* 0x000000ffff257224 */ /* 0x100fe200000e0629 */
[----:B------:R-:W-:Y:S01]  /*7050*/  LOP3.LUT R38, R3, 0x70, R0, 0x78, !PT ;  /* 0x0000007003267812 */ /* 0x000fe200078e7800 */
[----:B------:R1:W-:Y:S01]  /*7060*/  ST.E desc[UR44][R46.64], RZ ;  /* 0x000000ff2e007985 */ /* 0x0003e2000c10192c */
        /* <DEDUP_REMOVED lines=35> */
[C---:B------:R-:W-:Y:S02]  /*72a0*/  IADD3 R9, P0, PT, R40.reuse, 0x16000, RZ ;  /* 0x0001600028097810 */ /* 0x040fe40007f1e0ff */
[----:B------:R-:W-:Y:S01]  /*72b0*/  LOP3.LUT R24, R5, 0x70, R4, 0x78, !PT ;  /* 0x0000007005187812 */ /* 0x000fe200078e7804 */
[----:B------:R1:W-:Y:S01]  /*72c0*/  ST.E desc[UR44][R26.64], RZ ;  /* 0x000000ff1a007985 */ /* 0x0003e2000c10192c */
        /* <DEDUP_REMOVED lines=12> */
[----:B------:R-:W-:-:S02]  /*7390*/  LOP3.LUT R18, R9, 0x70, R8, 0x78, !PT ;  /* 0x0000007009127812 */ /* 0x000fc400078e7808 */
[----:B------:R-:W-:Y:S02]  /*73a0*/  SHF.R.U64 R4, R5, 0x3, R13 ;  /* 0x0000000305047819 */ /* 0x000fe4000000120d */
        /* <DEDUP_REMOVED lines=23> */
[----:B------:R-:W-:Y:S02]  /*7520*/  IADD3 R8, P0, PT, R40, 0x17000, RZ ;  /* 0x0001700028087810 */ /* 0x000fe40007f1e0ff */
[----:B------:R-:W-:Y:S01]  /*7530*/  LOP3.LUT R66, R4, 0x70, R5, 0x78, !PT ;  /* 0x0000007004427812 */ /* 0x000fe200078e7805 */
[----:B------:R1:W-:Y:S01]  /*7540*/  ST.E desc[UR44][R68.64], RZ ;  /* 0x000000ff44007985 */ /* 0x0003e2000c10192c */
[----:B------:R-:W-:Y:S01]  /*7550*/  IADD3 R6, P1, PT, R40, 0x17200, RZ ;  /* 0x0001720028067810 */ /* 0x000fe20007f3e0ff */
[----:B------:R-:W-:Y:S01]  /*7560*/  IMAD.X R79, RZ, RZ, R41, P0 ;  /* 0x000000ffff4f7224 */ /* 0x000fe200000e0629 */
        /* <DEDUP_REMOVED lines=35> */
[----:B------:R-:W-:Y:S02]  /*77a0*/  LOP3.LUT R82, R4, 0x70, R5, 0x78, !PT ;  /* 0x0000007004527812 */ /* 0x000fe400078e7805 */
[----:B------:R-:W-:Y:S01]  /*77b0*/  LOP3.LUT R80, R0, 0x70, R3, 0x78, !PT ;  /* 0x0000007000507812 */ /* 0x000fe200078e7803 */
[----:B------:R1:W-:Y:S04]  /*77c0*/  ST.E desc[UR44][R84.64], RZ ;  /* 0x000000ff54007985 */ /* 0x0003e8000c10192c */
[----:B------:R1:W-:Y:S04]  /*77d0*/  ST.E desc[UR44][R82.64], RZ ;  /* 0x000000ff52007985 */ /* 0x0003e8000c10192c */
[----:B------:R1:W-:Y:S01]  /*77e0*/  ST.E desc[UR44][R80.64], RZ ;  /* 0x000000ff50007985 */ /* 0x0003e2000c10192c */
[----:B------:R-:W-:Y:S05]  /*77f0*/  @!P5 BRA `(.L_x_158) ;  /* 0x0000000000c4d947 */ /* 0x000fea0003800000 */
[----:B------:R-:W2:Y:S01]  /*7800*/  LDC R3, c[0x0][0x904] ;  /* 0x00024100ff037b82 */ /* 0x000ea20000000800 */
[----:B------:R-:W3:Y:S01]  /*7810*/  LDCU.64 UR4, c[0x0][0x908] ;  /* 0x00012100ff0477ac */ /* 0x000ee20008000a00 */
[----:B------:R-:W-:Y:S01]  /*7820*/  BSSY.RECONVERGENT B0, `(.L_x_158) ;  /* 0x000002e000007945 */ /* 0x000fe20003800200 */
[----:B---3--:R-:W-:Y:S01]  /*7830*/  IMAD.HI.U32 R0, R59, UR4, RZ ;  /* 0x000000043b007c27 */ /* 0x008fe2000f8e00ff */
[----:B------:R-:W3:Y:S01]  /*7840*/  LDCU UR4, c[0x0][0x380] ;  /* 0x00007000ff0477ac */ /* 0x000ee20008000800 */
[----:B--2---:R-:W-:-:S03]  /*7850*/  ISETP.NE.AND P0, PT, R3, 0x1, PT ;  /* 0x000000010300780c */ /* 0x004fc60003f05270 */
[----:B------:R-:W-:-:S04]  /*7860*/  SHF.R.U32.HI R0, RZ, UR5, R0 ;  /* 0x00000005ff007c19 */ /* 0x000fc80008011600 */
[----:B------:R-:W-:-:S05]  /*7870*/  SEL R0, R59, R0, !P0 ;  /* 0x000000003b007207 */ /* 0x000fca0004000000 */
[----:B------:R-:W-:-:S04]  /*7880*/  IMAD.MOV R0, RZ, RZ, -R0 ;  /* 0x000000ffff007224 */ /* 0x000fc800078e0a00 */
[----:B------:R-:W-:-:S04]  /*7890*/  IMAD R3, R3, R0, R59 ;  /* 0x0000000003037224 */ /* 0x000fc800078e023b */
[----:B------:R-:W-:-:S05]  /*78a0*/  IMAD R3, R3, 0x100, R58 ;  /* 0x0000010003037824 */ /* 0x000fca00078e023a */
[----:B---3--:R-:W-:-:S13]  /*78b0*/  ISETP.GE.AND P0, PT, R3, UR4, PT ;  /* 0x0000000403007c0c */ /* 0x008fda000bf06270 */
[----:B------:R-:W-:Y:S05]  /*78c0*/  @P0 BRA `(.L_x_159) ;  /* 0x00000000008c0947 */ /* 0x000fea0003800000 */
[----:B------:R-:W2:Y:S01]  /*78d0*/  LDC R5, c[0x0][0x38c] ;  /* 0x0000e300ff057b82 */ /* 0x000ea20000000800 */
[----:B------:R-:W3:Y:S01]  /*78e0*/  LDCU UR6, c[0x0][0x890] ;  /* 0x00011200ff0677ac */ /* 0x000ee20008000800 */
[----:B------:R-:W4:Y:S01]  /*78f0*/  LDCU.64 UR4, c[0x0][0x888] ;  /* 0x00011100ff0477ac */ /* 0x000f220008000a00 */
[----:B---3--:R-:W-:Y:S01]  /*7900*/  IMAD R3, R22, UR6, R3 ;  /* 0x0000000616037c24 */ /* 0x008fe2000f8e0203 */
[----:B--2---:R-:W-:-:S04]  /*7910*/  IABS R6, R5 ;  /* 0x0000000500067213 */ /* 0x004fc80000000000 */
[----:B------:R-:W2:Y:S08]  /*7920*/  I2F.RP R7, R6 ;  /* 0x0000000600077306 */ /* 0x000eb00000209400 */
[----:B--2---:R-:W2:Y:S02]  /*7930*/  MUFU.RCP R8, R7 ;  /* 0x0000000700087308 */ /* 0x004ea40000001000 */
[----:B--2---:R-:W-:-:S06]  /*7940*/  IADD3 R8, PT, PT, R8, 0xffffffe, RZ ;  /* 0x0ffffffe08087810 */ /* 0x004fcc0007ffe0ff */
[----:B------:R2:W3:Y:S02]  /*7950*/  F2I.FTZ.U32.TRUNC.NTZ R9, R8 ;  /* 0x0000000800097305 */ /* 0x0004e4000021f000 */
[----:B--2---:R-:W-:Y:S02]  /*7960*/  HFMA2 R8, -RZ, RZ, 0, 0 ;  /* 0x00000000ff087431 */ /* 0x004fe400000001ff */
[----:B---3--:R-:W-:-:S04]  /*7970*/  IMAD.MOV R0, RZ, RZ, -R9 ;  /* 0x000000ffff007224 */ /* 0x008fc800078e0a09 */
[----:B------:R-:W-:Y:S01]  /*7980*/  IMAD R4, R0, R6, RZ ;  /* 0x0000000600047224 */ /* 0x000fe200078e02ff */
[----:B------:R-:W-:-:S03]  /*7990*/  IABS R0, R2 ;  /* 0x0000000200007213 */ /* 0x000fc60000000000 */
[----:B------:R-:W-:-:S06]  /*79a0*/  IMAD.HI.U32 R9, R9, R4, R8 ;  /* 0x0000000409097227 */ /* 0x000fcc00078e0008 */
[----:B------:R-:W-:-:S04]  /*79b0*/  IMAD.HI.U32 R4, R9, R0, RZ ;  /* 0x0000000009047227 */ /* 0x000fc800078e00ff */
[----:B------:R-:W-:-:S04]  /*79c0*/  IMAD.MOV R7, RZ, RZ, -R4 ;  /* 0x000000ffff077224 */ /* 0x000fc800078e0a04 */
[----:B------:R-:W-:Y:S01]  /*79d0*/  IMAD R7, R6, R7, R0 ;  /* 0x0000000706077224 */ /* 0x000fe200078e0200 */
[----:B------:R-:W-:-:S04]  /*79e0*/  LOP3.LUT R0, R2, R5, RZ, 0x3c, !PT ;  /* 0x0000000502007212 */ /* 0x000fc800078e3cff */
[----:B------:R-:W-:Y:S02]  /*79f0*/  ISETP.GT.U32.AND P1, PT, R6, R7, PT ;  /* 0x000000070600720c */ /* 0x000fe40003f24070 */
[----:B------:R-:W-:-:S11]  /*7a00*/  ISETP.GE.AND P0, PT, R0, RZ, PT ;  /* 0x000000ff0000720c */ /* 0x000fd60003f06270 */
[-C--:B------:R-:W-:Y:S01]  /*7a10*/  @!P1 IADD3 R7, PT, PT, R7, -R6.reuse, RZ ;  /* 0x8000000607079210 */ /* 0x080fe20007ffe0ff */
[----:B------:R-:W-:Y:S01]  /*7a20*/  @!P1 VIADD R4, R4, 0x1 ;  /* 0x0000000104049836 */ /* 0x000fe20000000000 */
[----:B------:R-:W-:Y:S02]  /*7a30*/  ISETP.NE.AND P1, PT, R5, RZ, PT ;  /* 0x000000ff0500720c */ /* 0x000fe40003f25270 */
[----:B------:R-:W-:Y:S02]  /*7a40*/  ISETP.GE.U32.AND P2, PT, R7, R6, PT ;  /* 0x000000060700720c */ /* 0x000fe40003f46070 */
[----:B------:R-:W2:Y:S11]  /*7a50*/  LDC.64 R6, c[0x0][0x880] ;  /* 0x00022000ff067b82 */ /* 0x000eb60000000a00 */
[----:B------:R-:W-:-:S05]  /*7a60*/  @P2 IADD3 R4, PT, PT, R4, 0x1, RZ ;  /* 0x0000000104042810 */ /* 0x000fca0007ffe0ff */
[----:B------:R-:W-:Y:S01]  /*7a70*/  @!P0 IMAD.MOV R4, RZ, RZ, -R4 ;  /* 0x000000ffff048224 */ /* 0x000fe200078e0a04 */
[----:B------:R-:W-:-:S04]  /*7a80*/  @!P1 LOP3.LUT R4, RZ, R5, RZ, 0x33, !PT ;  /* 0x00000005ff049212 */ /* 0x000fc800078e33ff */
[C---:B------:R-:W-:Y:S01]  /*7a90*/  IADD3 R0, PT, PT, -R4.reuse, RZ, RZ ;  /* 0x000000ff04007210 */ /* 0x040fe20007ffe1ff */
[----:B----4-:R-:W-:-:S04]  /*7aa0*/  IMAD R3, R4, UR5, R3 ;  /* 0x0000000504037c24 */ /* 0x010fc8000f8e0203 */
[----:B------:R-:W-:-:S04]  /*7ab0*/  IMAD R0, R5, R0, R2 ;  /* 0x0000000005007224 */ /* 0x000fc800078e0202 */
[----:B------:R-:W-:Y:S01]  /*7ac0*/  IMAD R3, R0, UR4, R3 ;  /* 0x0000000400037c24 */ /* 0x000fe2000f8e0203 */
[----:B------:R-:W-:-:S03]  /*7ad0*/  MOV R0, 0xff800000 ;  /* 0xff80000000007802 */ /* 0x000fc60000000f00 */
[----:B--2---:R-:W-:-:S05]  /*7ae0*/  IMAD.WIDE R6, R3, 0x4, R6 ;  /* 0x0000000403067825 */ /* 0x004fca00078e0206 */
[----:B------:R2:W-:Y:S02]  /*7af0*/  STG.E desc[UR44][R6.64], R0 ;  /* 0x0000000006007986 */ /* 0x0005e4000c10192c */
.L_x_159:
[----:B------:R-:W-:Y:S05]  /*7b00*/  BSYNC.RECONVERGENT B0 ;  /* 0x0000000000007941 */ /* 0x000fea0003800200 */
.L_x_158:
[----:B------:R-:W-:-:S09]  /*7b10*/  UISETP.NE.AND UP0, UPT, UR41, URZ, UPT ;  /* 0x000000ff2900728c */ /* 0x000fd2000bf05270 */
[----:B------:R-:W-:Y:S05]  /*7b20*/  BRA.U UP0, `(.L_x_160) ;  /* 0x0000000100047547 */ /* 0x000fea000b800000 */
[----:B------:R-:W-:Y:S05]  /*7b30*/  BPT.TRAP 0x1 ;  /* 0x000000040000795c */ /* 0x000fea0000300000 */
.L_x_160:
[C---:B-1----:R-:W-:Y:S01]  /*7b40*/  IADD3 R39, P0, PT, R40.reuse, 0x18000, RZ ;  /* 0x0001800028277810 */ /* 0x042fe20007f1e0ff */
[----:B------:R-:W-:Y:S01]  /*7b50*/  STL.64 [R1+0x70], R22 ;  /* 0x0000701601007387 */ /* 0x000fe20000100a00 */
[C---:B------:R-:W-:Y:S01]  /*7b60*/  IADD3 R37, P1, PT, R40.reuse, 0x18200, RZ ;  /* 0x0001820028257810 */ /* 0x040fe20007f3e0ff */
[----:B------:R1:W-:Y:S01]  /*7b70*/  SYNCS.ARRIVE.TRANS64.A1T0 RZ, [R16+URZ+0x1c0b0], RZ ;  /* 0x01c0b0ff10ff79a7 */ /* 0x0003e200081000ff */
[C---:B------:R-:W-:Y:S01]  /*7b80*/  IADD3 R35, P2, PT, R40.reuse, 0x18400, RZ ;  /* 0x0001840028237810 */ /* 0x040fe20007f5e0ff */
[----:B------:R3:W-:Y:S01]  /*7b90*/  STL [R1+0xb0], R39 ;  /* 0x0000b02701007387 */ /* 0x0007e20000100800 */
[C---:B------:R-:W-:Y:S01]  /*7ba0*/  IADD3 R33, P3, PT, R40.reuse, 0x18600, RZ ;  /* 0x0001860028217810 */ /* 0x040fe20007f7e0ff */
[--C-:B--2---:R-:W-:Y:S01]  /*7bb0*/  IMAD.X R7, RZ, RZ, R41.reuse, P1 ;  /* 0x000000ffff077224 */ /* 0x104fe200008e0629 */
[C---:B------:R-:W-:Y:S01]  /*7bc0*/  IADD3 R30, P1, PT, R40.reuse, 0x18c00, RZ ;  /* 0x00018c00281e7810 */ /* 0x040fe20007f3e0ff */
[----:B------:R-:W-:Y:S01]  /*7bd0*/  STL.64 [R1+0x80], R58 ;  /* 0x0000803a01007387 */ /* 0x000fe20000100a00 */
[C---:B------:R-:W-:Y:S01]  /*7be0*/  IADD3 R32, P4, PT, R40.reuse, 0x18800, RZ ;  /* 0x0001880028207810 */ /* 0x040fe20007f9e0ff */
[----:B------:R-:W-:Y:S01]  /*7bf0*/  IMAD.X R5, RZ, RZ, R41, P3 ;  /* 0x000000ffff057224 */ /* 0x000fe200018e0629 */
[----:B------:R-:W-:Y:S01]  /*7c00*/  IADD3 R28, P3, PT, R40, 0x19000, RZ ;  /* 0x00019000281c7810 */ /* 0x000fe20007f7e0ff */
[----:B------:R-:W-:Y:S01]  /*7c10*/  STL [R1+0x4c], R7 ;  /* 0x00004c0701007387 */ /* 0x000fe20000100800 */
[----:B------:R-:W-:-:S03]  /*7c20*/  UISETP.NE.AND UP0, UPT, UR41, URZ, UPT ;  /* 0x000000ff2900728c */ /* 0x000fc6000bf05270 */
[----:B------:R-:W-:Y:S04]  /*7c30*/  STL.64 [R1+0x78], R56 ;  /* 0x0000783801007387 */ /* 0x000fe80000100a00 */
[----:B------:R-:W-:Y:S04]  /*7c40*/  STL [R1+0x8c], R64 ;  /* 0x00008c4001007387 */ /* 0x000fe80000100800 */
[----:B------:R-:W-:Y:S01]  /*7c50*/  STL [R1+0x88], R60 ;  /* 0x0000883c01007387 */ /* 0x000fe20000100800 */
[----:B---3--:R-:W-:Y:S01]  /*7c60*/  IMAD.X R39, RZ, RZ, R41, P0 ;  /* 0x000000ffff277224 */ /* 0x008fe200000e0629 */
[----:B------:R-:W-:-:S04]  /*7c70*/  IADD3 R31, P0, PT, R40, 0x18a00, RZ ;  /* 0x00018a00281f7810 */ /* 0x000fc80007f1e0ff */
[----:B------:R-:W-:Y:S04]  /*7c80*/  STL [R1+0x54], R39 ;  /* 0x0000542701007387 */ /* 0x000fe80000100800 */
[----:B------:R2:W-:Y:S02]  /*7c90*/  STL.64 [R1+0x98], R30 ;  /* 0x0000981e01007387 */ /* 0x0005e40000100a00 */
[----:B--2---:R-:W-:Y:S01]  /*7ca0*/  IMAD.X R31, RZ, RZ, R41, P2 ;  /* 0x000000ffff1f7224 */ /* 0x004fe200010e0629 */
[----:B------:R-:W-:-:S05]  /*7cb0*/  IADD3 R29, P2, PT, R40, 0x18e00, RZ ;  /* 0x00018e00281d7810 */ /* 0x000fca0007f5e0ff */
[----:B------:R2:W-:Y:S04]  /*7cc0*/  STL.64 [R1+0xa0], R28 ;  /* 0x0000a01c01007387 */ /* 0x0005e80000100a00 */
[----:B--2---:R1:W2:Y:S01]  /*7cd0*/  LDL.64 R28, [R1+0x50] ;  /* 0x00005000011c7983 */ /* 0x0042a20000100a00 */
[--C-:B------:R-:W-:Y:S01]  /*7ce0*/  IMAD.X R65, RZ, RZ, R41.reuse, P4 ;  /* 0x000000ffff417224 */ /* 0x100fe200020e0629 */
[C---:B------:R-:W-:Y:S01]  /*7cf0*/  IADD3 R27, P4, PT, R40.reuse, 0x19200, RZ ;  /* 0x00019200281b7810 */ /* 0x040fe20007f9e0ff */
        /* <DEDUP_REMOVED lines=8> */
[----:B------:R-:W-:Y:S01]  /*7d80*/  IMAD.X R57, RZ, RZ, R41, P2 ;  /* 0x000000ffff397224 */ /* 0x000fe200010e0629 */
[----:B------:R-:W-:Y:S01]  /*7d90*/  IADD3 R24, P2, PT, R40, 0x19800, RZ ;  /* 0x0001980028187810 */ /* 0x000fe20007f5e0ff */
[----:B------:R3:W-:Y:S04]  /*7da0*/  STL.64 [R1+0x90], R20 ;  /* 0x0000901401007387 */ /* 0x0007e80000100a00 */
[----:B------:R4:W-:Y:S04]  /*7db0*/  STL.64 [R1+0xa8], R64 ;  /* 0x0000a84001007387 */ /* 0x0009e80000100a00 */
[----:B------:R1:W-:Y:S04]  /*7dc0*/  STL [R1+0x3c], R5 ;  /* 0x00003c0501007387 */ /* 0x0003e80000100800 */
[----:B---3--:R-:W3:Y:S01]  /*7dd0*/  LDL.LU.64 R20, [R1+0x48] ;  /* 0x0000480001147983 */ /* 0x008ee20000300a00 */
[----:B--2---:R-:W-:-:S03]  /*7de0*/  IMAD.MOV.U32 R29, RZ, RZ, R39 ;  /* 0x000000ffff1d7224 */ /* 0x004fc600078e0027 */
[----:B------:R-:W2:Y:S01]  /*7df0*/  LDL.LU R39, [R1+0xb0] ;  /* 0x0000b00001277983 */ /* 0x000ea20000300800 */
        /* <DEDUP_REMOVED lines=24> */
[----:B----4-:R-:W-:-:S02]  /*7f80*/  IMAD.MOV.U32 R64, RZ, RZ, R4 ;  /* 0x000000ffff407224 */ /* 0x010fc400078e0004 */
[----:B------:R-:W-:Y:S02]  /*7f90*/  IMAD.MOV.U32 R65, RZ, RZ, R5 ;  /* 0x000000ffff417224 */ /* 0x000fe400078e0005 */
[--C-:B------:R-:W-:Y:S01]  /*7fa0*/  IMAD.X R67, RZ, RZ, R41.reuse, P2 ;  /* 0x000000ffff437224 */ /* 0x100fe200010e0629 */
[C---:B------:R-:W-:Y:S01]  /*7fb0*/  IADD3 R6, P2, PT, R40.reuse, 0x1b600, RZ ;  /* 0x0001b60028067810 */ /* 0x040fe20007f5e0ff */
[--C-:B------:R-:W-:Y:S01]  /*7fc0*/  IMAD.X R63, RZ, RZ, R41.reuse, P3 ;  /* 0x000000ffff3f7224 */ /* 0x100fe200018e0629 */
[C---:B-1----:R-:W-:Y:S01]  /*7fd0*/  IADD3 R5, P3, PT, R40.reuse, 0x1b800, RZ ;  /* 0x0001b80028057810 */ /* 0x042fe20007f7e0ff */
[--C-:B------:R-:W-:Y:S01]  /*7fe0*/  IMAD.X R55, RZ, RZ, R41.reuse, P4 ;  /* 0x000000ffff377224 */ /* 0x100fe200020e0629 */
[C---:B------:R-:W-:Y:S01]  /*7ff0*/  IADD3 R4, P4, PT, R40.reuse, 0x1ba00, RZ ;  /* 0x0001ba0028047810 */ /* 0x040fe20007f9e0ff */
[--C-:B------:R-:W-:Y:S01]  /*8000*/  IMAD.X R53, RZ, RZ, R41.reuse, P0 ;  /* 0x000000ffff357224 */ /* 0x100fe200000e0629 */
[C---:B------:R-:W-:Y:S01]  /*8010*/  IADD3 R3, P0, PT, R40.reuse, 0x1bc00, RZ ;  /* 0x0001bc0028037810 */ /* 0x040fe20007f1e0ff */
[----:B------:R-:W-:Y:S01]  /*8020*/  IMAD.X R51, RZ, RZ, R41, P1 ;  /* 0x000000ffff337224 */ /* 0x000fe200008e0629 */
[----:B------:R-:W-:-:S02]  /*8030*/  IADD3 R0, P1, PT, R40, 0x1be00, RZ ;  /* 0x0001be0028007810 */ /* 0x000fc40007f3e0ff */
[----:B------:R-:W-:Y:S02]  /*8040*/  SHF.R.U64 R36, R35, 0x3, R31 ;  /* 0x0000000323247819 */ /* 0x000fe4000000121f */
[----:B---3--:R-:W-:Y:S02]  /*8050*/  SHF.R.U64 R38, R37, 0x3, R21 ;  /* 0x0000000325267819 */ /* 0x008fe40000001215 */
[----:B------:R-:W-:Y:S02]  /*8060*/  SHF.R.U64 R34, R33, 0x3, R65 ;  /* 0x0000000321227819 */ /* 0x000fe40000001241 */
[----:B------:R-:W-:Y:S01]  /*8070*/  LOP3.LUT R30, R35, 0x70, R36, 0x78, !PT ;  /* 0x00000070231e7812 */ /* 0x000fe200078e7824 */
[----:B------:R-:W3:Y:S01]  /*8080*/  LDL.LU.64 R64, [R1+0xa8] ;  /* 0x0000a80001407983 */ /* 0x000ee20000300a00 */
[----:B------:R-:W-:-:S03]  /*8090*/  LOP3.LUT R20, R37, 0x70, R38, 0x78, !PT ;  /* 0x0000007025147812 */ /* 0x000fc600078e7826 */
[----:B------:R1:W-:Y:S04]  /*80a0*/  STL.64 [R1+0x40], R30 ;  /* 0x0000401e01007387 */ /* 0x0003e80000100a00 */
[----:B-1----:R-:W4:Y:S01]  /*80b0*/  LDL.LU.64 R30, [R1+0x98] ;  /* 0x00009800011e7983 */ /* 0x002f220000300a00 */
[----:B--2---:R-:W-:-:S04]  /*80c0*/  SHF.R.U64 R40, R39, 0x3, R29 ;  /* 0x0000000327287819 */ /* 0x004fc8000000121d */
[----:B------:R-:W-:Y:S02]  /*80d0*/  LOP3.LUT R28, R39, 0x70, R40, 0x78, !PT ;  /* 0x00000070271c7812 */ /* 0x000fe400078e7828 */
[----:B------:R-:W2:Y:S04]  /*80e0*/  LDL.LU.64 R38, [R1+0x38] ;  /* 0x0000380001267983 */ /* 0x000ea80000300a00 */
[----:B------:R1:W-:Y:S04]  /*80f0*/  STL [R1+0x50], R28 ;  /* 0x0000501c01007387 */ /* 0x0003e80000100800 */
[----:B-1----:R-:W2:Y:S01]  /*8100*/  LDL.LU.64 R28, [R1+0xa0] ;  /* 0x0000a000011c7983 */ /* 0x002ea20000300a00 */
[----:B---3--:R-:W-:-:S04]  /*8110*/  SHF.R.U64 R35, R32, 0x3, R65 ;  /* 0x0000000320237819 */ /* 0x008fc80000001241 */
[----:B------:R-:W-:Y:S01]  /*8120*/  LOP3.LUT R64, R32, 0x70, R35, 0x78, !PT ;  /* 0x0000007020407812 */ /* 0x000fe200078e7823 */
[----:B------:R-:W-:Y:S01]  /*8130*/  IMAD.MOV.U32 R32, RZ, RZ, R20 ;  /* 0x000000ffff207224 */ /* 0x000fe200078e0014 */
[----:B----4-:R-:W-:-:S04]  /*8140*/  SHF.R.U64 R36, R31, 0x3, R61 ;  /* 0x000000031f247819 */ /* 0x010fc8000000123d */
[----:B------:R-:W-:Y:S02]  /*8150*/  LOP3.LUT R60, R31, 0x70, R36, 0x78, !PT ;  /* 0x000000701f3c7812 */ /* 0x000fe400078e7824 */
[----:B------:R-:W3:Y:S01]  /*8160*/  LDL.LU.64 R36, [R1+0x40] ;  /* 0x0000400001247983 */ /* 0x000ee20000300a00 */
[----:B--2---:R-:W-:Y:S02]  /*8170*/  LOP3.LUT R38, R33, 0x70, R34, 0x78, !PT ;  /* 0x0000007021267812 */ /* 0x004fe400078e7822 */
[----:B------:R-:W-:-:S04]  /*8180*/  SHF.R.U64 R33, R30, 0x3, R59 ;  /* 0x000000031e217819 */ /* 0x000fc8000000123b */
[----:B------:R-:W-:Y:S01]  /*8190*/  LOP3.LUT R58, R30, 0x70, R33, 0x78, !PT ;  /* 0x000000701e3a7812 */ /* 0x000fe200078e7821 */
[----:B------:R-:W-:Y:S02]  /*81a0*/  IMAD.MOV.U32 R33, RZ, RZ, R21 ;  /* 0x000000ffff217224 */ /* 0x000fe400078e0015 */
[----:B------:R-:W2:Y:S02]  /*81b0*/  LDL.LU.64 R20, [R1+0x90] ;  /* 0x0000900001147983 */ /* 0x000ea40000300a00 */
[----:B------:R-:W-:Y:S01]  /*81c0*/  IMAD.MOV.U32 R35, RZ, RZ, R33 ;  /* 0x000000ffff237224 */ /* 0x000fe200078e0021 */
[----:B------:R-:W-:-:S04]  /*81d0*/  SHF.R.U64 R34, R29, 0x3, R57 ;  /* 0x000000031d227819 */ /* 0x000fc80000001239 */
[----:B------:R-:W-:Y:S01]  /*81e0*/  LOP3.LUT R56, R29, 0x70, R34, 0x78, !PT ;  /* 0x000000701d387812 */ /* 0x000fe200078e7822 */
[----:B------:R-:W-:Y:S01]  /*81f0*/  IMAD.MOV.U32 R34, RZ, RZ, R32 ;  /* 0x000000ffff227224 */ /* 0x000fe200078e0020 */
[----:B------:R-:W-:-:S04]  /*8200*/  SHF.R.U64 R32, R27, 0x3, R93 ;  /* 0x000000031b207819 */ /* 0x000fc8000000125d */
[----:B------:R-:W-:Y:S02]  /*8210*/  LOP3.LUT R92, R27, 0x70, R32, 0x78, !PT ;  /* 0x000000701b5c7812 */ /* 0x000fe400078e7820 */
[----:B------:R-:W4:Y:S01]  /*8220*/  LDL.LU.64 R32, [R1+0x50] ;  /* 0x0000500001207983 */ /* 0x000f220000300a00 */
[----:B------:R-:W-:-:S04]  /*8230*/  SHF.R.U64 R31, R28, 0x3, R23 ;  /* 0x000000031c1f7819 */ /* 0x000fc80000001217 */
[----:B------:R-:W-:Y:S02]  /*8240*/  LOP3.LUT R22, R28, 0x70, R31, 0x78, !PT ;  /* 0x000000701c167812 */ /* 0x000fe400078e781f */
[C---:B------:R-:W-:Y:S02]  /*8250*/  SHF.R.U64 R29, R26.reuse, 0x3, R91 ;  /* 0x000000031a1d7819 */ /* 0x040fe4000000125b */
[C---:B------:R-:W-:Y:S02]  /*8260*/  SHF.R.U64 R30, R25.reuse, 0x3, R89 ;  /* 0x00000003191e7819 */ /* 0x040fe40000001259 */
[----:B------:R-:W-:Y:S02]  /*8270*/  LOP3.LUT R90, R26, 0x70, R29, 0x78, !PT ;  /* 0x000000701a5a7812 */ /* 0x000fe400078e781d */
[----:B------:R-:W-:Y:S02]  /*8280*/  SHF.R.U64 R27, R24, 0x3, R87 ;  /* 0x00000003181b7819 */ /* 0x000fe40000001257 */
[----:B------:R-:W-:-:S02]  /*8290*/  LOP3.LUT R88, R25, 0x70, R30, 0x78, !PT ;  /* 0x0000007019587812 */ /* 0x000fc400078e781e */
[C---:B------:R-:W-:Y:S02]  /*82a0*/  SHF.R.U64 R26, R19.reuse, 0x3, R81 ;  /* 0x00000003131a7819 */ /* 0x040fe40000001251 */
[----:B------:R-:W-:Y:S02]  /*82b0*/  LOP3.LUT R86, R24, 0x70, R27, 0x78, !PT ;  /* 0x0000007018567812 */ /* 0x000fe400078e781b */
[----:B------:R-:W-:Y:S02]  /*82c0*/  LOP3.LUT R80, R19, 0x70, R26, 0x78, !PT ;  /* 0x0000007013507812 */ /* 0x000fe400078e781a */
[C---:B------:R-:W-:Y:S02]  /*82d0*/  SHF.R.U64 R24, R17.reuse, 0x3, R77 ;  /* 0x0000000311187819 */ /* 0x040fe4000000124d */
[C---:B------:R-:W-:Y:S02]  /*82e0*/  SHF.R.U64 R19, R14.reuse, 0x3, R73 ;  /* 0x000000030e137819 */ /* 0x040fe40000001249 */
[----:B------:R-:W-:Y:S01]  /*82f0*/  LOP3.LUT R76, R17, 0x70, R24, 0x78, !PT ;  /* 0x00000070114c7812 */ /* 0x000fe200078e7818 */
[----:B------:R-:W-:Y:S01]  /*8300*/  IMAD.X R49, RZ, RZ, R41, P2 ;  /* 0x000000ffff317224 */ /* 0x000fe200010e0629 */
[----:B------:R-:W-:-:S02]  /*8310*/  LOP3.LUT R72, R14, 0x70, R19, 0x78, !PT ;  /* 0x000000700e487812 */ /* 0x000fc400078e7813 */
[----:B------:R-:W-:Y:S02]  /*8320*/  SHF.R.U64 R17, R12, 0x3, R69 ;  /* 0x000000030c117819 */ /* 0x000fe40000001245 */
[----:B------:R-:W-:Y:S01]  /*8330*/  SHF.R.U64 R14, R11, 0x3, R67 ;  /* 0x000000030b0e7819 */ /* 0x000fe20000001243 */
[----:B----4-:R-:W-:Y:S04]  /*8340*/  ST.E desc[UR44][R32.64], RZ ;  /* 0x000000ff20007985 */ /* 0x010fe8000c10192c */
[----:B------:R-:W-:Y:S04]  /*8350*/  ST.E desc[UR44][R34.64], RZ ;  /* 0x000000ff22007985 */ /* 0x000fe8000c10192c */
[----:B---3--:R-:W-:Y:S04]  /*8360*/  ST.E desc[UR44][R36.64], RZ ;  /* 0x000000ff24007985 */ /* 0x008fe8000c10192c */
[----:B------:R-:W-:Y:S04]  /*8370*/  ST.E desc[UR44][R38.64], RZ ;  /* 0x000000ff26007985 */ /* 0x000fe8000c10192c */
[----:B------:R1:W-:Y:S04]  /*8380*/  ST.E desc[UR44][R64.64], RZ ;  /* 0x000000ff40007985 */ /* 0x0003e8000c10192c */
[----:B------:R3:W-:Y:S04]  /*8390*/  ST.E desc[UR44][R60.64], RZ ;  /* 0x000000ff3c007985 */ /* 0x0007e8000c10192c */
[----:B------:R4:W-:Y:S04]  /*83a0*/  ST.E desc[UR44][R58.64], RZ ;  /* 0x000000ff3a007985 */ /* 0x0009e8000c10192c */
[----:B------:R2:W-:Y:S04]  /*83b0*/  ST.E desc[UR44][R56.64], RZ ;  /* 0x000000ff38007985 */ /* 0x0005e8000c10192c */
[----:B------:R2:W-:Y:S04]  /*83c0*/  ST.E desc[UR44][R22.64], RZ ;  /* 0x000000ff16007985 */ /* 0x0005e8000c10192c */
[----:B-1----:R1:W5:Y:S04]  /*83d0*/  LDL.LU R64, [R1+0x8c] ;  /* 0x00008c0001407983 */ /* 0x0023680000300800 */
[----:B---3--:R1:W5:Y:S04]  /*83e0*/  LDL.LU R60, [R1+0x88] ;  /* 0x00008800013c7983 */ /* 0x0083680000300800 */
[----:B----4-:R1:W5:Y:S04]  /*83f0*/  LDL.LU.64 R58, [R1+0x80] ;  /* 0x00008000013a7983 */ /* 0x0103680000300a00 */
[----:B--2---:R1:W5:Y:S04]  /*8400*/  LDL.LU.64 R56, [R1+0x78] ;  /* 0x0000780001387983 */ /* 0x0043680000300a00 */
[----:B------:R1:W5:Y:S01]  /*8410*/  LDL.LU.64 R22, [R1+0x70] ;  /* 0x0000700001167983 */ /* 0x0003620000300a00 */
[----:B------:R-:W-:-:S02]  /*8420*/  SHF.R.U64 R28, R21, 0x3, R85 ;  /* 0x00000003151c7819 */ /* 0x000fc40000001255 */
[----:B------:R-:W-:Y:S02]  /*8430*/  SHF.R.U64 R25, R20, 0x3, R83 ;  /* 0x0000000314197819 */ /* 0x000fe40000001253 */
[----:B------:R-:W-:Y:S02]  /*8440*/  LOP3.LUT R84, R21, 0x70, R28, 0x78, !PT ;  /* 0x0000007015547812 */ /* 0x000fe400078e781c */
[----:B------:R-:W-:Y:S02]  /*8450*/  SHF.R.U64 R21, R18, 0x3, R79 ;  /* 0x0000000312157819 */ /* 0x000fe4000000124f */
[----:B------:R-:W-:Y:S02]  /*8460*/  LOP3.LUT R82, R20, 0x70, R25, 0x78, !PT ;  /* 0x0000007014527812 */ /* 0x000fe400078e7819 */
[----:B------:R-:W-:Y:S01]  /*8470*/  SHF.R.U64 R20, R15, 0x3, R75 ;  /* 0x000000030f147819 */ /* 0x000fe2000000124b */
[----:B------:R1:W-:Y:S01]  /*8480*/  ST.E desc[UR44][R92.64], RZ ;  /* 0x000000ff5c007985 */ /* 0x0003e2000c10192c */
[----:B------:R-:W-:-:S02]  /*8490*/  LOP3.LUT R78, R18, 0x70, R21, 0x78, !PT ;  /* 0x00000070124e7812 */ /* 0x000fc400078e7815 */
[----:B------:R-:W-:Y:S01]  /*84a0*/  SHF.R.U64 R18, R13, 0x3, R71 ;  /* 0x000000030d127819 */ /* 0x000fe20000001247 */
[----:B------:R1:W-:Y:S01]  /*84b0*/  ST.E desc[UR44][R90.64], RZ ;  /* 0x000000ff5a007985 */ /* 0x0003e2000c10192c */
[----:B------:R-:W-:Y:S02]  /*84c0*/  LOP3.LUT R74, R15, 0x70, R20, 0x78, !PT ;  /* 0x000000700f4a7812 */ /* 0x000fe400078e7814 */
[----:B------:R-:W-:Y:S01]  /*84d0*/  SHF.R.U64 R15, R10, 0x3, R63 ;  /* 0x000000030a0f7819 */ /* 0x000fe2000000123f */
[----:B------:R1:W-:Y:S01]  /*84e0*/  ST.E desc[UR44][R88.64], RZ ;  /* 0x000000ff58007985 */ /* 0x0003e2000c10192c */
[----:B------:R-:W-:Y:S01]  /*84f0*/  LOP3.LUT R70, R13, 0x70, R18, 0x78, !PT ;  /* 0x000000700d467812 */ /* 0x000fe200078e7812 */
[----:B------:R-:W-:Y:S02]  /*8500*/  IMAD.X R47, RZ, RZ, R41, P3 ;  /* 0x000000ffff2f7224 */ /* 0x000fe400018e0629 */
[----:B------:R1:W-:Y:S01]  /*8510*/  ST.E desc[UR44][R86.64], RZ ;  /* 0x000000ff56007985 */ /* 0x0003e2000c10192c */
[----:B------:R-:W-:Y:S01]  /*8520*/  LOP3.LUT R68, R12, 0x70, R17, 0x78, !PT ;  /* 0x000000700c447812 */ /* 0x000fe200078e7811 */
[----:B------:R-:W-:Y:S01]  /*8530*/  IMAD.X R45, RZ, RZ, R41, P4 ;  /* 0x000000ffff2d7224 */ /* 0x000fe200020e0629 */
[----:B------:R-:W-:Y:S01]  /*8540*/  SHF.R.U64 R13, R8, 0x3, R53 ;  /* 0x00000003080d7819 */ /* 0x000fe20000001235 */
        /* <DEDUP_REMOVED lines=9> */
[----:B------:R-:W-:-:S03]  /*85e0*/  SHF.R.U64 R10, R7, 0x3, R51 ;  /* 0x00000003070a7819 */ /* 0x000fc60000001233 */
[----:B------:R1:W-:Y:S01]  /*85f0*/  ST.E desc[UR44][R78.64], RZ ;  /* 0x000000ff4e007985 */ /* 0x0003e2000c10192c */
[----:B------:R-:W-:-:S03]  /*8600*/  LOP3.LUT R52, R8, 0x70, R13, 0x78, !PT ;  /* 0x0000007008347812 */ /* 0x000fc600078e780d */
[----:B------:R1:W-:Y:S01]  /*8610*/  ST.E desc[UR44][R76.64], RZ ;  /* 0x000000ff4c007985 */ /* 0x0003e2000c10192c */
[----:B------:R-:W-:Y:S02]  /*8620*/  LOP3.LUT R54, R9, 0x70, R12, 0x78, !PT ;  /* 0x0000007009367812 */ /* 0x000fe400078e780c */
[----:B------:R-:W-:Y:S01]  /*8630*/  SHF.R.U64 R8, R5, 0x3, R47 ;  /* 0x0000000305087819 */ /* 0x000fe2000000122f */
[----:B------:R1:W-:Y:S01]  /*8640*/  ST.E desc[UR44][R74.64], RZ ;  /* 0x000000ff4a007985 */ /* 0x0003e2000c10192c */
[----:B------:R-:W-:Y:S02]  /*8650*/  LOP3.LUT R48, R6, 0x70, R11, 0x78, !PT ;  /* 0x0000007006307812 */ /* 0x000fe400078e780b */
[----:B------:R-:W-:Y:S01]  /*8660*/  SHF.R.U64 R9, R4, 0x3, R45 ;  /* 0x0000000304097819 */ /* 0x000fe2000000122d */
[----:B------:R1:W-:Y:S01]  /*8670*/  ST.E desc[UR44][R72.64], RZ ;  /* 0x000000ff48007985 */ /* 0x0003e2000c10192c */
[----:B------:R-:W-:Y:S02]  /*8680*/  LOP3.LUT R50, R7, 0x70, R10, 0x78, !PT ;  /* 0x0000007007327812 */ /* 0x000fe400078e780a */
[----:B------:R-:W-:Y:S01]  /*8690*/  SHF.R.U64 R6, R3, 0x3, R43 ;  /* 0x0000000303067819 */ /* 0x000fe2000000122b */
[----:B------:R1:W-:Y:S01]  /*86a0*/  ST.E desc[UR44][R70.64], RZ ;  /* 0x000000ff46007985 */ /* 0x0003e2000c10192c */
[----:B------:R-:W-:-:S03]  /*86b0*/  SHF.R.U64 R7, R0, 0x3, R41 ;  /* 0x0000000300077819 */ /* 0x000fc60000001229 */
[----:B------:R1:W-:Y:S01]  /*86c0*/  ST.E desc[UR44][R68.64], RZ ;  /* 0x000000ff44007985 */ /* 0x0003e2000c10192c */
[----:B------:R-:W-:-:S03]  /*86d0*/  LOP3.LUT R46, R5, 0x70, R8, 0x78, !PT ;  /* 0x00000070052e7812 */ /* 0x000fc600078e7808 */
[----:B------:R1:W-:Y:S01]  /*86e0*/  ST.E desc[UR44][R66.64], RZ ;  /* 0x000000ff42007985 */ /* 0x0003e2000c10192c */
[----:B------:R-:W-:-:S03]  /*86f0*/  LOP3.LUT R44, R4, 0x70, R9, 0x78, !PT ;  /* 0x00000070042c7812 */ /* 0x000fc600078e7809 */
[----:B------:R1:W-:Y:S01]  /*8700*/  ST.E desc[UR44][R62.64], RZ ;  /* 0x000000ff3e007985 */ /* 0x0003e2000c10192c */
[----:B------:R-:W-:-:S03]  /*8710*/  LOP3.LUT R42, R3, 0x70, R6, 0x78, !PT ;  /* 0x00000070032a7812 */ /* 0x000fc600078e7806 */
[----:B------:R1:W-:Y:S01]  /*8720*/  ST.E desc[UR44][R54.64], RZ ;  /* 0x000000ff36007985 */ /* 0x0003e2000c10192c */
[----:B------:R-:W-:-:S03]  /*8730*/  LOP3.LUT R40, R0, 0x70, R7, 0x78, !PT ;  /* 0x0000007000287812 */ /* 0x000fc600078e7807 */
[----:B------:R1:W-:Y:S04]  /*8740*/  ST.E desc[UR44][R52.64], RZ ;  /* 0x000000ff34007985 */ /* 0x0003e8000c10192c */
[----:B------:R1:W-:Y:S04]  /*8750*/  ST.E desc[UR44][R50.64], RZ ;  /* 0x000000ff32007985 */ /* 0x0003e8000c10192c */
[----:B------:R1:W-:Y:S04]  /*8760*/  ST.E desc[UR44][R48.64], RZ ;  /* 0x000000ff30007985 */ /* 0x0003e8000c10192c */
[----:B------:R1:W-:Y:S04]  /*8770*/  ST.E desc[UR44][R46.64], RZ ;  /* 0x000000ff2e007985 */ /* 0x0003e8000c10192c */
[----:B------:R1:W-:Y:S04]  /*8780*/  ST.E desc[UR44][R44.64], RZ ;  /* 0x000000ff2c007985 */ /* 0x0003e8000c10192c */
[----:B------:R1:W-:Y:S04]  /*8790*/  ST.E desc[UR44][R42.64], RZ ;  /* 0x000000ff2a007985 */ /* 0x0003e8000c10192c */
[----:B------:R1:W-:Y:S01]  /*87a0*/  ST.E desc[UR44][R40.64], RZ ;  /* 0x000000ff28007985 */ /* 0x0003e2000c10192c */
[----:B------:R-:W-:Y:S01]  /*87b0*/  @!PT LDS RZ, [RZ] ;  /* 0x00000000fffff984 */ /* 0x000fe20000000800 */
[----:B------:R-:W-:Y:S01]  /*87c0*/  @!PT LDS RZ, [RZ] ;  /* 0x00000000fffff984 */ /* 0x000fe20000000800 */
[----:B------:R-:W-:Y:S01]  /*87d0*/  @!PT LDS RZ, [RZ] ;  /* 0x00000000fffff984 */ /* 0x000fe20000000800 */
[----:B------:R-:W-:Y:S01]  /*87e0*/  @!PT LDS RZ, [RZ] ;  /* 0x00000000fffff984 */ /* 0x000fe20000000800 */
[----:B------:R2:W-:Y:S06]  /*87f0*/  MEMBAR.ALL.CTA ;  /* 0x0000000000007992 */ /* 0x0005ec0000008000 */
[----:B--2---:R-:W2:Y:S01]  /*8800*/  FENCE.VIEW.ASYNC.S ;  /* 0x00000000000073c6 */ /* 0x004ea20000000000 */
[----:B------:R-:W-:Y:S05]  /*8810*/  BRA.U UP0, `(.L_x_161) ;  /* 0x0000000100047547 */ /* 0x000fea000b800000 */
[----:B------:R-:W-:Y:S05]  /*8820*/  BPT.TRAP 0x1 ;  /* 0x000000040000795c */ /* 0x000fea0000300000 */
.L_x_161:
[----:B-----5:R-:W-:Y:S01]  /*8830*/  SHF.L.U32 R3, R57, 0x1f, RZ ;  /* 0x0000001f39037819 */ /* 0x020fe200000006ff */
[----:B------:R-:W-:Y:S03]  /*8840*/  BSSY B0, `(.L_x_162) ;  /* 0x0000003000007945 */ /* 0x000fe60003800000 */
[----:B--2---:R-:W2:Y:S02]  /*8850*/  SYNCS.PHASECHK.TRANS64.TRYWAIT P0, [R16+URZ+0x1c0c8], R3 ;  /* 0x01c0c803100075a7 */ /* 0x004ea400080011ff */
[----:B--2---:R-:W-:Y:S05]  /*8860*/  @!P0 BRA `(.L_x_163) ;  /* 0x0000012800d88947 */ /* 0x004fea0003800000 */
.L_x_427:
[----:B------:R-:W-:Y:S05]  /*8870*/  BSYNC B0 ;  /* 0x0000000000007941 */ /* 0x000fea0003800000 */
.L_x_162:
[----:B------:R-:W-:Y:S05]  /*8880*/  @!P5 BRA `(.L_x_164) ;  /* 0x0000000000ccd947 */ /* 0x000fea0003800000 */
[----:B--2---:R-:W2:Y:S01]  /*8890*/  LDC R3, c[0x0][0x904] ;  /* 0x00024100ff037b82 */ /* 0x004ea20000000800 */
        /* <DEDUP_REMOVED lines=8> */
[----:B------:R-:W-:-:S05]  /*8920*/  IMAD R7, R3, R0, R59 ;  /* 0x0000000003077224 */ /* 0x000fca00078e023b */
[----:B------:R-:W-:-:S05]  /*8930*/  LEA R7, R7, R58, 0x8 ;  /* 0x0000003a07077211 */ /* 0x000fca00078e40ff */
[----:B------:R-:W-:-:S05]  /*8940*/  VIADD R7, R7, 0x80 ;  /* 0x0000008007077836 */ /* 0x000fca0000000000 */
        /* <DEDUP_REMOVED lines=10> */
[----:B------:R-:W2:Y:S02]  /*89f0*/  F2I.FTZ.U32.TRUNC.NTZ R9, R8 ;  /* 0x0000000800097305 */ /* 0x000ea4000021f000 */
[----:B--2---:R-:W-:Y:S01]  /*8a00*/  IADD3 R0, PT, PT, RZ, -R9, RZ ;  /* 0x80000009ff007210 */ /* 0x004fe20007ffe0ff */
[----:B------:R-:W-:-:S04]  /*8a10*/  IMAD.MOV.U32 R8, RZ, RZ, RZ ;  /* 0x000000ffff087224 */ /* 0x000fc800078e00ff */
[----:B------:R-:W-:Y:S01]  /*8a20*/  IMAD R3, R0, R4, RZ ;  /* 0x0000000400037224 */ /* 0x000fe200078e02ff */
[----:B------:R-:W-:-:S03]  /*8a30*/  IABS R0, R2 ;  /* 0x0000000200007213 */ /* 0x000fc60000000000 */
[----:B------:R-:W-:Y:S01]  /*8a40*/  IMAD.HI.U32 R3, R9, R3, R8 ;  /* 0x0000000309037227 */ /* 0x000fe200078e0008 */
[----:B------:R-:W-:Y:S01]  /*8a50*/  MOV R6, R0 ;  /* 0x0000000000067202 */ /* 0x000fe20000000f00 */
[----:B------:R-:W2:Y:S04]  /*8a60*/  LDC.64 R8, c[0x0][0x880] ;  /* 0x00022000ff087b82 */ /* 0x000ea80000000a00 */
[----:B------:R-:W-:-:S04]  /*8a70*/  IMAD.HI.U32 R0, R3, R6, RZ ;  /* 0x0000000603007227 */ /* 0x000fc800078e00ff */
[----:B------:R-:W-:-:S04]  /*8a80*/  IMAD.MOV R3, RZ, RZ, -R0 ;  /* 0x000000ffff037224 */ /* 0x000fc800078e0a00 */
[----:B------:R-:W-:-:S05]  /*8a90*/  IMAD R3, R4, R3, R6 ;  /* 0x0000000304037224 */ /* 0x000fca00078e0206 */
[----:B------:R-:W-:-:S13]  /*8aa0*/  ISETP.GT.U32.AND P0, PT, R4, R3, PT ;  /* 0x000000030400720c */ /* 0x000fda0003f04070 */
[-C--:B------:R-:W-:Y:S01]  /*8ab0*/  @!P0 IADD3 R3, PT, PT, R3, -R4.reuse, RZ ;  /* 0x8000000403038210 */ /* 0x080fe20007ffe0ff */
[----:B------:R-:W-:Y:S01]  /*8ac0*/  @!P0 VIADD R0, R0, 0x1 ;  /* 0x0000000100008836 */ /* 0x000fe20000000000 */
[----:B------:R-:W-:Y:S02]  /*8ad0*/  ISETP.NE.AND P0, PT, R5, RZ, PT ;  /* 0x000000ff0500720c */ /* 0x000fe40003f05270 */
[----:B------:R-:W-:Y:S02]  /*8ae0*/  ISETP.GE.U32.AND P2, PT, R3, R4, PT ;  /* 0x000000040300720c */ /* 0x000fe40003f46070 */
[----:B------:R-:W-:-:S04]  /*8af0*/  LOP3.LUT R3, R2, R5, RZ, 0x3c, !PT ;  /* 0x0000000502037212 */ /* 0x000fc800078e3cff */
[----:B------:R-:W-:-:S07]  /*8b00*/  ISETP.GE.AND P1, PT, R3, RZ, PT ;  /* 0x000000ff0300720c */ /* 0x000fce0003f26270 */
[----:B------:R-:W-:-:S06]  /*8b10*/  @P2 IADD3 R0, PT, PT, R0, 0x1, RZ ;  /* 0x0000000100002810 */ /* 0x000fcc0007ffe0ff */
[----:B------:R-:W-:Y:S01]  /*8b20*/  @!P1 IMAD.MOV R0, RZ, RZ, -R0 ;  /* 0x000000ffff009224 */ /* 0x000fe200078e0a00 */
[----:B------:R-:W-:-:S04]  /*8b30*/  @!P0 LOP3.LUT R0, RZ, R5, RZ, 0x33, !PT ;  /* 0x00000005ff008212 */ /* 0x000fc800078e33ff */
[C---:B------:R-:W-:Y:S01]  /*8b40*/  IADD3 R3, PT, PT, -R0.reuse, RZ, RZ ;  /* 0x000000ff00037210 */ /* 0x040fe20007ffe1ff */
[----:B----4-:R-:W-:Y:S02]  /*8b50*/  IMAD R7, R0, UR5, R7 ;  /* 0x0000000500077c24 */ /* 0x010fe4000f8e0207 */
[----:B------:R-:W-:Y:S02]  /*8b60*/  IMAD.MOV.U32 R0, RZ, RZ, -0x800000 ;  /* 0xff800000ff007424 */ /* 0x000fe400078e00ff */
[----:B------:R-:W-:-:S04]  /*8b70*/  IMAD R2, R5, R3, R2 ;  /* 0x0000000305027224 */ /* 0x000fc800078e0202 */
[----:B------:R-:W-:-:S04]  /*8b80*/  IMAD R7, R2, UR4, R7 ;  /* 0x0000000402077c24 */ /* 0x000fc8000f8e0207 */
[----:B--2---:R-:W-:-:S05]  /*8b90*/  IMAD.WIDE R8, R7, 0x4, R8 ;  /* 0x0000000407087825 */ /* 0x004fca00078e0208 */
[----:B------:R2:W-:Y:S02]  /*8ba0*/  STG.E desc[UR44][R8.64], R0 ;  /* 0x0000000008007986 */ /* 0x0005e4000c10192c */
.L_x_165:
[----:B------:R-:W-:Y:S05]  /*8bb0*/  BSYNC.RECONVERGENT B0 ;  /* 0x0000000000007941 */ /* 0x000fea0003800200 */
.L_x_164:
[----:B------:R-:W-:Y:S01]  /*8bc0*/  @!PT LDS RZ, [RZ] ;  /* 0x00000000fffff984 */ /* 0x000fe20000000800 */
[----:B------:R-:W-:Y:S01]  /*8bd0*/  @!PT LDS RZ, [RZ] ;  /* 0x00000000fffff984 */ /* 0x000fe20000000800 */
[----:B------:R-:W-:Y:S01]  /*8be0*/  @!PT LDS RZ, [RZ] ;  /* 0x00000000fffff984 */ /* 0x000fe20000000800 */
[----:B------:R-:W-:Y:S01]  /*8bf0*/  @!PT LDS RZ, [RZ] ;  /* 0x00000000fffff984 */ /* 0x000fe20000000800 */
[----:B------:R3:W-:Y:S06]  /*8c00*/  MEMBAR.ALL.CTA ;  /* 0x0000000000007992 */ /* 0x0007ec0000008000 */
[----:B---3--:R-:W3:Y:S01]  /*8c10*/  FENCE.VIEW.ASYNC.S ;  /* 0x00000000000073c6 */ /* 0x008ee20000000000 */
[----:B------:R-:W-:-:S09]  /*8c20*/  UISETP.NE.AND UP0, UPT, UR41, URZ, UPT ;  /* 0x000000ff2900728c */ /* 0x000fd2000bf05270 */
[----:B------:R-:W-:Y:S05]  /*8c30*/  BRA.U UP0, `(.L_x_166) ;  /* 0x0000000100047547 */ /* 0x000fea000b800000 */
[----:B------:R-:W-:Y:S05]  /*8c40*/  BPT.TRAP 0x1 ;  /* 0x000000040000795c */ /* 0x000fea0000300000 */
.L_x_166:
[----:B---3--:R3:W-:Y:S01]  /*8c50*/  SYNCS.ARRIVE.TRANS64.A1T0 RZ, [R16+URZ+0x1c0b8], RZ ;  /* 0x01c0b8ff10ff79a7 */ /* 0x0087e200081000ff */
[----:B------:R-:W-:Y:S01]  /*8c60*/  LOP3.LUT R57, R57, 0x1, RZ, 0x3c, !PT ;  /* 0x0000000139397812 */ /* 0x000fe200078e3cff */
[----:B------:R-:W-:Y:S06]  /*8c70*/  BRA `(.L_x_92) ;  /* 0x00000040008c7947 */ /* 0x000fec0003800000 */
.L_x_93:
[----:B------:R-:W-:-:S09]  /*8c80*/  UISETP.NE.AND UP0, UPT, UR40, URZ, UPT ;  /* 0x000000ff2800728c */ /* 0x000fd2000bf05270 */
[----:B------:R-:W-:Y:S05]  /*8c90*/  BRA.U !UP0, `(.L_x_167) ;  /* 0x0000000108047547 */ /* 0x000fea000b800000 */
[----:B------:R-:W-:Y:S05]  /*8ca0*/  BPT.TRAP 0x1 ;  /* 0x000000040000795c */ /* 0x000fea0000300000 */
.L_x_167:
[----:B------:R-:W1:Y:S01]  /*8cb0*/  S2R R62, SR_CgaCtaId ;  /* 0x00000000003e7919 */ /* 0x000e620000008800 */
[----:B------:R-:W-:Y:S01]  /*8cc0*/  MOV R61, 0x400 ;  /* 0x00000400003d7802 */ /* 0x000fe20000000f00 */
[----:B------:R-:W-:Y:S01]  /*8cd0*/  BSSY B0, `(.L_x_168) ;  /* 0x0000005000007945 */ /* 0x000fe20003800000 */
[----:B------:R-:W-:Y:S02]  /*8ce0*/  SHF.L.U32 R0, R56, 0x1f, RZ ;  /* 0x0000001f38007819 */ /* 0x000fe400000006ff */
[----:B-1----:R-:W-:-:S04]  /*8cf0*/  LEA R61, R62, R61, 0x18 ;  /* 0x0000003d3e3d7211 */ /* 0x002fc800078ec0ff */
[----:B------:R-:W1:Y:S02]  /*8d00*/  SYNCS.PHASECHK.TRANS64.TRYWAIT P0, [R61+URZ+0x1c070], R0 ;  /* 0x01c070003d0075a7 */ /* 0x000e6400080011ff */
[----:B-1----:R-:W-:Y:S05]  /*8d10*/  @!P0 BRA `(.L_x_169) ;  /* 0x0000012400c08947 */ /* 0x002fea0003800000 */
.L_x_428:
[----:B------:R-:W-:Y:S05]  /*8d20*/  BSYNC B0 ;  /* 0x0000000000007941 */ /* 0x000fea0003800000 */
.L_x_168:
[----:B------:R-:W-:-:S09]  /*8d30*/  UISETP.NE.AND UP0, UPT, UR40, URZ, UPT ;  /* 0x000000ff2800728c */ /* 0x000fd2000bf05270 */
[----:B------:R-:W-:Y:S05]  /*8d40*/  BRA.U !UP0, `(.L_x_170) ;  /* 0x0000000108047547 */ /* 0x000fea000b800000 */
[----:B------:R-:W-:Y:S05]  /*8d50*/  BPT.TRAP 0x1 ;  /* 0x000000040000795c */ /* 0x000fea0000300000 */
.L_x_170:
[----:B------:R-:W-:Y:S01]  /*8d60*/  IADD3 R65, PT, PT, R61, 0x1c078, RZ ;  /* 0x0001c0783d417810 */ /* 0x000fe20007ffe0ff */
[----:B------:R-:W-:-:S03]  /*8d70*/  UISETP.NE.AND UP0, UPT, UR39, URZ, UPT ;  /* 0x000000ff2700728c */ /* 0x000fc6000bf05270 */
[----:B-1----:R-:W-:-:S04]  /*8d80*/  PRMT R0, R62, 0x654, R65 ;  /* 0x000006543e007816 */ /* 0x002fc80000000041 */
[----:B------:R1:W-:Y:S02]  /*8d90*/  SYNCS.ARRIVE.TRANS64.RED.A1T0 RZ, [R0+URZ], RZ ;  /* 0x000000ff00ff79a7 */ /* 0x0003e400081004ff */
[----:B------:R-:W-:Y:S05]  /*8da0*/  BRA.U !UP0, `(.L_x_171) ;  /* 0x0000000108047547 */ /* 0x000fea000b800000 */
[----:B------:R-:W-:Y:S05]  /*8db0*/  BPT.TRAP 0x1 ;  /* 0x000000040000795c */ /* 0x000fea0000300000 */
.L_x_171:
[----:B------:R-:W-:Y:S01]  /*8dc0*/  IMAD.U32 R3, RZ, RZ, UR42 ;  /* 0x0000002aff037e24 */ /* 0x000fe2000f8e00ff */
[----:B------:R-:W-:-:S04]  /*8dd0*/  ISETP.GE.AND P0, PT, R4, 0x81, PT ;  /* 0x000000810400780c */ /* 0x000fc80003f06270 */
[----:B------:R-:W-:-:S04]  /*8de0*/  SHF.L.U32 R6, R3, 0x1f, RZ ;  /* 0x0000001f03067819 */ /* 0x000fc800000006ff */
[----:B------:R-:W2:Y:S02]  /*8df0*/  SYNCS.PHASECHK.TRANS64.TRYWAIT P1, [R61+URZ+0x1c080], R6 ;  /* 0x01c080063d0075a7 */ /* 0x000ea400080211ff */
[----:B--2---:R-:W-:Y:S05]  /*8e00*/  @!P1 BRA `(.L_x_172) ;  /* 0x0000012400989947 */ /* 0x004fea0003800000 */
.L_x_429:
[----:B------:R-:W-:Y:S02]  /*8e10*/  LOP3.LUT R3, R56, 0x1, RZ, 0x3c, !PT ;  /* 0x0000000138037812 */ /* 0x000fe400078e3cff */
[----:B------:R-:W-:Y:S01]  /*8e20*/  MOV R63, R64 ;  /* 0x00000040003f7202 */ /* 0x000fe20000000f00 */
[----:B------:R-:W-:Y:S06]  /*8e30*/  @!P0 BRA `(.L_x_173) ;  /* 0x00000014007c8947 */ /* 0x000fec0003800000 */
[----:B------:R-:W-:-:S05]  /*8e40*/  VIADD R5, R4, 0x7f ;  /* 0x0000007f04057836 */ /* 0x000fca0000000000 */
[----:B-1----:R-:W-:-:S04]  /*8e50*/  SHF.R.S32.HI R0, RZ, 0x1f, R5 ;  /* 0x0000001fff007819 */ /* 0x002fc80000011405 */
[----:B------:R-:W-:-:S04]  /*8e60*/  LEA.HI R0, R0, R5, RZ, 0x7 ;  /* 0x0000000500007211 */ /* 0x000fc800078f38ff */
[----:B------:R-:W-:-:S04]  /*8e70*/  SHF.R.S32.HI R0, RZ, 0x7, R0 ;  /* 0x00000007ff007819 */ /* 0x000fc80000011400 */
[----:B------:R-:W-:-:S04]  /*8e80*/  VIMNMX R5, PT, PT, R0, 0x2, PT ;  /* 0x0000000200057848 */ /* 0x000fc80003fe0100 */
[----:B------:R-:W-:-:S05]  /*8e90*/  IADD3 R5, PT, PT, -R5, R64, R0 ;  /* 0x0000004005057210 */ /* 0x000fca0007ffe100 */
[----:B------:R-:W-:-:S07]  /*8ea0*/  VIADD R63, R5, 0x1 ;  /* 0x00000001053f7836 */ /* 0x000fce0000000000 */
.L_x_200:
[----:B------:R-:W-:Y:S05]  /*8eb0*/  YIELD ;  /* 0x0000000000007946 */ /* 0x000fea0003800000 */
[----:B------:R-:W-:Y:S01]  /*8ec0*/  UISETP.NE.AND UP0, UPT, UR40, URZ, UPT ;  /* 0x000000ff2800728c */ /* 0x000fe2000bf05270 */
[----:B------:R-:W-:Y:S02]  /*8ed0*/  VIADD R64, R64, 0x1 ;  /* 0x0000000140407836 */ /* 0x000fe40000000000 */
[----:B------:R-:W-:-:S03]  /*8ee0*/  IMAD.MOV.U32 R56, RZ, RZ, R3 ;  /* 0x000000ffff387224 */ /* 0x000fc600078e0003 */
[----:B------:R-:W-:-:S04]  /*8ef0*/  ISETP.NE.AND P0, PT, R64, R63, PT ;  /* 0x0000003f4000720c */ /* 0x000fc80003f05270 */
[----:B------:R-:W-:Y:S01]  /*8f00*/  P2R R66, PR, RZ, 0x1 ;  /* 0x00000001ff427803 */ /* 0x000fe20000000000 */
[----:B---34-:R-:W-:Y:S08]  /*8f10*/  BRA.U !UP0, `(.L_x_174) ;  /* 0x0000000108047547 */ /* 0x018ff0000b800000 */
[----:B------:R-:W-:Y:S05]  /*8f20*/  BPT.TRAP 0x1 ;  /* 0x000000040000795c */ /* 0x000fea0000300000 */
.L_x_174:
[----:B------:R-:W-:Y:S01]  /*8f30*/  SHF.L.U32 R0, R56, 0x1f, RZ ;  /* 0x0000001f38007819 */ /* 0x000fe200000006ff */
[----:B------:R-:W-:-:S03]  /*8f40*/  IMAD.U32 R67, R23, 0x10000, RZ ;  /* 0x0001000017437824 */ /* 0x000fc600078e00ff */
[----:B------:R-:W1:Y:S02]  /*8f50*/  SYNCS.PHASECHK.TRANS64.TRYWAIT P0, [R61+URZ+0x1c070], R0 ;  /* 0x01c070003d0075a7 */ /* 0x000e6400080011ff */
[----:B------:R-:W-:Y:S01]  /*8f60*/  LOP3.LUT R67, R67, 0x600000, RZ, 0xc0, !PT ;  /* 0x0060000043437812 */ /* 0x000fe200078ec0ff */
[----:B-1----:R-:W-:Y:S06]  /*8f70*/  @!P0 BRA `(.L_x_175) ;  /* 0x0000012400508947 */ /* 0x002fec0003800000 */
.L_x_430:
[----:B------:R-:W-:Y:S05]  /*8f80*/  WARPSYNC.ALL ;  /* 0x0000000000007948 */ /* 0x000fea0003800000 */
[----:B------:R-:W-:Y:S01]  /*8f90*/  R2UR UR4, R67 ;  /* 0x00000000430472ca */ /* 0x000fe200000e0000 */
[----:B------:R-:W-:Y:S01]  /*8fa0*/  UISETP.NE.AND UP0, UPT, UR41, URZ, UPT ;  /* 0x000000ff2900728c */ /* 0x000fe2000bf05270 */
[----:B------:R-:W-:Y:S01]  /*8fb0*/  PLOP3.LUT P0, PT, PT, PT, PT, 0x80, 0x8 ;  /* 0x000000000008781c */ /* 0x000fe20003f0f070 */
[----:B------:R-:W-:-:S10]  /*8fc0*/  IMAD.MOV.U32 R68, RZ, RZ, 0x3f800000 ;  /* 0x3f800000ff447424 */ /* 0x000fd400078e00ff */
[----:B------:R-:W3:Y:S02]  /*8fd0*/  LDTM.x2 R4, tmem[UR4] ;  /* 0x00000004000479ee */ /* 0x000ee400080c0000 */
[----:B---3--:R-:W-:-:S13]  /*8fe0*/  FSETP.NEU.AND P2, PT, R4, R5, PT ;  /* 0x000000050400720b */ /* 0x008fda0003f4d000 */
[----:B-1----:R-:W1:Y:S01]  /*8ff0*/  @P2 LDC R0, c[0x0][0x704] ;  /* 0x0001c100ff002b82 */ /* 0x002e620000000800 */
[----:B------:R-:W-:-:S04]  /*9000*/  @P2 FADD R5, R4, -R5 ;  /* 0x8000000504052221 */ /* 0x000fc80000000000 */
[----:B-1----:R-:W-:-:S05]  /*9010*/  @P2 FMUL R5, R5, R0 ;  /* 0x0000000005052220 */ /* 0x002fca0000400000 */
[----:B------:R-:W-:-:S04]  /*9020*/  @P2 FSETP.GEU.AND P1, PT, R5, -126, PT ;  /* 0xc2fc00000500280b */ /* 0x000fc80003f2e000 */
[----:B------:R-:W-:-:S13]  /*9030*/  @P2 PLOP3.LUT P0, PT, P1, PT, PT, 0x80, 0x8 ;  /* 0x000000000008281c */ /* 0x000fda0000f0f070 */
[----:B------:R-:W-:-:S04]  /*9040*/  @!P0 FMUL R5, R5, 0.5 ;  /* 0x3f00000005058820 */ /* 0x000fc80000400000 */
[----:B------:R-:W1:Y:S02]  /*9050*/  @P2 MUFU.EX2 R0, R5 ;  /* 0x0000000500002308 */ /* 0x000e640000000800 */
[----:B-1----:R-:W-:-:S05]  /*9060*/  @!P0 FMUL R0, R0, R0 ;  /* 0x0000000000008220 */ /* 0x002fca0000400000 */
[----:B------:R-:W-:Y:S01]  /*9070*/  @P2 MOV R68, R0 ;  /* 0x0000000000442202 */ /* 0x000fe20000000f00 */
[----:B------:R-:W-:Y:S06]  /*9080*/  BRA.U UP0, `(.L_x_176) ;  /* 0x0000000100047547 */ /* 0x000fec000b800000 */
[----:B------:R-:W-:Y:S05]  /*9090*/  BPT.TRAP 0x1 ;  /* 0x000000040000795c */ /* 0x000fea0000300000 */
.L_x_176:
[----:B------:R-:W-:Y:S01]  /*90a0*/  IMAD.U32 R0, RZ, RZ, UR43 ;  /* 0x0000002bff007e24 */ /* 0x000fe2000f8e00ff */
[----:B------:R-:W-:-:S04]  /*90b0*/  FSETP.NEU.AND P1, PT, R68, 1, PT ;  /* 0x3f8000004400780b */ /* 0x000fc80003f2d000 */
[----:B------:R-:W-:-:S04]  /*90c0*/  SHF.L.U32 R0, R0, 0x1f, RZ ;  /* 0x0000001f00007819 */ /* 0x000fc800000006ff */
[----:B------:R-:W1:Y:S02]  /*90d0*/  SYNCS.PHASECHK.TRANS64.TRYWAIT P0, [R61+URZ+0x1c090], R0 ;  /* 0x01c090003d0075a7 */ /* 0x000e6400080011ff */
[----:B-1----:R-:W-:Y:S05]  /*90e0*/  @!P0 BRA `(.L_x_177) ;  /* 0x0000012400088947 */ /* 0x002fea0003800000 */
.L_x_431:
[----:B------:R-:W-:-:S13]  /*90f0*/  VOTE.ANY P1, P1 ;  /* 0x0000000000ff7806 */ /* 0x000fda0000820100 */
[----:B------:R-:W-:Y:S05]  /*9100*/  @!P1 BRA `(.L_x_178) ;  /* 0x0000000400e49947 */ /* 0x000fea0003800000 */
[----:B------:R-:W-:Y:S01]  /*9110*/  SHF.R.U32.HI R16, RZ, 0x5, R23 ;  /* 0x00000005ff107819 */ /* 0x000fe20000011617 */
[----:B------:R-:W-:Y:S01]  /*9120*/  BSSY.RECONVERGENT B6, `(.L_x_179) ;  /* 0x0000018000067945 */ /* 0x000fe20003800200 */
[----:B------:R-:W-:Y:S02]  /*9130*/  LOP3.LUT R19, R67, 0x100, RZ, 0xfc, !PT ;  /* 0x0000010043137812 */ /* 0x000fe400078efcff */
[----:B------:R-:W-:Y:S02]  /*9140*/  SHF.R.U32.HI R17, RZ, 0x15, R67 ;  /* 0x00000015ff117819 */ /* 0x000fe40000011643 */
[----:B------:R-:W-:Y:S02]  /*9150*/  LOP3.LUT R16, R16, 0x3, RZ, 0xc0, !PT ;  /* 0x0000000310107812 */ /* 0x000fe400078ec0ff */
[----:B------:R-:W-:Y:S02]  /*9160*/  R2UR UR4, R19 ;  /* 0x00000000130472ca */ /* 0x000fe400000e0000 */
[----:B------:R-:W-:-:S11]  /*9170*/  ISETP.NE.AND P0, PT, R16, R17, PT ;  /* 0x000000111000720c */ /* 0x000fd60003f05270 */
[----:B------:R-:W3:Y:S02]  /*9180*/  LDTM.x16 R24, tmem[UR4] ;  /* 0x00000004001879ee */ /* 0x000ee40008240000 */
[----:B---3--:R-:W-:Y:S05]  /*9190*/  @!P0 BRA `(.L_x_180) ;  /* 0x0000000000408947 */ /* 0x008fea0003800000 */
[----:B------:R-:W-:Y:S01]  /*91a0*/  MOV R14, 0x8 ;  /* 0x00000008000e7802 */ /* 0x000fe20000000f00 */
[----:B------:R-:W3:Y:S01]  /*91b0*/  LDCU.64 UR8, c[0x4][0xb0] ;  /* 0x01001600ff0877ac */ /* 0x000ee20008000a00 */
[----:B------:R-:W-:Y:S02]  /*91c0*/  HFMA2 R12, -RZ, RZ, 0, 5.9604644775390625e-08 ;  /* 0x00000001ff0c7431 */ /* 0x000fe400000001ff */
[----:B------:R-:W-:Y:S01]  /*91d0*/  IMAD.MOV.U32 R8, RZ, RZ, 0x192 ;  /* 0x00000192ff087424 */ /* 0x000fe200078e00ff */
[----:B------:R-:W2:Y:S01]  /*91e0*/  LDCU.64 UR6, c[0x4][0xb8] ;  /* 0x01001700ff0677ac */ /* 0x000ea20008000a00 */
[----:B------:R-:W4:Y:S01]  /*91f0*/  LDC.64 R14, c[0x4][R14] ;  /* 0x010000000e0e7b82 */ /* 0x000f220000000a00 */
[----:B------:R-:W-:Y:S01]  /*9200*/  IMAD.MOV.U32 R13, RZ, RZ, RZ ;  /* 0x000000ffff0d7224 */ /* 0x000fe200078e00ff */
[----:B------:R-:W5:Y:S01]  /*9210*/  LDCU.64 UR4, c[0x4][0x30] ;  /* 0x01000600ff0477ac */ /* 0x000f620008000a00 */
[----:B---3--:R-:W-:Y:S01]  /*9220*/  IMAD.U32 R4, RZ, RZ, UR8 ;  /* 0x00000008ff047e24 */ /* 0x008fe2000f8e00ff */
[----:B------:R-:W-:Y:S01]  /*9230*/  MOV R5, UR9 ;  /* 0x0000000900057c02 */ /* 0x000fe20008000f00 */
[----:B--2---:R-:W-:Y:S01]  /*9240*/  IMAD.U32 R6, RZ, RZ, UR6 ;  /* 0x00000006ff067e24 */ /* 0x004fe2000f8e00ff */
[----:B------:R-:W-:Y:S01]  /*9250*/  MOV R7, UR7 ;  /* 0x0000000700077c02 */ /* 0x000fe20008000f00 */
[----:B-----5:R-:W-:Y:S01]  /*9260*/  IMAD.U32 R10, RZ, RZ, UR4 ;  /* 0x00000004ff0a7e24 */ /* 0x020fe2000f8e00ff */
[----:B------:R-:W-:-:S02]  /*9270*/  MOV R11, UR5 ;  /* 0x00000005000b7c02 */ /* 0x000fc40008000f00 */
[----:B------:R-:W-:-:S07]  /*9280*/  LEPC R20, `(.L_x_180) ;  /* 0x000000001014794e */ /* 0x000fce0000000000 */
[----:B-1--4-:R-:W-:Y:S05]  /*9290*/  CALL.ABS.NOINC R14 ;  /* 0x000000000e007343 */ /* 0x012fea0003c00000 */
.L_x_180:
[----:B------:R-:W-:Y:S05]  /*92a0*/  BSYNC.RECONVERGENT B6 ;  /* 0x0000000000067941 */ /* 0x000fea0003800200 */
.L_x_179:
[----:B------:R-:W-:Y:S01]  /*92b0*/  FSETP.NEU.AND P0, PT, R68, 1, PT ;  /* 0x3f8000004400780b */ /* 0x000fe20003f0d000 */
[----:B------:R-:W-:Y:S05]  /*92c0*/  WARPSYNC.ALL ;  /* 0x0000000000007948 */ /* 0x000fea0003800000 */
[----:B------:R-:W-:Y:S01]  /*92d0*/  LOP3.LUT R18, R67, 0x110, RZ, 0xfc, !PT ;  /* 0x0000011043127812 */ /* 0x000fe200078efcff */
[----:B------:R-:W-:Y:S01]  /*92e0*/  BSSY.RECONVERGENT B6, `(.L_x_181) ;  /* 0x000001f000067945 */ /* 0x000fe20003800200 */
[----:B------:R-:W-:Y:S02]  /*92f0*/  R2UR UR4, R19 ;  /* 0x00000000130472ca */ /* 0x000fe400000e0000 */
[----:B------:R-:W-:-:S03]  /*9300*/  R2UR UR5, R18 ;  /* 0x00000000120572ca */ /* 0x000fc600000e0000 */
[C---:B------:R-:W-:Y:S02]  /*9310*/  @P0 FMUL2 R24, R68.reuse.F32, R24.F32x2.HI_LO ;  /* 0x000000184418024a */ /* 0x040fe40000040000 */
[C---:B------:R-:W-:Y:S02]  /*9320*/  @P0 FMUL2 R26, R68.reuse.F32, R26.F32x2.HI_LO ;  /* 0x0000001a441a024a */ /* 0x040fe40000040000 */
[C---:B------:R-:W-:Y:S02]  /*9330*/  @P0 FMUL2 R28, R68.reuse.F32, R28.F32x2.HI_LO ;  /* 0x0000001c441c024a */ /* 0x040fe40000040000 */
[C---:B------:R-:W-:Y:S02]  /*9340*/  @P0 FMUL2 R30, R68.reuse.F32, R30.F32x2.HI_LO ;  /* 0x0000001e441e024a */ /* 0x040fe40000040000 */
[C---:B------:R-:W-:Y:S02]  /*9350*/  @P0 FMUL2 R32, R68.reuse.F32, R32.F32x2.HI_LO ;  /* 0x000000204420024a */ /* 0x040fe40000040000 */
[C---:B------:R-:W-:Y:S01]  /*9360*/  @P0 FMUL2 R34, R68.reuse.F32, R34.F32x2.HI_LO ;  /* 0x000000224422024a */ /* 0x040fe20000040000 */
[----:B------:R-:W3:Y:S01]  /*9370*/  LDTM.x16 R40, tmem[UR5] ;  /* 0x00000005002879ee */ /* 0x000ee20008240000 */
[----:B------:R-:W-:-:S02]  /*9380*/  @P0 FMUL2 R36, R68.F32, R36.F32x2.HI_LO ;  /* 0x000000244424024a */ /* 0x000fc40000040000 */
[----:B------:R-:W-:Y:S01]  /*9390*/  @P0 FMUL2 R38, R68.F32, R38.F32x2.HI_LO ;  /* 0x000000264426024a */ /* 0x000fe20000040000 */
[----:B------:R-:W-:-:S03]  /*93a0*/  ISETP.NE.AND P0, PT, R16, R17, PT ;  /* 0x000000111000720c */ /* 0x000fc60003f05270 */
[----:B------:R4:W-:Y:S10]  /*93b0*/  STTM.x16 tmem[UR4], R24 ;  /* 0x00000018000079ed */ /* 0x0009f40008240004 */
[----:B---3--:R-:W-:Y:S05]  /*93c0*/  @!P0 BRA `(.L_x_182) ;  /* 0x0000000000408947 */ /* 0x008fea0003800000 */
[----:B------:R-:W-:Y:S01]  /*93d0*/  MOV R14, 0x8 ;  /* 0x00000008000e7802 */ /* 0x000fe20000000f00 */
[----:B------:R-:W3:Y:S01]  /*93e0*/  LDCU.64 UR8, c[0x4][0xb0] ;  /* 0x01001600ff0877ac */ /* 0x000ee20008000a00 */
[----:B------:R-:W-:Y:S02]  /*93f0*/  HFMA2 R12, -RZ, RZ, 0, 5.9604644775390625e-08 ;  /* 0x00000001ff0c7431 */ /* 0x000fe400000001ff */
[----:B------:R-:W-:Y:S01]  /*9400*/  IMAD.MOV.U32 R8, RZ, RZ, 0x192 ;  /* 0x00000192ff087424 */ /* 0x000fe200078e00ff */
[----:B------:R-:W2:Y:S01]  /*9410*/  LDCU.64 UR6, c[0x4][0xb8] ;  /* 0x01001700ff0677ac */ /* 0x000ea20008000a00 */
[----:B------:R-:W1:Y:S01]  /*9420*/  LDC.64 R14, c[0x4][R14] ;  /* 0x010000000e0e7b82 */ /* 0x000e620000000a00 */
        /* <DEDUP_REMOVED lines=10> */
.L_x_182:
[----:B------:R-:W-:Y:S05]  /*94d0*/  BSYNC.RECONVERGENT B6 ;  /* 0x0000000000067941 */ /* 0x000fea0003800200 */
.L_x_181:
        /* <DEDUP_REMOVED lines=12> */
[----:B----4-:R-:W3:Y:S01]  /*95a0*/  LDTM.x16 R24, tmem[UR5] ;  /* 0x00000005001879ee */ /* 0x010ee20008240000 */
        /* <DEDUP_REMOVED lines=21> */
.L_x_184:
[----:B------:R-:W-:Y:S05]  /*9700*/  BSYNC.RECONVERGENT B6 ;  /* 0x0000000000067941 */ /* 0x000fea0003800200 */
.L_x_183:
[----:B-1----:R-:W-:Y:S01]  /*9710*/  LOP3.LUT R0, R67, 0x130, RZ, 0xfc, !PT ;  /* 0x0000013043007812 */ /* 0x002fe200078efcff */
[----:B------:R-:W-:Y:S05]  /*9720*/  WARPSYNC.ALL ;  /* 0x0000000000007948 */ /* 0x000fea0003800000 */
[----:B------:R-:W-:Y:S02]  /*9730*/  R2UR UR4, R0 ;  /* 0x00000000000472ca */ /* 0x000fe400000e0000 */
[----:B------:R-:W-:Y:S02]  /*9740*/  FSETP.NEU.AND P0, PT, R68, 1, PT ;  /* 0x3f8000004400780b */ /* 0x000fe40003f0d000 */
[----:B------:R-:W-:-:S09]  /*9750*/  R2UR UR5, R69 ;  /* 0x00000000450572ca */ /* 0x000fd200000e0000 */
[----:B--2---:R-:W1:Y:S01]  /*9760*/  LDTM.x16 R4, tmem[UR4] ;  /* 0x00000004000479ee */ /* 0x004e620008240000 */
[----:B------:R-:W-:Y:S01]  /*9770*/  R2UR UR4, R0 ;  /* 0x00000000000472ca */ /* 0x000fe200000e0000 */
[C---:B------:R-:W-:Y:S02]  /*9780*/  @P0 FMUL2 R24, R68.reuse.F32, R24.F32x2.HI_LO ;  /* 0x000000184418024a */ /* 0x040fe40000040000 */
[C---:B------:R-:W-:Y:S02]  /*9790*/  @P0 FMUL2 R26, R68.reuse.F32, R26.F32x2.HI_LO ;  /* 0x0000001a441a024a */ /* 0x040fe40000040000 */
[C---:B------:R-:W-:Y:S02]  /*97a0*/  @P0 FMUL2 R28, R68.reuse.F32, R28.F32x2.HI_LO ;  /* 0x0000001c441c024a */ /* 0x040fe40000040000 */
[C---:B------:R-:W-:Y:S02]  /*97b0*/  @P0 FMUL2 R30, R68.reuse.F32, R30.F32x2.HI_LO ;  /* 0x0000001e441e024a */ /* 0x040fe40000040000 */
[----:B------:R-:W-:-:S02]  /*97c0*/  @P0 FMUL2 R32, R68.F32, R32.F32x2.HI_LO ;  /* 0x000000204420024a */ /* 0x000fc40000040000 */
[C---:B------:R-:W-:Y:S02]  /*97d0*/  @P0 FMUL2 R34, R68.reuse.F32, R34.F32x2.HI_LO ;  /* 0x000000224422024a */ /* 0x040fe40000040000 */
[C---:B------:R-:W-:Y:S02]  /*97e0*/  @P0 FMUL2 R36, R68.reuse.F32, R36.F32x2.HI_LO ;  /* 0x000000244424024a */ /* 0x040fe40000040000 */
[----:B------:R-:W-:-:S04]  /*97f0*/  @P0 FMUL2 R38, R68.F32, R38.F32x2.HI_LO ;  /* 0x000000264426024a */ /* 0x000fc80000040000 */
[----:B------:R3:W-:Y:S01]  /*9800*/  STTM.x16 tmem[UR5], R24 ;  /* 0x00000018000079ed */ /* 0x0007e20008240005 */
[C---:B-1----:R-:W-:Y:S02]  /*9810*/  @P0 FMUL2 R4, R68.reuse.F32, R4.F32x2.HI_LO ;  /* 0x000000044404024a */ /* 0x042fe40000040000 */
[C---:B------:R-:W-:Y:S02]  /*9820*/  @P0 FMUL2 R6, R68.reuse.F32, R6.F32x2.HI_LO ;  /* 0x000000064406024a */ /* 0x040fe40000040000 */
[C---:B------:R-:W-:Y:S02]  /*9830*/  @P0 FMUL2 R8, R68.reuse.F32, R8.F32x2.HI_LO ;  /* 0x000000084408024a */ /* 0x040fe40000040000 */
[C---:B------:R-:W-:Y:S02]  /*9840*/  @P0 FMUL2 R10, R68.reuse.F32, R10.F32x2.HI_LO ;  /* 0x0000000a440a024a */ /* 0x040fe40000040000 */
[C---:B------:R-:W-:Y:S02]  /*9850*/  @P0 FMUL2 R12, R68.reuse.F32, R12.F32x2.HI_LO ;  /* 0x0000000c440c024a */ /* 0x040fe40000040000 */
[----:B------:R-:W-:-:S02]  /*9860*/  @P0 FMUL2 R14, R68.F32, R14.F32x2.HI_LO ;  /* 0x0000000e440e024a */ /* 0x000fc40000040000 */
[C---:B------:R-:W-:Y:S02]  /*9870*/  @P0 FMUL2 R16, R68.reuse.F32, R16.F32x2.HI_LO ;  /* 0x000000104410024a */ /* 0x040fe40000040000 */
[----:B------:R-:W-:-:S04]  /*9880*/  @P0 FMUL2 R18, R68.F32, R18.F32x2.HI_LO ;  /* 0x000000124412024a */ /* 0x000fc80000040000 */
[----:B------:R3:W-:Y:S02]  /*9890*/  STTM.x16 tmem[UR4], R4 ;  /* 0x00000004000079ed */ /* 0x0007e40008240004 */
.L_x_178:
[----:B------:R-:W-:-:S09]  /*98a0*/  UISETP.NE.AND UP0, UPT, UR39, URZ, UPT ;  /* 0x000000ff2700728c */ /* 0x000fd2000bf05270 */
[----:B------:R-:W-:Y:S05]  /*98b0*/  BRA.U !UP0, `(.L_x_185) ;  /* 0x0000000108047547 */ /* 0x000fea000b800000 */
[----:B------:R-:W-:Y:S05]  /*98c0*/  BPT.TRAP 0x1 ;  /* 0x000000040000795c */ /* 0x000fea0000300000 */
.L_x_185:
[----:B------:R-:W-:Y:S01]  /*98d0*/  IADD3 R3, PT, PT, R61, 0x1c088, RZ ;  /* 0x0001c0883d037810 */ /* 0x000fe20007ffe0ff */
[----:B------:R-:W-:Y:S02]  /*98e0*/  UISETP.NE.AND UP0, UPT, UR41, URZ, UPT ;  /* 0x000000ff2900728c */ /* 0x000fe4000bf05270 */
[----:B------:R-:W-:Y:S01]  /*98f0*/  ULOP3.LUT UR42, UR42, 0x1, URZ, 0x3c, !UPT ;  /* 0x000000012a2a7892 */ /* 0x000fe2000f8e3cff */
[----:B-1----:R-:W-:-:S04]  /*9900*/  PRMT R0, R62, 0x654, R3 ;  /* 0x000006543e007816 */ /* 0x002fc80000000003 */
[----:B------:R1:W-:Y:S01]  /*9910*/  SYNCS.ARRIVE.TRANS64.RED.A1T0 RZ, [R0+URZ], RZ ;  /* 0x000000ff00ff79a7 */ /* 0x0003e200081004ff */
[----:B------:R-:W1:Y:S01]  /*9920*/  FENCE.VIEW.ASYNC.T ;  /* 0x00000000000073c6 */ /* 0x000e620000000200 */
[----:B------:R-:W-:Y:S05]  /*9930*/  BRA.U UP0, `(.L_x_186) ;  /* 0x0000000100087547 */ /* 0x000fea000b800000 */
[----:B------:R-:W-:Y:S05]  /*9940*/  BPT.TRAP 0x1 ;  /* 0x000000040000795c */ /* 0x000fea0000300000 */
[----:B------:R-:W-:Y:S05]  /*9950*/  BPT.TRAP 0x1 ;  /* 0x000000040000795c */ /* 0x000fea0000300000 */
.L_x_186:
[----:B------:R-:W-:Y:S01]  /*9960*/  IADD3 R3, PT, PT, R61, 0x1c0a0, RZ ;  /* 0x0001c0a03d037810 */ /* 0x000fe20007ffe0ff */
[----:B------:R-:W-:-:S03]  /*9970*/  UISETP.NE.AND UP0, UPT, UR39, URZ, UPT ;  /* 0x000000ff2700728c */ /* 0x000fc6000bf05270 */
[----:B-1----:R-:W-:-:S04]  /*9980*/  PRMT R0, R62, 0x654, R3 ;  /* 0x000006543e007816 */ /* 0x002fc80000000003 */
[----:B------:R1:W-:Y:S02]  /*9990*/  SYNCS.ARRIVE.TRANS64.RED.A1T0 RZ, [R0+URZ], RZ ;  /* 0x000000ff00ff79a7 */ /* 0x0003e400081004ff */
[----:B------:R-:W-:Y:S05]  /*99a0*/  BRA.U !UP0, `(.L_x_187) ;  /* 0x0000000108047547 */ /* 0x000fea000b800000 */
[----:B------:R-:W-:Y:S05]  /*99b0*/  BPT.TRAP 0x1 ;  /* 0x000000040000795c */ /* 0x000fea0000300000 */
.L_x_187:
[----:B-1----:R-:W-:Y:S01]  /*99c0*/  IMAD.U32 R0, RZ, RZ, UR42 ;  /* 0x0000002aff007e24 */ /* 0x002fe2000f8e00ff */
[----:B------:R-:W-:-:S04]  /*99d0*/  LOP3.LUT R3, R67, 0x80, RZ, 0xfc, !PT ;  /* 0x0000008043037812 */ /* 0x000fc800078efcff */
[----:B------:R-:W-:-:S04]  /*99e0*/  SHF.L.U32 R0, R0, 0x1f, RZ ;  /* 0x0000001f00007819 */ /* 0x000fc800000006ff */
[----:B------:R-:W1:Y:S02]  /*99f0*/  SYNCS.PHASECHK.TRANS64.TRYWAIT P0, [R61+URZ+0x1c080], R0 ;  /* 0x01c080003d0075a7 */ /* 0x000e6400080011ff */
[----:B-1----:R-:W-:Y:S05]  /*9a00*/  @!P0 BRA `(.L_x_188) ;  /* 0x0000011800d48947 */ /* 0x002fea0003800000 */
.L_x_432:
[----:B------:R-:W-:Y:S01]  /*9a10*/  R2UR UR4, R3 ;  /* 0x00000000030472ca */ /* 0x000fe200000e0000 */
[----:B------:R-:W-:Y:S01]  /*9a20*/  UISETP.NE.AND UP0, UPT, UR41, URZ, UPT ;  /* 0x000000ff2900728c */ /* 0x000fe2000bf05270 */
[----:B------:R-:W-:Y:S01]  /*9a30*/  PLOP3.LUT P0, PT, PT, PT, PT, 0x80, 0x8 ;  /* 0x000000000008781c */ /* 0x000fe20003f0f070 */
[----:B------:R-:W-:-:S10]  /*9a40*/  IMAD.MOV.U32 R68, RZ, RZ, 0x3f800000 ;  /* 0x3f800000ff447424 */ /* 0x000fd400078e00ff */
[----:B---3--:R-:W1:Y:S02]  /*9a50*/  LDTM.x2 R4, tmem[UR4] ;  /* 0x00000004000479ee */ /* 0x008e6400080c0000 */
[----:B-1----:R-:W-:-:S13]  /*9a60*/  FSETP.NEU.AND P2, PT, R4, R5, PT ;  /* 0x000000050400720b */ /* 0x002fda0003f4d000 */
[----:B------:R-:W1:Y:S01]  /*9a70*/  @P2 LDC R0, c[0x0][0x704] ;  /* 0x0001c100ff002b82 */ /* 0x000e620000000800 */
        /* <DEDUP_REMOVED lines=10> */
.L_x_189:
[----:B------:R-:W-:Y:S01]  /*9b20*/  IMAD.U32 R0, RZ, RZ, UR43 ;  /* 0x0000002bff007e24 */ /* 0x000fe2000f8e00ff */
[----:B------:R-:W-:-:S04]  /*9b30*/  FSETP.NEU.AND P1, PT, R68, 1, PT ;  /* 0x3f8000004400780b */ /* 0x000fc80003f2d000 */
[----:B------:R-:W-:-:S04]  /*9b40*/  SHF.L.U32 R0, R0, 0x1f, RZ ;  /* 0x0000001f00007819 */ /* 0x000fc800000006ff */
[----:B------:R-:W1:Y:S02]  /*9b50*/  SYNCS.PHASECHK.TRANS64.TRYWAIT P0, [R61+URZ+0x1c098], R0 ;  /* 0x01c098003d0075a7 */ /* 0x000e6400080011ff */
[----:B-1----:R-:W-:Y:S05]  /*9b60*/  @!P0 BRA `(.L_x_190) ;  /* 0x0000011800908947 */ /* 0x002fea0003800000 */
.L_x_433:
        /* <DEDUP_REMOVED lines=27> */
.L_x_193:
[----:B------:R-:W-:Y:S05]  /*9d20*/  BSYNC.RECONVERGENT B6 ;  /* 0x0000000000067941 */ /* 0x000fea0003800200 */
.L_x_192:
        /* <DEDUP_REMOVED lines=34> */
.L_x_195:
[----:B------:R-:W-:Y:S05]  /*9f50*/  BSYNC.RECONVERGENT B6 ;  /* 0x0000000000067941 */ /* 0x000fea0003800200 */
.L_x_194:
        /* <DEDUP_REMOVED lines=34> */
.L_x_197:
[----:B------:R-:W-:Y:S05]  /*a180*/  BSYNC.RECONVERGENT B6 ;  /* 0x0000000000067941 */ /* 0x000fea0003800200 */
.L_x_196:
[----:B------:R-:W-:Y:S01]  /*a190*/  LOP3.LUT R67, R67, 0x1b0, RZ, 0xfc, !PT ;  /* 0x000001b043437812 */ /* 0x000fe200078efcff */
[----:B------:R-:W-:Y:S05]  /*a1a0*/  WARPSYNC.ALL ;  /* 0x0000000000007948 */ /* 0x000fea0003800000 */
[----:B------:R-:W-:Y:S02]  /*a1b0*/  R2UR UR4, R67 ;  /* 0x00000000430472ca */ /* 0x000fe400000e0000 */
[----:B------:R-:W-:Y:S02]  /*a1c0*/  FSETP.NEU.AND P0, PT, R68, 1, PT ;  /* 0x3f8000004400780b */ /* 0x000fe40003f0d000 */
[----:B------:R-:W-:-:S09]  /*a1d0*/  R2UR UR5, R69 ;  /* 0x00000000450572ca */ /* 0x000fd200000e0000 */
[----:B--2---:R-:W2:Y:S01]  /*a1e0*/  LDTM.x16 R4, tmem[UR4] ;  /* 0x00000004000479ee */ /* 0x004ea20008240000 */
        /* <DEDUP_REMOVED lines=10> */
[C---:B--2---:R-:W-:Y:S02]  /*a290*/  @P0 FMUL2 R4, R68.reuse.F32, R4.F32x2.HI_LO ;  /* 0x000000044404024a */ /* 0x044fe40000040000 */
        /* <DEDUP_REMOVED lines=8> */
.L_x_191:
[----:B------:R-:W-:-:S09]  /*a320*/  UISETP.NE.AND UP0, UPT, UR40, URZ, UPT ;  /* 0x000000ff2800728c */ /* 0x000fd2000bf05270 */
[----:B------:R-:W-:Y:S05]  /*a330*/  BRA.U !UP0, `(.L_x_198) ;  /* 0x0000000108047547 */ /* 0x000fea000b800000 */
[----:B------:R-:W-:Y:S05]  /*a340*/  BPT.TRAP 0x1 ;  /* 0x000000040000795c */ /* 0x000fea0000300000 */
.L_x_198:
[----:B-1----:R-:W-:Y:S01]  /*a350*/  PRMT R0, R62, 0x654, R65 ;  /* 0x000006543e007816 */ /* 0x002fe20000000041 */
[----:B------:R-:W-:-:S03]  /*a360*/  UISETP.NE.AND UP0, UPT, UR41, URZ, UPT ;  /* 0x000000ff2900728c */ /* 0x000fc6000bf05270 */
[----:B------:R1:W-:Y:S01]  /*a370*/  SYNCS.ARRIVE.TRANS64.RED.A1T0 RZ, [R0+URZ], RZ ;  /* 0x000000ff00ff79a7 */ /* 0x0003e200081004ff */
[----:B------:R-:W1:Y:S05]  /*a380*/  FENCE.VIEW.ASYNC.T ;  /* 0x00000000000073c6 */ /* 0x000e6a0000000200 */
[----:B------:R-:W-:Y:S05]  /*a390*/  BRA.U UP0, `(.L_x_199) ;  /* 0x0000000100087547 */ /* 0x000fea000b800000 */
[----:B------:R-:W-:Y:S05]  /*a3a0*/  BPT.TRAP 0x1 ;  /* 0x000000040000795c */ /* 0x000fea0000300000 */
[----:B------:R-:W-:Y:S05]  /*a3b0*/  BPT.TRAP 0x1 ;  /* 0x000000040000795c */ /* 0x000fea0000300000 */
.L_x_199:
[----:B------:R-:W-:Y:S01]  /*a3c0*/  ISETP.NE.AND P0, PT, R66, RZ, PT ;  /* 0x000000ff4200720c */ /* 0x000fe20003f05270 */
[----:B------:R-:W-:Y:S01]  /*a3d0*/  VIADD R3, R61, 0x1c0a8 ;  /* 0x0001c0a83d037836 */ /* 0x000fe20000000000 */
[----:B------:R-:W-:-:S04]  /*a3e0*/  ULOP3.LUT UR43, UR43, 0x1, URZ, 0x3c, !UPT ;  /* 0x000000012b2b7892 */ /* 0x000fc8000f8e3cff */
[----:B------:R-:W-:-:S04]  /*a3f0*/  PRMT R3, R62, 0x654, R3 ;  /* 0x000006543e037816 */ /* 0x000fc80000000003 */
[----:B-1----:R1:W-:Y:S02]  /*a400*/  SYNCS.ARRIVE.TRANS64.RED.A1T0 RZ, [R3+URZ], RZ ;  /* 0x000000ff03ff79a7 */ /* 0x0023e400081004ff */
[----:B-1----:R-:W-:Y:S01]  /*a410*/  LOP3.LUT R3, R56, 0x1, RZ, 0x3c, !PT ;  /* 0x0000000138037812 */ /* 0x002fe200078e3cff */
[----:B------:R-:W-:Y:S06]  /*a420*/  @P0 BRA `(.L_x_200) ;  /* 0xffffffe800a00947 */ /* 0x000fec000383ffff */
.L_x_173:
[----:B------:R-:W-:-:S09]  /*a430*/  UISETP.NE.AND UP0, UPT, UR39, URZ, UPT ;  /* 0x000000ff2700728c */ /* 0x000fd2000bf05270 */
[----:B------:R-:W-:Y:S05]  /*a440*/  BRA.U !UP0, `(.L_x_201) ;  /* 0x0000000108047547 */ /* 0x000fea000b800000 */
[----:B------:R-:W-:Y:S05]  /*a450*/  BPT.TRAP 0x1 ;  /* 0x000000040000795c */ /* 0x000fea0000300000 */
.L_x_201:
[----:B---3--:R-:W-:Y:S01]  /*a460*/  IADD3 R33, PT, PT, R61, 0x1c088, RZ ;  /* 0x0001c0883d217810 */ /* 0x008fe20007ffe0ff */
[----:B------:R-:W-:-:S03]  /*a470*/  UISETP.NE.AND UP0, UPT, UR40, URZ, UPT ;  /* 0x000000ff2800728c */ /* 0x000fc6000bf05270 */
[----:B------:R-:W-:-:S04]  /*a480*/  PRMT R4, R62, 0x654, R33 ;  /* 0x000006543e047816 */ /* 0x000fc80000000021 */
[----:B------:R3:W-:Y:S02]  /*a490*/  SYNCS.ARRIVE.TRANS64.RED.A1T0 RZ, [R4+URZ], RZ ;  /* 0x000000ff04ff79a7 */ /* 0x0007e400081004ff */
[----:B------:R-:W-:Y:S05]  /*a4a0*/  BRA.U !UP0, `(.L_x_202) ;  /* 0x0000000108047547 */ /* 0x000fea000b800000 */
[----:B------:R-:W-:Y:S05]  /*a4b0*/  BPT.TRAP 0x1 ;  /* 0x000000040000795c */ /* 0x000fea0000300000 */
.L_x_202:
[----:B---3--:R-:W-:Y:S01]  /*a4c0*/  SHF.L.U32 R4, R3, 0x1f, RZ ;  /* 0x0000001f03047819 */ /* 0x008fe200000006ff */
[----:B------:R-:W-:-:S03]  /*a4d0*/  IMAD.U32 R27, R23, 0x10000, RZ ;  /* 0x00010000171b7824 */ /* 0x000fc600078e00ff */
[----:B------:R-:W3:Y:S02]  /*a4e0*/  SYNCS.PHASECHK.TRANS64.TRYWAIT P0, [R61+URZ+0x1c070], R4 ;  /* 0x01c070043d0075a7 */ /* 0x000ee400080011ff */
[----:B------:R-:W-:Y:S01]  /*a4f0*/  LOP3.LUT R27, R27, 0x600000, RZ, 0xc0, !PT ;  /* 0x006000001b1b7812 */ /* 0x000fe200078ec0ff */
[----:B---3--:R-:W-:Y:S06]  /*a500*/  @!P0 BRA `(.L_x_203) ;  /* 0x00000110003c8947 */ /* 0x008fec0003800000 */
.L_x_434:
[----:B------:R-:W-:Y:S05]  /*a510*/  WARPSYNC.ALL ;  /* 0x0000000000007948 */ /* 0x000fea0003800000 */
[----:B------:R-:W-:Y:S01]  /*a520*/  R2UR UR4, R27 ;  /* 0x000000001b0472ca */ /* 0x000fe200000e0000 */
[----:B------:R-:W-:-:S12]  /*a530*/  UISETP.NE.AND UP0, UPT, UR40, URZ, UPT ;  /* 0x000000ff2800728c */ /* 0x000fd8000bf05270 */
[----:B------:R-:W1:Y:S02]  /*a540*/  LDTM.x2 R24, tmem[UR4] ;  /* 0x00000004001879ee */ /* 0x000e6400080c0000 */
[----:B-1----:R-:W-:Y:S05]  /*a550*/  BRA.U !UP0, `(.L_x_204) ;  /* 0x0000000108047547 */ /* 0x002fea000b800000 */
[----:B------:R-:W-:Y:S05]  /*a560*/  BPT.TRAP 0x1 ;  /* 0x000000040000795c */ /* 0x000fea0000300000 */
.L_x_204:
[----:B------:R1:W-:Y:S01]  /*a570*/  SYNCS.ARRIVE.TRANS64.RED.A1T0 RZ, [R0+URZ], RZ ;  /* 0x000000ff00ff79a7 */ /* 0x0003e200081004ff */
[----:B------:R-:W-:-:S09]  /*a580*/  UISETP.NE.AND UP0, UPT, UR41, URZ, UPT ;  /* 0x000000ff2900728c */ /* 0x000fd2000bf05270 */
[----:B------:R-:W-:Y:S05]  /*a590*/  BRA.U UP0, `(.L_x_205) ;  /* 0x0000000100047547 */ /* 0x000fea000b800000 */
[----:B------:R-:W-:Y:S05]  /*a5a0*/  BPT.TRAP 0x1 ;  /* 0x000000040000795c */ /* 0x000fea0000300000 */
.L_x_205:
[----:B-1----:R-:W-:-:S04]  /*a5b0*/  MOV R0, UR43 ;  /* 0x0000002b00007c02 */ /* 0x002fc80008000f00 */
[----:B------:R-:W-:-:S04]  /*a5c0*/  SHF.L.U32 R0, R0, 0x1f, RZ ;  /* 0x0000001f00007819 */ /* 0x000fc800000006ff */
[----:B------:R-:W1:Y:S02]  /*a5d0*/  SYNCS.PHASECHK.TRANS64.TRYWAIT P0, [R61+URZ+0x1c090], R0 ;  /* 0x01c090003d0075a7 */ /* 0x000e6400080011ff */
[----:B-1----:R-:W-:Y:S05]  /*a5e0*/  @!P0 BRA `(.L_x_206) ;  /* 0x0000011000188947 */ /* 0x002fea0003800000 */
.L_x_435:
[----:B------:R-:W-:-:S09]  /*a5f0*/  UISETP.NE.AND UP0, UPT, UR41, URZ, UPT ;  /* 0x000000ff2900728c */ /* 0x000fd2000bf05270 */
[----:B------:R-:W-:Y:S05]  /*a600*/  BRA.U UP0, `(.L_x_207) ;  /* 0x0000000100047547 */ /* 0x000fea000b800000 */
[----:B------:R-:W-:Y:S05]  /*a610*/  BPT.TRAP 0x1 ;  /* 0x000000040000795c */ /* 0x000fea0000300000 */
.L_x_207:
[----:B------:R-:W-:Y:S01]  /*a620*/  SHF.L.U32 R0, R57, 0x1f, RZ ;  /* 0x0000001f39007819 */ /* 0x000fe200000006ff */
[----:B------:R1:W1:Y:S01]  /*a630*/  MUFU.RCP R3, R24 ;  /* 0x0000001800037308 */ /* 0x0002620000001000 */
[----:B------:R-:W-:Y:S02]  /*a640*/  BSSY B0, `(.L_x_208) ;  /* 0x0000003000007945 */ /* 0x000fe40003800000 */
[----:B------:R-:W5:Y:S02]  /*a650*/  SYNCS.PHASECHK.TRANS64.TRYWAIT P0, [R61+URZ+0x1c0c0], R0 ;  /* 0x01c0c0003d0075a7 */ /* 0x000f6400080011ff */
[----:B-1---5:R-:W-:Y:S05]  /*a660*/  @!P0 BRA `(.L_x_209) ;  /* 0x00000110000c8947 */ /* 0x022fea0003800000 */
.L_x_436:
[----:B------:R-:W-:Y:S05]  /*a670*/  BSYNC B0 ;  /* 0x0000000000007941 */ /* 0x000fea0003800000 */
.L_x_208:
[----:B------:R-:W1:Y:S01]  /*a680*/  LDCU UR4, c[0x0][0x708] ;  /* 0x0000e100ff0477ac */ /* 0x000e620008000800 */
[----:B------:R-:W-:Y:S01]  /*a690*/  FFMA R34, -R24, R3, 1 ;  /* 0x3f80000018227423 */ /* 0x000fe20000000103 */
[----:B------:R-:W2:Y:S03]  /*a6a0*/  LDC R32, c[0x0][0x708] ;  /* 0x0001c200ff207b82 */ /* 0x000ea60000000800 */
[----:B------:R-:W-:Y:S01]  /*a6b0*/  FFMA R34, R3, R34, R3 ;  /* 0x0000002203227223 */ /* 0x000fe20000000003 */
[----:B-1----:R-:W-:-:S03]  /*a6c0*/  MOV R3, UR4 ;  /* 0x0000000400037c02 */ /* 0x002fc60008000f00 */
[----:B------:R-:W-:Y:S01]  /*a6d0*/  FFMA R5, R34, UR4, RZ ;  /* 0x0000000422057c23 */ /* 0x000fe200080000ff */
[----:B------:R-:W1:Y:S03]  /*a6e0*/  FCHK P0, R3, R24 ;  /* 0x0000001803007302 */ /* 0x000e660000000000 */
[----:B------:R-:W-:-:S04]  /*a6f0*/  FFMA R0, -R24, R5, UR4 ;  /* 0x0000000418007e23 */ /* 0x000fc80008000105 */
[----:B------:R-:W-:Y:S01]  /*a700*/  FFMA R34, R34, R0, R5 ;  /* 0x0000000022227223 */ /* 0x000fe20000000005 */
[----:B-1----:R-:W-:Y:S06]  /*a710*/  @!P0 BRA `(.L_x_210) ;  /* 0x0000000000088947 */ /* 0x002fec0003800000 */
[----:B---3--:R-:W-:Y:S02]  /*a720*/  MOV R4, 0xa740 ;  /* 0x0000a74000047802 */ /* 0x008fe40000000f00 */
[----:B--2-4-:R-:W-:Y:S05]  /*a730*/  CALL.REL.NOINC `($__internal_3_$__cuda_sm3x_div_rn_noftz_f32_slowpath) ;  /* 0x0000011c001c7944 */ /* 0x014fea0003c00000 */
.L_x_210:
[----:B------:R-:W-:Y:S01]  /*a740*/  LOP3.LUT R0, R27, 0x100, RZ, 0xfc, !PT ;  /* 0x000001001b007812 */ /* 0x000fe200078efcff */
[----:B------:R-:W-:Y:S05]  /*a750*/  WARPSYNC.ALL ;  /* 0x0000000000007948 */ /* 0x000fea0003800000 */
[----:B------:R-:W-:Y:S01]  /*a760*/  R2UR UR4, R0 ;  /* 0x00000000000472ca */ /* 0x000fe200000e0000 */
[----:B------:R-:W-:Y:S01]  /*a770*/  IMAD.SHL.U32 R26, R23, 0x40, RZ ;  /* 0x00000040171a7824 */ /* 0x000fe200078e00ff */
[----:B------:R-:W1:Y:S04]  /*a780*/  S2R R0, SR_SWINHI ;  /* 0x0000000000007919 */ /* 0x000e680000002f00 */
[----:B------:R-:W-:-:S07]  /*a790*/  LOP3.LUT R26, R26, 0x1fc0, RZ, 0xc0, !PT ;  /* 0x00001fc01a1a7812 */ /* 0x000fce00078ec0ff */
[----:B--23--:R-:W2:Y:S01]  /*a7a0*/  LDTM.x16 R4, tmem[UR4] ;  /* 0x00000004000479ee */ /* 0x00cea20008240000 */
[----:B------:R-:W-:Y:S02]  /*a7b0*/  MOV R30, R61 ;  /* 0x0000003d001e7202 */ /* 0x000fe40000000f00 */
[----:B-1----:R-:W-:Y:S01]  /*a7c0*/  MOV R31, R0 ;  /* 0x00000000001f7202 */ /* 0x002fe20000000f00 */
[----:B--2---:R-:W-:Y:S02]  /*a7d0*/  FMUL2 R28, R34.F32, R10.F32x2.HI_LO ;  /* 0x0000000a221c724a */ /* 0x004fe40000040000 */
[----:B------:R-:W-:-:S04]  /*a7e0*/  IMAD.WIDE.U32 R10, R26, 0x2, R30 ;  /* 0x000000021a0a7825 */ /* 0x000fc800078e001e */
[C---:B------:R-:W-:Y:S02]  /*a7f0*/  FMUL2 R20, R34.reuse.F32, R8.F32x2.HI_LO ;  /* 0x000000082214724a */ /* 0x040fe40000040000 */
[----:B------:R-:W-:Y:S01]  /*a800*/  FMUL2 R4, R34.F32, R4.F32x2.HI_LO ;  /* 0x000000042204724a */ /* 0x000fe20000040000 */
[----:B------:R-:W-:Y:S01]  /*a810*/  IADD3 R0, P1, PT, R10, 0x14000, RZ ;  /* 0x000140000a007810 */ /* 0x000fe20007f3e0ff */
[----:B------:R-:W-:Y:S01]  /*a820*/  FMUL2 R6, R34.F32, R6.F32x2.HI_LO ;  /* 0x000000062206724a */ /* 0x000fe20000040000 */
[----:B------:R-:W-:Y:S01]  /*a830*/  IADD3 R3, P0, PT, R10, 0x14010, RZ ;  /* 0x000140100a037810 */ /* 0x000fe20007f1e0ff */
[C---:B------:R-:W-:Y:S01]  /*a840*/  FMUL2 R12, R34.reuse.F32, R12.F32x2.HI_LO ;  /* 0x0000000c220c724a */ /* 0x040fe20000040000 */
[----:B------:R-:W-:Y:S01]  /*a850*/  F2FP.F16.F32.PACK_AB R10, R21, R20 ;  /* 0x00000014150a723e */ /* 0x000fe200000000ff */
[--C-:B------:R-:W-:Y:S01]  /*a860*/  IMAD.X R31, RZ, RZ, R11.reuse, P1 ;  /* 0x000000ffff1f7224 */ /* 0x100fe200008e060b */
[----:B------:R-:W-:Y:S01]  /*a870*/  F2FP.F16.F32.PACK_AB R8, R5, R4 ;  /* 0x000000040508723e */ /* 0x000fe200000000ff */
[----:B------:R-:W-:Y:S01]  /*a880*/  IMAD.X R21, RZ, RZ, R11, P0 ;  /* 0x000000ffff157224 */ /* 0x000fe200000e060b */
[----:B------:R-:W-:Y:S01]  /*a890*/  F2FP.F16.F32.PACK_AB R9, R7, R6 ;  /* 0x000000060709723e */ /* 0x000fe200000000ff */
[----:B------:R-:W-:Y:S01]  /*a8a0*/  FMUL2 R14, R34.F32, R14.F32x2.HI_LO ;  /* 0x0000000e220e724a */ /* 0x000fe20000040000 */
[----:B------:R-:W-:Y:S01]  /*a8b0*/  SHF.R.U64 R7, R0, 0x3, R31 ;  /* 0x0000000300077819 */ /* 0x000fe2000000121f */
[C---:B------:R-:W-:Y:S01]  /*a8c0*/  FMUL2 R16, R34.reuse.F32, R16.F32x2.HI_LO ;  /* 0x000000102210724a */ /* 0x040fe20000040000 */
[----:B------:R-:W-:Y:S01]  /*a8d0*/  F2FP.F16.F32.PACK_AB R4, R13, R12 ;  /* 0x0000000c0d04723e */ /* 0x000fe200000000ff */
[----:B------:R-:W-:Y:S01]  /*a8e0*/  FMUL2 R18, R34.F32, R18.F32x2.HI_LO ;  /* 0x000000122212724a */ /* 0x000fe20000040000 */
[----:B------:R-:W-:-:S02]  /*a8f0*/  SHF.R.U64 R12, R3, 0x3, R21 ;  /* 0x00000003030c7819 */ /* 0x000fc40000001215 */
[----:B------:R-:W-:Y:S02]  /*a900*/  F2FP.F16.F32.PACK_AB R11, R29, R28 ;  /* 0x0000001c1d0b723e */ /* 0x000fe400000000ff */
[----:B------:R-:W-:Y:S02]  /*a910*/  LOP3.LUT R30, R0, 0x70, R7, 0x78, !PT ;  /* 0x00000070001e7812 */ /* 0x000fe400078e7807 */
[----:B------:R-:W-:Y:S02]  /*a920*/  F2FP.F16.F32.PACK_AB R5, R15, R14 ;  /* 0x0000000e0f05723e */ /* 0x000fe400000000ff */
[----:B------:R-:W-:Y:S01]  /*a930*/  F2FP.F16.F32.PACK_AB R6, R17, R16 ;  /* 0x000000101106723e */ /* 0x000fe200000000ff */
[----:B------:R1:W-:Y:S01]  /*a940*/  ST.E.128 desc[UR44][R30.64], R8 ;  /* 0x000000081e007985 */ /* 0x0003e2000c101d2c */
[----:B------:R-:W-:Y:S02]  /*a950*/  LOP3.LUT R20, R3, 0x70, R12, 0x78, !PT ;  /* 0x0000007003147812 */ /* 0x000fe400078e780c */
[----:B------:R-:W-:-:S02]  /*a960*/  F2FP.F16.F32.PACK_AB R7, R19, R18 ;  /* 0x000000121307723e */ /* 0x000fc400000000ff */
[----:B------:R-:W-:Y:S02]  /*a970*/  SHF.R.U32.HI R29, RZ, 0x5, R23 ;  /* 0x00000005ff1d7819 */ /* 0x000fe40000011617 */
[----:B------:R-:W-:Y:S01]  /*a980*/  SHF.R.U32.HI R28, RZ, 0x15, R27 ;  /* 0x00000015ff1c7819 */ /* 0x000fe2000001161b */
[----:B------:R1:W-:Y:S01]  /*a990*/  ST.E.128 desc[UR44][R20.64], R4 ;  /* 0x0000000414007985 */ /* 0x0003e2000c101d2c */
[----:B------:R-:W-:-:S04]  /*a9a0*/  LOP3.LUT R29, R29, 0x3, RZ, 0xc0, !PT ;  /* 0x000000031d1d7812 */ /* 0x000fc800078ec0ff */
[----:B------:R-:W-:-:S13]  /*a9b0*/  ISETP.NE.AND P0, PT, R29, R28, PT ;  /* 0x0000001c1d00720c */ /* 0x000fda0003f05270 */
[----:B------:R-:W-:Y:S05]  /*a9c0*/  @!P0 BRA `(.L_x_211) ;  /* 0x0000000000408947 */ /* 0x000fea0003800000 */
[----:B------:R-:W-:Y:S01]  /*a9d0*/  MOV R14, 0x8 ;  /* 0x00000008000e7802 */ /* 0x000fe20000000f00 */
[----:B------:R-:W2:Y:S01]  /*a9e0*/  LDCU.64 UR6, c[0x4][0xb0] ;  /* 0x01001600ff0677ac */ /* 0x000ea20008000a00 */
[----:B------:R-:W-:Y:S02]  /*a9f0*/  HFMA2 R12, -RZ, RZ, 0, 5.9604644775390625e-08 ;  /* 0x00000001ff0c7431 */ /* 0x000fe400000001ff */
[----:B-1----:R-:W-:Y:S01]  /*aa00*/  IMAD.MOV.U32 R8, RZ, RZ, 0x192 ;  /* 0x00000192ff087424 */ /* 0x002fe200078e00ff */
[----:B------:R-:W1:Y:S01]  /*aa10*/  LDCU.64 UR4, c[0x4][0xb8] ;  /* 0x01001700ff0477ac */ /* 0x000e620008000a00 */
[----:B------:R-:W3:Y:S01]  /*aa20*/  LDC.64 R14, c[0x4][R14] ;  /* 0x010000000e0e7b82 */ /* 0x000ee20000000a00 */
[----:B------:R-:W-:Y:S01]  /*aa30*/  IMAD.MOV.U32 R13, RZ, RZ, RZ ;  /* 0x000000ffff0d7224 */ /* 0x000fe200078e00ff */
[----:B------:R-:W5:Y:S01]  /*aa40*/  LDCU.64 UR8, c[0x4][0x40] ;  /* 0x01000800ff0877ac */ /* 0x000f620008000a00 */
[----:B--2---:R-:W-:Y:S01]  /*aa50*/  IMAD.U32 R4, RZ, RZ, UR6 ;  /* 0x00000006ff047e24 */ /* 0x004fe2000f8e00ff */
[----:B------:R-:W-:Y:S01]  /*aa60*/  MOV R5, UR7 ;  /* 0x0000000700057c02 */ /* 0x000fe20008000f00 */
[----:B-1----:R-:W-:Y:S01]  /*aa70*/  IMAD.U32 R6, RZ, RZ, UR4 ;  /* 0x00000004ff067e24 */ /* 0x002fe2000f8e00ff */
[----:B------:R-:W-:Y:S01]  /*aa80*/  MOV R7, UR5 ;  /* 0x0000000500077c02 */ /* 0x000fe20008000f00 */
[----:B-----5:R-:W-:Y:S01]  /*aa90*/  IMAD.U32 R10, RZ, RZ, UR8 ;  /* 0x00000008ff0a7e24 */ /* 0x020fe2000f8e00ff */
[----:B------:R-:W-:-:S02]  /*aaa0*/  MOV R11, UR9 ;  /* 0x00000009000b7c02 */ /* 0x000fc40008000f00 */
[----:B------:R-:W-:-:S07]  /*aab0*/  LEPC R20, `(.L_x_211) ;  /* 0x000000001014794e */ /* 0x000fce0000000000 */
[----:B---34-:R-:W-:Y:S05]  /*aac0*/  CALL.ABS.NOINC R14 ;  /* 0x000000000e007343 */ /* 0x018fea0003c00000 */
.L_x_211:
[----:B------:R-:W-:Y:S01]  /*aad0*/  LOP3.LUT R0, R27, 0x110, RZ, 0xfc, !PT ;  /* 0x000001101b007812 */ /* 0x000fe200078efcff */
[----:B------:R-:W-:Y:S05]  /*aae0*/  WARPSYNC.ALL ;  /* 0x0000000000007948 */ /* 0x000fea0003800000 */
[----:B------:R-:W-:Y:S02]  /*aaf0*/  R2UR UR4, R0 ;  /* 0x00000000000472ca */ /* 0x000fe400000e0000 */
[----:B------:R-:W2:Y:S11]  /*ab00*/  S2R R0, SR_SWINHI ;  /* 0x0000000000007919 */ /* 0x000eb60000002f00 */
[----:B-1----:R-:W1:Y:S01]  /*ab10*/  LDTM.x16 R4, tmem[UR4] ;  /* 0x00000004000479ee */ /* 0x002e620008240000 */
[----:B------:R-:W-:-:S02]  /*ab20*/  MOV R36, R61 ;  /* 0x0000003d00247202 */ /* 0x000fc40000000f00 */
[----:B--2---:R-:W-:Y:S01]  /*ab30*/  MOV R37, R0 ;  /* 0x0000000000257202 */ /* 0x004fe20000000f00 */
[----:B-1----:R-:W-:Y:S02]  /*ab40*/  FMUL2 R6, R34.F32, R6.F32x2.HI_LO ;  /* 0x000000062206724a */ /* 0x002fe40000040000 */
[----:B------:R-:W-:-:S04]  /*ab50*/  IMAD.WIDE.U32 R36, R26, 0x2, R36 ;  /* 0x000000021a247825 */ /* 0x000fc800078e0024 */
[C---:B------:R-:W-:Y:S02]  /*ab60*/  FMUL2 R20, R34.reuse.F32, R8.F32x2.HI_LO ;  /* 0x000000082214724a */ /* 0x040fe40000040000 */
[C---:B------:R-:W-:Y:S01]  /*ab70*/  FMUL2 R4, R34.reuse.F32, R4.F32x2.HI_LO ;  /* 0x000000042204724a */ /* 0x040fe20000040000 */
[----:B------:R-:W-:Y:S01]  /*ab80*/  F2FP.F16.F32.PACK_AB R9, R7, R6 ;  /* 0x000000060709723e */ /* 0x000fe200000000ff */
[----:B------:R-:W-:Y:S01]  /*ab90*/  FMUL2 R30, R34.F32, R10.F32x2.HI_LO ;  /* 0x0000000a221e724a */ /* 0x000fe20000040000 */
[----:B------:R-:W-:Y:S01]  /*aba0*/  IADD3 R0, P1, PT, R36, 0x14030, RZ ;  /* 0x0001403024007810 */ /* 0x000fe20007f3e0ff */
[----:B------:R-:W-:Y:S01]  /*abb0*/  FMUL2 R12, R34.F32, R12.F32x2.HI_LO ;  /* 0x0000000c220c724a */ /* 0x000fe20000040000 */
[----:B------:R-:W-:Y:S01]  /*abc0*/  IADD3 R3, P0, PT, R36, 0x14020, RZ ;  /* 0x0001402024037810 */ /* 0x000fe20007f1e0ff */
[----:B------:R-:W-:Y:S01]  /*abd0*/  FMUL2 R14, R34.F32, R14.F32x2.HI_LO ;  /* 0x0000000e220e724a */ /* 0x000fe20000040000 */
[----:B------:R-:W-:Y:S01]  /*abe0*/  F2FP.F16.F32.PACK_AB R8, R5, R4 ;  /* 0x000000040508723e */ /* 0x000fe200000000ff */
[----:B------:R-:W-:-:S02]  /*abf0*/  IMAD.X R39, RZ, RZ, R37, P1 ;  /* 0x000000ffff277224 */ /* 0x000fc400008e0625 */
[C---:B------:R-:W-:Y:S02]  /*ac00*/  FMUL2 R16, R34.reuse.F32, R16.F32x2.HI_LO ;  /* 0x000000102210724a */ /* 0x040fe40000040000 */
[----:B------:R-:W-:Y:S02]  /*ac10*/  IMAD.X R37, RZ, RZ, R37, P0 ;  /* 0x000000ffff257224 */ /* 0x000fe400000e0625 */
[----:B------:R-:W-:Y:S01]  /*ac20*/  FMUL2 R18, R34.F32, R18.F32x2.HI_LO ;  /* 0x000000122212724a */ /* 0x000fe20000040000 */
[----:B------:R-:W-:Y:S02]  /*ac30*/  F2FP.F16.F32.PACK_AB R10, R21, R20 ;  /* 0x00000014150a723e */ /* 0x000fe400000000ff */
[----:B------:R-:W-:Y:S02]  /*ac40*/  SHF.R.U64 R7, R0, 0x3, R39 ;  /* 0x0000000300077819 */ /* 0x000fe40000001227 */
[----:B------:R-:W-:Y:S02]  /*ac50*/  SHF.R.U64 R6, R3, 0x3, R37 ;  /* 0x0000000303067819 */ /* 0x000fe40000001225 */
[----:B------:R-:W-:-:S02]  /*ac60*/  F2FP.F16.F32.PACK_AB R11, R31, R30 ;  /* 0x0000001e1f0b723e */ /* 0x000fc400000000ff */
[----:B------:R-:W-:Y:S02]  /*ac70*/  LOP3.LUT R36, R3, 0x70, R6, 0x78, !PT ;  /* 0x0000007003247812 */ /* 0x000fe400078e7806 */
[----:B------:R-:W-:Y:S02]  /*ac80*/  LOP3.LUT R38, R0, 0x70, R7, 0x78, !PT ;  /* 0x0000007000267812 */ /* 0x000fe400078e7807 */
[----:B------:R-:W-:Y:S01]  /*ac90*/  F2FP.F16.F32.PACK_AB R4, R13, R12 ;  /* 0x0000000c0d04723e */ /* 0x000fe200000000ff */
[----:B------:R1:W-:Y:S01]  /*aca0*/  ST.E.128 desc[UR44][R36.64], R8 ;  /* 0x0000000824007985 */ /* 0x0003e2000c101d2c */
[----:B------:R-:W-:Y:S02]  /*acb0*/  F2FP.F16.F32.PACK_AB R5, R15, R14 ;  /* 0x0000000e0f05723e */ /* 0x000fe400000000ff */
[----:B------:R-:W-:Y:S02]  /*acc0*/  F2FP.F16.F32.PACK_AB R6, R17, R16 ;  /* 0x000000101106723e */ /* 0x000fe400000000ff */
[----:B------:R-:W-:-:S02]  /*acd0*/  F2FP.F16.F32.PACK_AB R7, R19, R18 ;  /* 0x000000121307723e */ /* 0x000fc400000000ff */
[----:B------:R-:W-:-:S03]  /*ace0*/  ISETP.NE.AND P0, PT, R29, R28, PT ;  /* 0x0000001c1d00720c */ /* 0x000fc60003f05270 */
[----:B------:R1:W-:Y:S10]  /*acf0*/  ST.E.128 desc[UR44][R38.64], R4 ;  /* 0x0000000426007985 */ /* 0x0003f4000c101d2c */
        /* <DEDUP_REMOVED lines=17> */
.L_x_212:
        /* <DEDUP_REMOVED lines=52> */
.L_x_213:
[----:B------:R-:W-:Y:S01]  /*b150*/  LOP3.LUT R0, R27, 0x130, RZ, 0xfc, !PT ;  /* 0x000001301b007812 */ /* 0x000fe200078efcff */
[----:B------:R-:W-:Y:S05]  /*b160*/  WARPSYNC.ALL ;  /* 0x0000000000007948 */ /* 0x000fea0003800000 */
[----:B------:R-:W-:Y:S02]  /*b170*/  R2UR UR4, R0 ;  /* 0x00000000000472ca */ /* 0x000fe400000e0000 */
[----:B------:R-:W2:Y:S11]  /*b180*/  S2R R0, SR_SWINHI ;  /* 0x0000000000007919 */ /* 0x000eb60000002f00 */
[----:B-1----:R-:W1:Y:S01]  /*b190*/  LDTM.x16 R4, tmem[UR4] ;  /* 0x00000004000479ee */ /* 0x002e620008240000 */
[----:B------:R-:W3:Y:S02]  /*b1a0*/  LDCU.64 UR4, c[0x0][0x880] ;  /* 0x00011000ff0477ac */ /* 0x000ee40008000a00 */
[----:B---3--:R-:W-:Y:S01]  /*b1b0*/  UISETP.NE.U32.AND UP0, UPT, UR4, URZ, UPT ;  /* 0x000000ff0400728c */ /* 0x008fe2000bf05070 */
[----:B------:R-:W-:-:S02]  /*b1c0*/  MOV R36, R61 ;  /* 0x0000003d00247202 */ /* 0x000fc40000000f00 */
[----:B--2---:R-:W-:Y:S01]  /*b1d0*/  MOV R37, R0 ;  /* 0x0000000000257202 */ /* 0x004fe20000000f00 */
[----:B------:R-:W-:Y:S01]  /*b1e0*/  UISETP.NE.AND.EX UP0, UPT, UR5, URZ, UPT, UP0 ;  /* 0x000000ff0500728c */ /* 0x000fe2000bf05300 */
        /* <DEDUP_REMOVED lines=25> */
[----:B------:R-:W-:-:S05]  /*b380*/  F2FP.F16.F32.PACK_AB R7, R19, R18 ;  /* 0x000000121307723e */ /* 0x000fca00000000ff */
[----:B------:R1:W-:Y:S01]  /*b390*/  ST.E.128 desc[UR44][R34.64], R4 ;  /* 0x0000000422007985 */ /* 0x0003e2000c101d2c */
[----:B------:R-:W-:Y:S01]  /*b3a0*/  @!PT LDS RZ, [RZ] ;  /* 0x00000000fffff984 */ /* 0x000fe20000000800 */
[----:B------:R-:W-:Y:S01]  /*b3b0*/  @!PT LDS RZ, [RZ] ;  /* 0x00000000fffff984 */ /* 0x000fe20000000800 */
[----:B------:R-:W-:Y:S01]  /*b3c0*/  @!PT LDS RZ, [RZ] ;  /* 0x00000000fffff984 */ /* 0x000fe20000000800 */
[----:B------:R-:W-:Y:S01]  /*b3d0*/  @!PT LDS RZ, [RZ] ;  /* 0x00000000fffff984 */ /* 0x000fe20000000800 */
[----:B------:R2:W-:Y:S06]  /*b3e0*/  MEMBAR.ALL.CTA ;  /* 0x0000000000007992 */ /* 0x0005ec0000008000 */
[----:B--2---:R-:W2:Y:S01]  /*b3f0*/  FENCE.VIEW.ASYNC.S ;  /* 0x00000000000073c6 */ /* 0x004ea20000000000 */
[----:B------:R-:W-:Y:S05]  /*b400*/  BRA.U !UP0, `(.L_x_214) ;  /* 0x0000000508347547 */ /* 0x000fea000b800000 */
[C---:B------:R-:W-:Y:S01]  /*b410*/  FSETP.GEU.AND P0, PT, R24.reuse, 1.175494350822287508e-38, PT ;  /* 0x008000001800780b */ /* 0x040fe20003f0e000 */
[----:B-1----:R-:W1:Y:S01]  /*b420*/  LDC R4, c[0x0][0x904] ;  /* 0x00024100ff047b82 */ /* 0x002e620000000800 */
[----:B------:R-:W-:Y:S01]  /*b430*/  MOV R3, 0x3e055027 ;  /* 0x3e05502700037802 */ /* 0x000fe20000000f00 */
[----:B------:R-:W3:Y:S01]  /*b440*/  LDCU.64 UR4, c[0x0][0x908] ;  /* 0x00012100ff0477ac */ /* 0x000ee20008000a00 */
[----:B------:R-:W-:Y:S01]  /*b450*/  FSEL R8, RZ, -23, P0 ;  /* 0xc1b80000ff087808 */ /* 0x000fe20000000000 */
[----:B------:R-:W-:Y:S08]  /*b460*/  BSSY.RECONVERGENT B0, `(.L_x_214) ;  /* 0x0000047000007945 */ /* 0x000ff00003800200 */
[----:B------:R-:W-:-:S05]  /*b470*/  @!P0 FMUL R24, R24, 8388608 ;  /* 0x4b00000018188820 */ /* 0x000fca0000400000 */
[C---:B------:R-:W-:Y:S02]  /*b480*/  IADD3 R5, PT, PT, R24.reuse, -0x3f2aaaab, RZ ;  /* 0xc0d5555518057810 */ /* 0x040fe40007ffe0ff */
[----:B------:R-:W-:Y:S01]  /*b490*/  ISETP.GT.U32.AND P1, PT, R24, 0x7f7fffff, PT ;  /* 0x7f7fffff1800780c */ /* 0x000fe20003f24070 */
[----:B---3--:R-:W-:Y:S01]  /*b4a0*/  IMAD.HI.U32 R0, R59, UR4, RZ ;  /* 0x000000043b007c27 */ /* 0x008fe2000f8e00ff */
[----:B------:R-:W-:Y:S01]  /*b4b0*/  LOP3.LUT R5, R5, 0xff800000, RZ, 0xc0, !PT ;  /* 0xff80000005057812 */ /* 0x000fe200078ec0ff */
[----:B------:R-:W3:Y:S01]  /*b4c0*/  LDCU UR4, c[0x0][0x380] ;  /* 0x00007000ff0477ac */ /* 0x000ee20008000800 */
[----:B-1----:R-:W-:Y:S02]  /*b4d0*/  ISETP.NE.AND P0, PT, R4, 0x1, PT ;  /* 0x000000010400780c */ /* 0x002fe40003f05270 */
[-C--:B------:R-:W-:Y:S02]  /*b4e0*/  IADD3 R6, PT, PT, R24, -R5.reuse, RZ ;  /* 0x8000000518067210 */ /* 0x080fe40007ffe0ff */
[----:B------:R-:W-:Y:S01]  /*b4f0*/  SHF.R.U32.HI R0, RZ, UR5, R0 ;  /* 0x00000005ff007c19 */ /* 0x000fe20008011600 */
[----:B------:R-:W1:Y:S01]  /*b500*/  LDCU UR5, c[0x0][0x700] ;  /* 0x0000e000ff0577ac */ /* 0x000e620008000800 */
[----:B------:R-:W-:Y:S01]  /*b510*/  I2FP.F32.S32 R5, R5 ;  /* 0x0000000500057245 */ /* 0x000fe20000201400 */
[----:B------:R-:W-:Y:S01]  /*b520*/  FADD R6, R6, -1 ;  /* 0xbf80000006067421 */ /* 0x000fe20000000000 */
[----:B------:R-:W-:-:S03]  /*b530*/  SEL R0, R59, R0, !P0 ;  /* 0x000000003b007207 */ /* 0x000fc60004000000 */
[----:B------:R-:W-:Y:S01]  /*b540*/  FFMA R3, R6, -R3, 0.14084610342979431152 ;  /* 0x3e1039f606037423 */ /* 0x000fe20000000803 */
[----:B------:R-:W-:Y:S01]  /*b550*/  IADD3 R0, PT, PT, -R0, RZ, RZ ;  /* 0x000000ff00007210 */ /* 0x000fe20007ffe1ff */
[----:B------:R-:W-:Y:S02]  /*b560*/  FFMA R5, R5, 1.1920928955078125e-07, R8 ;  /* 0x3400000005057823 */ /* 0x000fe40000000008 */
[----:B------:R-:W-:Y:S02]  /*b570*/  FFMA R3, R6, R3, -0.12148627638816833496 ;  /* 0xbdf8cdcc06037423 */ /* 0x000fe40000000003 */
[----:B------:R-:W-:Y:S02]  /*b580*/  IMAD R7, R4, R0, R59 ;  /* 0x0000000004077224 */ /* 0x000fe400078e023b */
[----:B------:R-:W-:-:S04]  /*b590*/  FFMA R3, R6, R3, 0.13980610668659210205 ;  /* 0x3e0f295506037423 */ /* 0x000fc80000000003 */
[----:B------:R-:W-:-:S04]  /*b5a0*/  FFMA R3, R6, R3, -0.16684235632419586182 ;  /* 0xbe2ad8b906037423 */ /* 0x000fc80000000003 */
[----:B------:R-:W-:-:S04]  /*b5b0*/  FFMA R3, R6, R3, 0.20012299716472625732 ;  /* 0x3e4ced0b06037423 */ /* 0x000fc80000000003 */
[----:B------:R-:W-:-:S04]  /*b5c0*/  FFMA R3, R6, R3, -0.24999669194221496582 ;  /* 0xbe7fff2206037423 */ /* 0x000fc80000000003 */
[----:B------:R-:W-:-:S04]  /*b5d0*/  FFMA R3, R6, R3, 0.33333182334899902344 ;  /* 0x3eaaaa7806037423 */ /* 0x000fc80000000003 */
[----:B------:R-:W-:-:S04]  /*b5e0*/  FFMA R3, R6, R3, -0.5 ;  /* 0xbf00000006037423 */ /* 0x000fc80000000003 */
[----:B------:R-:W-:-:S04]  /*b5f0*/  FMUL R3, R6, R3 ;  /* 0x0000000306037220 */ /* 0x000fc80000400000 */
[----:B------:R-:W-:Y:S01]  /*b600*/  FFMA R6, R6, R3, R6 ;  /* 0x0000000306067223 */ /* 0x000fe20000000006 */
[----:B------:R-:W-:-:S03]  /*b610*/  MOV R3, 0x7f800000 ;  /* 0x7f80000000037802 */ /* 0x000fc60000000f00 */
[----:B------:R-:W-:Y:S02]  /*b620*/  FFMA R5, R5, 0.69314718246459960938, R6 ;  /* 0x3f31721805057823 */ /* 0x000fe40000000006 */
[C---:B------:R-:W-:Y:S01]  /*b630*/  @P1 FFMA R5, R24.reuse, R3, +INF ;  /* 0x7f80000018051423 */ /* 0x040fe20000000003 */
[----:B------:R-:W-:Y:S02]  /*b640*/  LEA R3, R7, R58, 0x8 ;  /* 0x0000003a07037211 */ /* 0x000fe400078e40ff */
[----:B------:R-:W-:Y:S02]  /*b650*/  FSETP.NEU.AND P1, PT, R24, RZ, PT ;  /* 0x000000ff1800720b */ /* 0x000fe40003f2d000 */
[----:B---3--:R-:W-:Y:S02]  /*b660*/  ISETP.GE.AND P0, PT, R3, UR4, PT ;  /* 0x0000000403007c0c */ /* 0x008fe4000bf06270 */
[----:B------:R-:W-:-:S05]  /*b670*/  FSEL R0, R5, -INF , P1 ;  /* 0xff80000005007808 */ /* 0x000fca0000800000 */
[----:B-1----:R-:W-:-:S06]  /*b680*/  FFMA R25, R25, UR5, R0 ;  /* 0x0000000519197c23 */ /* 0x002fcc0008000000 */
[----:B------:R-:W-:Y:S05]  /*b690*/  @P0 BRA `(.L_x_215) ;  /* 0x00000000008c0947 */ /* 0x000fea0003800000 */
[----:B------:R-:W1:Y:S01]  /*b6a0*/  LDC R7, c[0x0][0x38c] ;  /* 0x0000e300ff077b82 */ /* 0x000e620000000800 */
[----:B------:R-:W3:Y:S01]  /*b6b0*/  LDCU UR6, c[0x0][0x890] ;  /* 0x00011200ff0677ac */ /* 0x000ee20008000800 */
[----:B------:R-:W5:Y:S01]  /*b6c0*/  LDCU.64 UR4, c[0x0][0x888] ;  /* 0x00011100ff0477ac */ /* 0x000f620008000a00 */
[----:B---3--:R-:W-:Y:S01]  /*b6d0*/  IMAD R3, R22, UR6, R3 ;  /* 0x0000000616037c24 */ /* 0x008fe2000f8e0203 */
[----:B-1----:R-:W-:-:S04]  /*b6e0*/  IABS R5, R7 ;  /* 0x0000000700057213 */ /* 0x002fc80000000000 */
[----:B------:R-:W1:Y:S08]  /*b6f0*/  I2F.RP R10, R5 ;  /* 0x00000005000a7306 */ /* 0x000e700000209400 */
[----:B-1----:R-:W1:Y:S02]  /*b700*/  MUFU.RCP R8, R10 ;  /* 0x0000000a00087308 */ /* 0x002e640000001000 */
[----:B-1----:R-:W-:-:S06]  /*b710*/  IADD3 R8, PT, PT, R8, 0xffffffe, RZ ;  /* 0x0ffffffe08087810 */ /* 0x002fcc0007ffe0ff */
[----:B------:R1:W3:Y:S02]  /*b720*/  F2I.FTZ.U32.TRUNC.NTZ R9, R8 ;  /* 0x0000000800097305 */ /* 0x0002e4000021f000 */
[----:B-1----:R-:W-:Y:S02]  /*b730*/  HFMA2 R8, -RZ, RZ, 0, 0 ;  /* 0x00000000ff087431 */ /* 0x002fe400000001ff */
[----:B---3--:R-:W-:-:S04]  /*b740*/  IMAD.MOV R0, RZ, RZ, -R9 ;  /* 0x000000ffff007224 */ /* 0x008fc800078e0a09 */
[----:B------:R-:W-:Y:S01]  /*b750*/  IMAD R4, R0, R5, RZ ;  /* 0x0000000500047224 */ /* 0x000fe200078e02ff */
[----:B------:R-:W-:-:S03]  /*b760*/  IABS R0, R2 ;  /* 0x0000000200007213 */ /* 0x000fc60000000000 */
[----:B------:R-:W-:-:S04]  /*b770*/  IMAD.HI.U32 R9, R9, R4, R8 ;  /* 0x0000000409097227 */ /* 0x000fc800078e0008 */
[----:B------:R-:W-:-:S04]  /*b780*/  IMAD.MOV.U32 R6, RZ, RZ, R0 ;  /* 0x000000ffff067224 */ /* 0x000fc800078e0000 */
[----:B------:R-:W-:Y:S02]  /*b790*/  IMAD.HI.U32 R4, R9, R6, RZ ;  /* 0x0000000609047227 */ /* 0x000fe400078e00ff */
[----:B------:R-:W1:Y:S03]  /*b7a0*/  LDC.64 R8, c[0x0][0x880] ;  /* 0x00022000ff087b82 */ /* 0x000e660000000a00 */
[----:B------:R-:W-:-:S05]  /*b7b0*/  IADD3 R0, PT, PT, -R4, RZ, RZ ;  /* 0x000000ff04007210 */ /* 0x000fca0007ffe1ff */
[----:B------:R-:W-:-:S05]  /*b7c0*/  IMAD R0, R5, R0, R6 ;  /* 0x0000000005007224 */ /* 0x000fca00078e0206 */
[----:B------:R-:W-:-:S13]  /*b7d0*/  ISETP.GT.U32.AND P0, PT, R5, R0, PT ;  /* 0x000000000500720c */ /* 0x000fda0003f04070 */
[----:B------:R-:W-:Y:S01]  /*b7e0*/  @!P0 IMAD.IADD R0, R0, 0x1, -R5 ;  /* 0x0000000100008824 */ /* 0x000fe200078e0a05 */
[----:B------:R-:W-:Y:S02]  /*b7f0*/  @!P0 IADD3 R4, PT, PT, R4, 0x1, RZ ;  /* 0x0000000104048810 */ /* 0x000fe40007ffe0ff */
[----:B------:R-:W-:Y:S02]  /*b800*/  ISETP.NE.AND P0, PT, R7, RZ, PT ;  /* 0x000000ff0700720c */ /* 0x000fe40003f05270 */
[----:B------:R-:W-:Y:S02]  /*b810*/  ISETP.GE.U32.AND P2, PT, R0, R5, PT ;  /* 0x000000050000720c */ /* 0x000fe40003f46070 */
[----:B------:R-:W-:-:S04]  /*b820*/  LOP3.LUT R0, R2, R7, RZ, 0x3c, !PT ;  /* 0x0000000702007212 */ /* 0x000fc800078e3cff */
[----:B------:R-:W-:-:S07]  /*b830*/  ISETP.GE.AND P1, PT, R0, RZ, PT ;  /* 0x000000ff0000720c */ /* 0x000fce0003f26270 */
[----:B------:R-:W-:-:S06]  /*b840*/  @P2 VIADD R4, R4, 0x1 ;  /* 0x0000000104042836 */ /* 0x000fcc0000000000 */
[----:B------:R-:W-:Y:S02]  /*b850*/  @!P1 IADD3 R4, PT, PT, -R4, RZ, RZ ;  /* 0x000000ff04049210 */ /* 0x000fe40007ffe1ff */
[----:B------:R-:W-:-:S04]  /*b860*/  @!P0 LOP3.LUT R4, RZ, R7, RZ, 0x33, !PT ;  /* 0x00000007ff048212 */ /* 0x000fc800078e33ff */
[C---:B------:R-:W-:Y:S01]  /*b870*/  IADD3 R0, PT, PT, -R4.reuse, RZ, RZ ;  /* 0x000000ff04007210 */ /* 0x040fe20007ffe1ff */
[----:B-----5:R-:W-:-:S04]  /*b880*/  IMAD R3, R4, UR5, R3 ;  /* 0x0000000504037c24 */ /* 0x020fc8000f8e0203 */
[----:B------:R-:W-:-:S04]  /*b890*/  IMAD R0, R7, R0, R2 ;  /* 0x0000000007007224 */ /* 0x000fc800078e0202 */
[----:B------:R-:W-:-:S04]  /*b8a0*/  IMAD R3, R0, UR4, R3 ;  /* 0x0000000400037c24 */ /* 0x000fc8000f8e0203 */
[----:B-1----:R-:W-:-:S05]  /*b8b0*/  IMAD.WIDE R8, R3, 0x4, R8 ;  /* 0x0000000403087825 */ /* 0x002fca00078e0208 */
[----:B------:R1:W-:Y:S02]  /*b8c0*/  STG.E desc[UR44][R8.64], R25 ;  /* 0x0000001908007986 */ /* 0x0003e4000c10192c */
.L_x_215:
[----:B------:R-:W-:Y:S05]  /*b8d0*/  BSYNC.RECONVERGENT B0 ;  /* 0x0000000000007941 */ /* 0x000fea0003800200 */
.L_x_214:
[----:B------:R-:W-:Y:S01]  /*b8e0*/  UISETP.NE.AND UP0, UPT, UR41, URZ, UPT ;  /* 0x000000ff2900728c */ /* 0x000fe2000bf05270 */
[----:B------:R-:W-:-:S08]  /*b8f0*/  NOP ;  /* 0x0000000000007918 */ /* 0x000fd00000000000 */
[----:B------:R-:W-:Y:S05]  /*b900*/  BRA.U UP0, `(.L_x_216) ;  /* 0x0000000100087547 */ /* 0x000fea000b800000 */
[----:B------:R-:W-:Y:S05]  /*b910*/  BPT.TRAP 0x1 ;  /* 0x000000040000795c */ /* 0x000fea0000300000 */
[----:B------:R-:W-:Y:S05]  /*b920*/  BPT.TRAP 0x1 ;  /* 0x000000040000795c */ /* 0x000fea0000300000 */
.L_x_216:
[----:B------:R-:W-:Y:S01]  /*b930*/  IADD3 R3, PT, PT, R61, 0x1c0a0, RZ ;  /* 0x0001c0a03d037810 */ /* 0x000fe20007ffe0ff */
[----:B------:R-:W-:-:S03]  /*b940*/  UISETP.NE.AND UP0, UPT, UR41, URZ, UPT ;  /* 0x000000ff2900728c */ /* 0x000fc6000bf05270 */
[----:B------:R-:W-:-:S04]  /*b950*/  PRMT R0, R62, 0x654, R3 ;  /* 0x000006543e007816 */ /* 0x000fc80000000003 */
[----:B--2---:R2:W-:Y:S02]  /*b960*/  SYNCS.ARRIVE.TRANS64.RED.A1T0 RZ, [R0+URZ], RZ ;  /* 0x000000ff00ff79a7 */ /* 0x0045e400081004ff */
[----:B------:R-:W-:Y:S05]  /*b970*/  BRA.U UP0, `(.L_x_217) ;  /* 0x0000000100047547 */ /* 0x000fea000b800000 */
[----:B------:R-:W-:Y:S05]  /*b980*/  BPT.TRAP 0x1 ;  /* 0x000000040000795c */ /* 0x000fea0000300000 */
.L_x_217:
[----:B------:R3:W-:Y:S01]  /*b990*/  SYNCS.ARRIVE.TRANS64.A1T0 RZ, [R61+URZ+0x1c0b0], RZ ;  /* 0x01c0b0ff3dff79a7 */ /* 0x0007e200081000ff */
[----:B------:R-:W-:-:S09]  /*b9a0*/  UISETP.NE.AND UP0, UPT, UR39, URZ, UPT ;  /* 0x000000ff2700728c */ /* 0x000fd2000bf05270 */
[----:B------:R-:W-:Y:S05]  /*b9b0*/  BRA.U !UP0, `(.L_x_218) ;  /* 0x0000000108047547 */ /* 0x000fea000b800000 */
[----:B------:R-:W-:Y:S05]  /*b9c0*/  BPT.TRAP 0x1 ;  /* 0x000000040000795c */ /* 0x000fea0000300000 */
.L_x_218:
[----:B------:R-:W-:Y:S01]  /*b9d0*/  ULOP3.LUT UR4, UR42, 0x1, URZ, 0x3c, !UPT ;  /* 0x000000012a047892 */ /* 0x000fe2000f8e3cff */
[----:B--2---:R-:W-:-:S05]  /*b9e0*/  LOP3.LUT R0, R27, 0x80, RZ, 0xfc, !PT ;  /* 0x000000801b007812 */ /* 0x004fca00078efcff */
[----:B-1----:R-:W-:-:S05]  /*b9f0*/  IMAD.U32 R4, RZ, RZ, UR4 ;  /* 0x00000004ff047e24 */ /* 0x002fca000f8e00ff */
[----:B------:R-:W-:-:S04]  /*ba00*/  SHF.L.U32 R4, R4, 0x1f, RZ ;  /* 0x0000001f04047819 */ /* 0x000fc800000006ff */
[----:B------:R-:W1:Y:S02]  /*ba10*/  SYNCS.PHASECHK.TRANS64.TRYWAIT P0, [R61+URZ+0x1c080], R4 ;  /* 0x01c080043d0075a7 */ /* 0x000e6400080011ff */
[----:B-1----:R-:W-:Y:S05]  /*ba20*/  @!P0 BRA `(.L_x_219) ;  /* 0x000000fc00308947 */ /* 0x002fea0003800000 */
.L_x_437:
[----:B------:R-:W-:Y:S01]  /*ba30*/  R2UR UR4, R0 ;  /* 0x00000000000472ca */ /* 0x000fe200000e0000 */
[----:B------:R-:W-:-:S12]  /*ba40*/  UISETP.NE.AND UP0, UPT, UR39, URZ, UPT ;  /* 0x000000ff2700728c */ /* 0x000fd8000bf05270 */
[----:B------:R-:W2:Y:S02]  /*ba50*/  LDTM.x2 R24, tmem[UR4] ;  /* 0x00000004001879ee */ /* 0x000ea400080c0000 */
[----:B--2---:R-:W-:Y:S05]  /*ba60*/  BRA.U !UP0, `(.L_x_220) ;  /* 0x0000000108047547 */ /* 0x004fea000b800000 */
[----:B------:R-:W-:Y:S05]  /*ba70*/  BPT.TRAP 0x1 ;  /* 0x000000040000795c */ /* 0x000fea0000300000 */
.L_x_220:
[----:B------:R-:W-:Y:S01]  /*ba80*/  PRMT R33, R62, 0x654, R33 ;  /* 0x000006543e217816 */ /* 0x000fe20000000021 */
[----:B------:R-:W-:-:S03]  /*ba90*/  UISETP.NE.AND UP0, UPT, UR41, URZ, UPT ;  /* 0x000000ff2900728c */ /* 0x000fc6000bf05270 */
[----:B------:R2:W-:Y:S06]  /*baa0*/  SYNCS.ARRIVE.TRANS64.RED.A1T0 RZ, [R33+URZ], RZ ;  /* 0x000000ff21ff79a7 */ /* 0x0005ec00081004ff */
[----:B------:R-:W-:Y:S05]  /*bab0*/  BRA.U UP0, `(.L_x_221) ;  /* 0x0000000100047547 */ /* 0x000fea000b800000 */
[----:B------:R-:W-:Y:S05]  /*bac0*/  BPT.TRAP 0x1 ;  /* 0x000000040000795c */ /* 0x000fea0000300000 */
.L_x_221:
[----:B------:R-:W-:-:S04]  /*bad0*/  MOV R0, UR43 ;  /* 0x0000002b00007c02 */ /* 0x000fc80008000f00 */
[----:B------:R-:W-:-:S04]  /*bae0*/  SHF.L.U32 R0, R0, 0x1f, RZ ;  /* 0x0000001f00007819 */ /* 0x000fc800000006ff */
[----:B------:R-:W5:Y:S02]  /*baf0*/  SYNCS.PHASECHK.TRANS64.TRYWAIT P0, [R61+URZ+0x1c098], R0 ;  /* 0x01c098003d0075a7 */ /* 0x000f6400080011ff */
[----:B-----5:R-:W-:Y:S05]  /*bb00*/  @!P0 BRA `(.L_x_222) ;  /* 0x000000fc000c8947 */ /* 0x020fea0003800000 */
.L_x_438:
[----:B------:R-:W-:-:S09]  /*bb10*/  UISETP.NE.AND UP0, UPT, UR41, URZ, UPT ;  /* 0x000000ff2900728c */ /* 0x000fd2000bf05270 */
[----:B------:R-:W-:Y:S05]  /*bb20*/  BRA.U UP0, `(.L_x_223) ;  /* 0x0000000100047547 */ /* 0x000fea000b800000 */
[----:B------:R-:W-:Y:S05]  /*bb30*/  BPT.TRAP 0x1 ;  /* 0x000000040000795c */ /* 0x000fea0000300000 */
.L_x_223:
[----:B------:R-:W-:Y:S01]  /*bb40*/  SHF.L.U32 R0, R57, 0x1f, RZ ;  /* 0x0000001f39007819 */ /* 0x000fe200000006ff */
[----:B------:R1:W1:Y:S01]  /*bb50*/  MUFU.RCP R3, R24 ;  /* 0x0000001800037308 */ /* 0x0002620000001000 */
[----:B------:R-:W-:Y:S02]  /*bb60*/  BSSY B0, `(.L_x_224) ;  /* 0x0000003000007945 */ /* 0x000fe40003800000 */
[----:B------:R-:W5:Y:S02]  /*bb70*/  SYNCS.PHASECHK.TRANS64.TRYWAIT P0, [R61+URZ+0x1c0c8], R0 ;  /* 0x01c0c8003d0075a7 */ /* 0x000f6400080011ff */
[----:B-1---5:R-:W-:Y:S05]  /*bb80*/  @!P0 BRA `(.L_x_225) ;  /* 0x000000fc00008947 */ /* 0x022fea0003800000 */
.L_x_439:
[----:B------:R-:W-:Y:S05]  /*bb90*/  BSYNC B0 ;  /* 0x0000000000007941 */ /* 0x000fea0003800000 */
.L_x_224:
[----:B------:R-:W1:Y:S01]  /*bba0*/  LDCU UR4, c[0x0][0x708] ;  /* 0x0000e100ff0477ac */ /* 0x000e620008000800 */
[----:B------:R-:W-:-:S04]  /*bbb0*/  FFMA R0, -R24, R3, 1 ;  /* 0x3f80000018007423 */ /* 0x000fc80000000103 */
[----:B------:R-:W-:Y:S01]  /*bbc0*/  FFMA R0, R3, R0, R3 ;  /* 0x0000000003007223 */ /* 0x000fe20000000003 */
[----:B-1----:R-:W-:-:S03]  /*bbd0*/  MOV R3, UR4 ;  /* 0x0000000400037c02 */ /* 0x002fc60008000f00 */
[----:B--2---:R-:W-:Y:S01]  /*bbe0*/  FFMA R33, R0, UR4, RZ ;  /* 0x0000000400217c23 */ /* 0x004fe200080000ff */
[----:B------:R-:W1:Y:S03]  /*bbf0*/  FCHK P0, R3, R24 ;  /* 0x0000001803007302 */ /* 0x000e660000000000 */
[----:B------:R-:W-:-:S04]  /*bc00*/  FFMA R4, -R24, R33, UR4 ;  /* 0x0000000418047e23 */ /* 0x000fc80008000121 */
[----:B------:R-:W-:Y:S01]  /*bc10*/  FFMA R33, R0, R4, R33 ;  /* 0x0000000400217223 */ /* 0x000fe20000000021 */
[----:B-1----:R-:W-:Y:S06]  /*bc20*/  @!P0 BRA `(.L_x_226) ;  /* 0x00000000000c8947 */ /* 0x002fec0003800000 */
[----:B------:R-:W-:Y:S02]  /*bc30*/  MOV R4, 0xbc50 ;  /* 0x0000bc5000047802 */ /* 0x000fe40000000f00 */
[----:B---34-:R-:W-:Y:S05]  /*bc40*/  CALL.REL.NOINC `($__internal_3_$__cuda_sm3x_div_rn_noftz_f32_slowpath) ;  /* 0x0000010400d87944 */ /* 0x018fea0003c00000 */
[----:B------:R-:W-:-:S07]  /*bc50*/  MOV R33, R34 ;  /* 0x0000002200217202 */ /* 0x000fce0000000f00 */
.L_x_226:
[----:B------:R-:W-:Y:S01]  /*bc60*/  LOP3.LUT R0, R27, 0x180, RZ, 0xfc, !PT ;  /* 0x000001801b007812 */ /* 0x000fe200078efcff */
[----:B------:R-:W-:Y:S05]  /*bc70*/  WARPSYNC.ALL ;  /* 0x0000000000007948 */ /* 0x000fea0003800000 */
[----:B------:R-:W-:Y:S02]  /*bc80*/  R2UR UR4, R0 ;  /* 0x00000000000472ca */ /* 0x000fe400000e0000 */
[----:B------:R-:W1:Y:S11]  /*bc90*/  S2R R0, SR_SWINHI ;  /* 0x0000000000007919 */ /* 0x000e760000002f00 */
[----:B------:R-:W2:Y:S01]  /*bca0*/  LDTM.x16 R4, tmem[UR4] ;  /* 0x00000004000479ee */ /* 0x000ea20008240000 */
[----:B------:R-:W-:-:S02]  /*bcb0*/  MOV R34, R61 ;  /* 0x0000003d00227202 */ /* 0x000fc40000000f00 */
[----:B-1----:R-:W-:Y:S01]  /*bcc0*/  MOV R35, R0 ;  /* 0x0000000000237202 */ /* 0x002fe20000000f00 */
[----:B--2---:R-:W-:Y:S02]  /*bcd0*/  FMUL2 R6, R33.F32, R6.F32x2.HI_LO ;  /* 0x000000062106724a */ /* 0x004fe40000040000 */
[----:B------:R-:W-:-:S04]  /*bce0*/  IMAD.WIDE.U32 R34, R26, 0x2, R34 ;  /* 0x000000021a227825 */ /* 0x000fc800078e0022 */
[C---:B------:R-:W-:Y:S02]  /*bcf0*/  FMUL2 R20, R33.reuse.F32, R8.F32x2.HI_LO ;  /* 0x000000082114724a */ /* 0x040fe40000040000 */
[----:B------:R-:W-:Y:S01]  /*bd00*/  FMUL2 R4, R33.F32, R4.F32x2.HI_LO ;  /* 0x000000042104724a */ /* 0x000fe20000040000 */
[----:B------:R-:W-:Y:S01]  /*bd10*/  F2FP.F16.F32.PACK_AB R9, R7, R6 ;  /* 0x000000060709723e */ /* 0x000fe200000000ff */
[C---:B------:R-:W-:Y:S01]  /*bd20*/  FMUL2 R30, R33.reuse.F32, R10.F32x2.HI_LO ;  /* 0x0000000a211e724a */ /* 0x040fe20000040000 */
[C---:B------:R-:W-:Y:S01]  /*bd30*/  IADD3 R0, P1, PT, R34.reuse, 0x18010, RZ ;  /* 0x0001801022007810 */ /* 0x040fe20007f3e0ff */
[C---:B------:R-:W-:Y:S01]  /*bd40*/  FMUL2 R12, R33.reuse.F32, R12.F32x2.HI_LO ;  /* 0x0000000c210c724a */ /* 0x040fe20000040000 */
        /* <DEDUP_REMOVED lines=37> */
.L_x_227:
        /* <DEDUP_REMOVED lines=52> */
.L_x_228:
        /* <DEDUP_REMOVED lines=52> */
.L_x_229:
[----:B------:R-:W2:Y:S01]  /*c620*/  LDCU.64 UR4, c[0x0][0x880] ;  /* 0x00011000ff0477ac */ /* 0x000ea20008000a00 */
[----:B------:R-:W5:Y:S01]  /*c630*/  S2R R0, SR_SWINHI ;  /* 0x0000000000007919 */ /* 0x000f620000002f00 */
[----:B------:R-:W-:Y:S02]  /*c640*/  LOP3.LUT R27, R27, 0x1b0, RZ, 0xfc, !PT ;  /* 0x000001b01b1b7812 */ /* 0x000fe400078efcff */
[----:B--2---:R-:W-:-:S04]  /*c650*/  ISETP.NE.U32.AND P0, PT, RZ, UR4, PT ;  /* 0x00000004ff007c0c */ /* 0x004fc8000bf05070 */
[----:B------:R-:W-:Y:S01]  /*c660*/  ISETP.NE.AND.EX P0, PT, RZ, UR5, PT, P0 ;  /* 0x00000005ff007c0c */ /* 0x000fe2000bf05300 */
[----:B------:R-:W-:Y:S05]  /*c670*/  WARPSYNC.ALL ;  /* 0x0000000000007948 */ /* 0x000fea0003800000 */
[----:B------:R-:W-:Y:S02]  /*c680*/  R2UR UR4, R27 ;  /* 0x000000001b0472ca */ /* 0x000fe400000e0000 */
[----:B------:R-:W-:Y:S02]  /*c690*/  MOV R30, R61 ;  /* 0x0000003d001e7202 */ /* 0x000fe40000000f00 */
[----:B-----5:R-:W-:-:S03]  /*c6a0*/  MOV R31, R0 ;  /* 0x00000000001f7202 */ /* 0x020fc60000000f00 */
[----:B------:R-:W-:-:S06]  /*c6b0*/  IMAD.WIDE.U32 R30, R26, 0x2, R30 ;  /* 0x000000021a1e7825 */ /* 0x000fcc00078e001e */
[----:B-1----:R-:W1:Y:S01]  /*c6c0*/  LDTM.x16 R4, tmem[UR4] ;  /* 0x00000004000479ee */ /* 0x002e620008240000 */
[C---:B------:R-:W-:Y:S02]  /*c6d0*/  IADD3 R28, P1, PT, R30.reuse, 0x18060, RZ ;  /* 0x000180601e1c7810 */ /* 0x040fe40007f3e0ff */
[----:B------:R-:W-:-:S03]  /*c6e0*/  IADD3 R3, P2, PT, R30, 0x18070, RZ ;  /* 0x000180701e037810 */ /* 0x000fc60007f5e0ff */
[--C-:B------:R-:W-:Y:S02]  /*c6f0*/  IMAD.X R29, RZ, RZ, R31.reuse, P1 ;  /* 0x000000ffff1d7224 */ /* 0x100fe400008e061f */
[----:B------:R-:W-:-:S05]  /*c700*/  IMAD.X R31, RZ, RZ, R31, P2 ;  /* 0x000000ffff1f7224 */ /* 0x000fca00010e061f */
[----:B------:R-:W-:-:S04]  /*c710*/  SHF.R.U64 R0, R3, 0x3, R31 ;  /* 0x0000000303007819 */ /* 0x000fc8000000121f */
[----:B------:R-:W-:Y:S01]  /*c720*/  LOP3.LUT R30, R3, 0x70, R0, 0x78, !PT ;  /* 0x00000070031e7812 */ /* 0x000fe200078e7800 */
[C---:B-1----:R-:W-:Y:S01]  /*c730*/  FMUL2 R20, R33.reuse.F32, R8.F32x2.HI_LO ;  /* 0x000000082114724a */ /* 0x042fe20000040000 */
[C---:B------:R-:W-:Y:S01]  /*c740*/  SHF.R.U64 R9, R28.reuse, 0x3, R29 ;  /* 0x000000031c097819 */ /* 0x040fe2000000121d */
[C---:B------:R-:W-:Y:S02]  /*c750*/  FMUL2 R4, R33.reuse.F32, R4.F32x2.HI_LO ;  /* 0x000000042104724a */ /* 0x040fe40000040000 */
[C---:B------:R-:W-:Y:S01]  /*c760*/  FMUL2 R6, R33.reuse.F32, R6.F32x2.HI_LO ;  /* 0x000000062106724a */ /* 0x040fe20000040000 */
[----:B------:R-:W-:Y:S01]  /*c770*/  LOP3.LUT R28, R28, 0x70, R9, 0x78, !PT ;  /* 0x000000701c1c7812 */ /* 0x000fe200078e7809 */
[----:B------:R-:W-:Y:S01]  /*c780*/  FMUL2 R26, R33.F32, R10.F32x2.HI_LO ;  /* 0x0000000a211a724a */ /* 0x000fe20000040000 */
[----:B------:R-:W-:Y:S01]  /*c790*/  F2FP.F16.F32.PACK_AB R8, R5, R4 ;  /* 0x000000040508723e */ /* 0x000fe200000000ff */
[----:B------:R-:W-:Y:S01]  /*c7a0*/  FMUL2 R12, R33.F32, R12.F32x2.HI_LO ;  /* 0x0000000c210c724a */ /* 0x000fe20000040000 */
[----:B------:R-:W-:Y:S01]  /*c7b0*/  F2FP.F16.F32.PACK_AB R9, R7, R6 ;  /* 0x000000060709723e */ /* 0x000fe200000000ff */
[----:B------:R-:W-:Y:S01]  /*c7c0*/  FMUL2 R14, R33.F32, R14.F32x2.HI_LO ;  /* 0x0000000e210e724a */ /* 0x000fe20000040000 */
[----:B------:R-:W-:Y:S01]  /*c7d0*/  F2FP.F16.F32.PACK_AB R10, R21, R20 ;  /* 0x00000014150a723e */ /* 0x000fe200000000ff */
[----:B------:R-:W-:Y:S01]  /*c7e0*/  FMUL2 R16, R33.F32, R16.F32x2.HI_LO ;  /* 0x000000102110724a */ /* 0x000fe20000040000 */
[----:B------:R-:W-:Y:S01]  /*c7f0*/  F2FP.F16.F32.PACK_AB R11, R27, R26 ;  /* 0x0000001a1b0b723e */ /* 0x000fe200000000ff */
[----:B------:R-:W-:Y:S01]  /*c800*/  FMUL2 R18, R33.F32, R18.F32x2.HI_LO ;  /* 0x000000122112724a */ /* 0x000fe20000040000 */
[----:B------:R-:W-:-:S02]  /*c810*/  F2FP.F16.F32.PACK_AB R4, R13, R12 ;  /* 0x0000000c0d04723e */ /* 0x000fc400000000ff */
[----:B------:R-:W-:Y:S01]  /*c820*/  F2FP.F16.F32.PACK_AB R5, R15, R14 ;  /* 0x0000000e0f05723e */ /* 0x000fe200000000ff */
[----:B------:R1:W-:Y:S01]  /*c830*/  ST.E.128 desc[UR44][R28.64], R8 ;  /* 0x000000081c007985 */ /* 0x0003e2000c101d2c */
        /* <DEDUP_REMOVED lines=9> */
[----:B------:R-:W-:Y:S05]  /*c8d0*/  @!P0 BRA `(.L_x_230) ;  /* 0x0000000400388947 */ /* 0x000fea0003800000 */
[C---:B------:R-:W-:Y:S01]  /*c8e0*/  FSETP.GEU.AND P1, PT, R24.reuse, 1.175494350822287508e-38, PT ;  /* 0x008000001800780b */ /* 0x040fe20003f2e000 */
[----:B------:R-:W5:Y:S01]  /*c8f0*/  LDC R3, c[0x0][0x904] ;  /* 0x00024100ff037b82 */ /* 0x000f620000000800 */
[----:B------:R-:W-:Y:S01]  /*c900*/  MOV R0, 0x3e055027 ;  /* 0x3e05502700007802 */ /* 0x000fe20000000f00 */
[----:B------:R-:W3:Y:S01]  /*c910*/  LDCU.64 UR4, c[0x0][0x908] ;  /* 0x00012100ff0477ac */ /* 0x000ee20008000a00 */
[----:B-1----:R-:W-:Y:S01]  /*c920*/  FSEL R7, RZ, -23, P1 ;  /* 0xc1b80000ff077808 */ /* 0x002fe20000800000 */
[----:B------:R-:W-:Y:S08]  /*c930*/  BSSY.RECONVERGENT B0, `(.L_x_230) ;  /* 0x0000048000007945 */ /* 0x000ff00003800200 */
[----:B------:R-:W-:-:S05]  /*c940*/  @!P1 FMUL R24, R24, 8388608 ;  /* 0x4b00000018189820 */ /* 0x000fca0000400000 */
[C---:B------:R-:W-:Y:S02]  /*c950*/  IADD3 R9, PT, PT, R24.reuse, -0x3f2aaaab, RZ ;  /* 0xc0d5555518097810 */ /* 0x040fe40007ffe0ff */
[C---:B------:R-:W-:Y:S02]  /*c960*/  FSETP.NEU.AND P1, PT, R24.reuse, RZ, PT ;  /* 0x000000ff1800720b */ /* 0x040fe40003f2d000 */
[----:B------:R-:W-:Y:S02]  /*c970*/  LOP3.LUT R9, R9, 0xff800000, RZ, 0xc0, !PT ;  /* 0xff80000009097812 */ /* 0x000fe400078ec0ff */
[----:B-----5:R-:W-:Y:S02]  /*c980*/  ISETP.NE.AND P0, PT, R3, 0x1, PT ;  /* 0x000000010300780c */ /* 0x020fe40003f05270 */
[-C--:B------:R-:W-:Y:S02]  /*c990*/  IADD3 R5, PT, PT, R24, -R9.reuse, RZ ;  /* 0x8000000918057210 */ /* 0x080fe40007ffe0ff */
[----:B------:R-:W-:-:S03]  /*c9a0*/  I2FP.F32.S32 R6, R9 ;  /* 0x0000000900067245 */ /* 0x000fc60000201400 */
[----:B------:R-:W-:Y:S02]  /*c9b0*/  FADD R5, R5, -1 ;  /* 0xbf80000005057421 */ /* 0x000fe40000000000 */
[----:B------:R-:W-:Y:S02]  /*c9c0*/  FFMA R6, R6, 1.1920928955078125e-07, R7 ;  /* 0x3400000006067823 */ /* 0x000fe40000000007 */
[----:B------:R-:W-:-:S04]  /*c9d0*/  FFMA R0, R5, -R0, 0.14084610342979431152 ;  /* 0x3e1039f605007423 */ /* 0x000fc80000000800 */
[----:B------:R-:W-:Y:S01]  /*c9e0*/  FFMA R4, R5, R0, -0.12148627638816833496 ;  /* 0xbdf8cdcc05047423 */ /* 0x000fe20000000000 */
[----:B---3--:R-:W-:Y:S01]  /*c9f0*/  IMAD.HI.U32 R0, R59, UR4, RZ ;  /* 0x000000043b007c27 */ /* 0x008fe2000f8e00ff */
[----:B------:R-:W1:Y:S03]  /*ca00*/  LDCU UR4, c[0x0][0x380] ;  /* 0x00007000ff0477ac */ /* 0x000e660008000800 */
[C---:B------:R-:W-:Y:S01]  /*ca10*/  FFMA R4, R5.reuse, R4, 0.13980610668659210205 ;  /* 0x3e0f295505047423 */ /* 0x040fe20000000004 */
[----:B------:R-:W-:Y:S01]  /*ca20*/  SHF.R.U32.HI R0, RZ, UR5, R0 ;  /* 0x00000005ff007c19 */ /* 0x000fe20008011600 */
[----:B------:R-:W3:Y:S02]  /*ca30*/  LDCU UR5, c[0x0][0x700] ;  /* 0x0000e000ff0577ac */ /* 0x000ee40008000800 */
[----:B------:R-:W-:Y:S01]  /*ca40*/  FFMA R4, R5, R4, -0.16684235632419586182 ;  /* 0xbe2ad8b905047423 */ /* 0x000fe20000000004 */
[----:B------:R-:W-:-:S03]  /*ca50*/  SEL R0, R59, R0, !P0 ;  /* 0x000000003b007207 */ /* 0x000fc60004000000 */
[C---:B------:R-:W-:Y:S01]  /*ca60*/  FFMA R4, R5.reuse, R4, 0.20012299716472625732 ;  /* 0x3e4ced0b05047423 */ /* 0x040fe20000000004 */
[----:B------:R-:W-:Y:S02]  /*ca70*/  ISETP.GT.U32.AND P0, PT, R24, 0x7f7fffff, PT ;  /* 0x7f7fffff1800780c */ /* 0x000fe40003f04070 */
[----:B------:R-:W-:Y:S01]  /*ca80*/  IADD3 R0, PT, PT, -R0, RZ, RZ ;  /* 0x000000ff00007210 */ /* 0x000fe20007ffe1ff */
[----:B------:R-:W-:-:S04]  /*ca90*/  FFMA R4, R5, R4, -0.24999669194221496582 ;  /* 0xbe7fff2205047423 */ /* 0x000fc80000000004 */
[----:B------:R-:W-:Y:S01]  /*caa0*/  FFMA R4, R5, R4, 0.33333182334899902344 ;  /* 0x3eaaaa7805047423 */ /* 0x000fe20000000004 */
[----:B------:R-:W-:Y:S01]  /*cab0*/  IMAD R7, R3, R0, R59 ;  /* 0x0000000003077224 */ /* 0x000fe200078e023b */
[----:B------:R-:W-:Y:S02]  /*cac0*/  MOV R3, 0x7f800000 ;  /* 0x7f80000000037802 */ /* 0x000fe40000000f00 */
[----:B------:R-:W-:Y:S02]  /*cad0*/  FFMA R4, R5, R4, -0.5 ;  /* 0xbf00000005047423 */ /* 0x000fe40000000004 */
[----:B------:R-:W-:Y:S02]  /*cae0*/  LEA R7, R7, R58, 0x8 ;  /* 0x0000003a07077211 */ /* 0x000fe400078e40ff */
[----:B------:R-:W-:-:S04]  /*caf0*/  FMUL R4, R5, R4 ;  /* 0x0000000405047220 */ /* 0x000fc80000400000 */
[----:B------:R-:W-:-:S04]  /*cb00*/  FFMA R5, R5, R4, R5 ;  /* 0x0000000405057223 */ /* 0x000fc80000000005 */
[----:B------:R-:W-:Y:S01]  /*cb10*/  FFMA R5, R6, 0.69314718246459960938, R5 ;  /* 0x3f31721806057823 */ /* 0x000fe20000000005 */
[----:B------:R-:W-:Y:S01]  /*cb20*/  @P0 FFMA R5, R24, R3, +INF ;  /* 0x7f80000018050423 */ /* 0x000fe20000000003 */
[----:B------:R-:W-:-:S04]  /*cb30*/  IADD3 R3, PT, PT, R7, 0x80, RZ ;  /* 0x0000008007037810 */ /* 0x000fc80007ffe0ff */
[----:B-1----:R-:W-:Y:S02]  /*cb40*/  ISETP.GE.AND P0, PT, R3, UR4, PT ;  /* 0x0000000403007c0c */ /* 0x002fe4000bf06270 */
[----:B------:R-:W-:-:S05]  /*cb50*/  FSEL R0, R5, -INF , P1 ;  /* 0xff80000005007808 */ /* 0x000fca0000800000 */
[----:B---3--:R-:W-:-:S06]  /*cb60*/  FFMA R25, R25, UR5, R0 ;  /* 0x0000000519197c23 */ /* 0x008fcc0008000000 */
        /* <DEDUP_REMOVED lines=36> */
.L_x_231:
[----:B------:R-:W-:Y:S05]  /*cdb0*/  BSYNC.RECONVERGENT B0 ;  /* 0x0000000000007941 */ /* 0x000fea0003800200 */
.L_x_230:
[----:B------:R-:W-:Y:S01]  /*cdc0*/  UISETP.NE.AND UP0, UPT, UR41, URZ, UPT ;  /* 0x000000ff2900728c */ /* 0x000fe2000bf05270 */
[----:B------:R-:W-:-:S08]  /*cdd0*/  NOP ;  /* 0x0000000000007918 */ /* 0x000fd00000000000 */
[----:B------:R-:W-:Y:S05]  /*cde0*/  BRA.U UP0, `(.L_x_232) ;  /* 0x0000000100087547 */ /* 0x000fea000b800000 */
[----:B------:R-:W-:Y:S05]  /*cdf0*/  BPT.TRAP 0x1 ;  /* 0x000000040000795c */ /* 0x000fea0000300000 */
[----:B------:R-:W-:Y:S05]  /*ce00*/  BPT.TRAP 0x1 ;  /* 0x000000040000795c */ /* 0x000fea0000300000 */
.L_x_232:
[----:B------:R-:W-:Y:S01]  /*ce10*/  IADD3 R3, PT, PT, R61, 0x1c0a8, RZ ;  /* 0x0001c0a83d037810 */ /* 0x000fe20007ffe0ff */
[----:B------:R-:W-:-:S03]  /*ce20*/  UISETP.NE.AND UP0, UPT, UR41, URZ, UPT ;  /* 0x000000ff2900728c */ /* 0x000fc6000bf05270 */
[----:B------:R-:W-:-:S04]  /*ce30*/  PRMT R3, R62, 0x654, R3 ;  /* 0x000006543e037816 */ /* 0x000fc80000000003 */
[----:B--2---:R2:W-:Y:S02]  /*ce40*/  SYNCS.ARRIVE.TRANS64.RED.A1T0 RZ, [R3+URZ], RZ ;  /* 0x000000ff03ff79a7 */ /* 0x0045e400081004ff */
[----:B------:R-:W-:Y:S05]  /*ce50*/  BRA.U UP0, `(.L_x_233) ;  /* 0x0000000100047547 */ /* 0x000fea000b800000 */
[----:B------:R-:W-:Y:S05]  /*ce60*/  BPT.TRAP 0x1 ;  /* 0x000000040000795c */ /* 0x000fea0000300000 */
.L_x_233:
[----:B------:R1:W-:Y:S01]  /*ce70*/  SYNCS.ARRIVE.TRANS64.A1T0 RZ, [R61+URZ+0x1c0b8], RZ ;  /* 0x01c0b8ff3dff79a7 */ /* 0x0003e200081000ff */
[----:B------:R-:W-:Y:S01]  /*ce80*/  LOP3.LUT R57, R57, 0x1, RZ, 0x3c, !PT ;  /* 0x0000000139397812 */ /* 0x000fe200078e3cff */
[----:B------:R-:W-:Y:S01]  /*ce90*/  ULOP3.LUT UR43, UR43, 0x1, URZ, 0x3c, !UPT ;  /* 0x000000012b2b7892 */ /* 0x000fe2000f8e3cff */
[----:B------:R-:W-:-:S11]  /*cea0*/  IADD3 R64, PT, PT, R63, 0x2, RZ ;  /* 0x000000023f407810 */ /* 0x000fd60007ffe0ff */
.L_x_92:
[----:B------:R-:W-:Y:S05]  /*ceb0*/  BSYNC B7 ;  /* 0x0000000000077941 */ /* 0x000fea0003800000 */
.L_x_91:
[----:B------:R-:W5:Y:S01]  /*cec0*/  LDCU UR4, c[0x0][0x900] ;  /* 0x00012000ff0477ac */ /* 0x000f620008000800 */
[----:B------:R-:W-:-:S04]  /*ced0*/  IADD3 R59, PT, PT, R59, UR36, RZ ;  /* 0x000000243b3b7c10 */ /* 0x000fc8000fffe0ff */
[----:B-----5:R-:W-:-:S13]  /*cee0*/  ISETP.GE.AND P0, PT, R59, UR4, PT ;  /* 0x000000043b007c0c */ /* 0x020fda000bf06270 */
[----:B------:R-:W-:Y:S05]  /*cef0*/  @!P0 BRA `(.L_x_234) ;  /* 0xffffff78001c8947 */ /* 0x000fea000383ffff */
[----:B------:R-:W-:Y:S05]  /*cf00*/  BSYNC B8 ;  /* 0x0000000000087941 */ /* 0x000fea0003800000 */
.L_x_90:
[----:B------:R-:W-:Y:S05]  /*cf10*/  EXIT ;  /* 0x000000000000794d */ /* 0x000fea0003800000 */
.L_x_27:
[----:B------:R-:W-:-:S08]  /*cf20*/  NOP ;  /* 0x0000000000007918 */ /* 0x000fd00000000000 */
[----:B------:R-:W1:Y:S02]  /*cf30*/  USETMAXREG.TRY_ALLOC.CTAPOOL UP0, 0xc0 ;  /* 0x000000c0000079c8 */ /* 0x000e640008000600 */
[----:B-1----:R-:W-:Y:S05]  /*cf40*/  BRA.U !UP0, `(.L_x_27) ;  /* 0xfffffffd08f47547 */ /* 0x002fea000b83ffff */
[----:B------:R-:W1:Y:S08]  /*cf50*/  LDC R0, c[0x0][0x900] ;  /* 0x00024000ff007b82 */ /* 0x000e700000000800 */
[----:B------:R-:W2:Y:S01]  /*cf60*/  S2UR UR38, SR_CgaCtaId ;  /* 0x00000000002679c3 */ /* 0x000ea20000008800 */
[----:B-1----:R-:W-:-:S13]  /*cf70*/  ISETP.LE.AND P0, PT, R0, UR36, PT ;  /* 0x0000002400007c0c */ /* 0x002fda000bf03270 */
[----:B--2---:R-:W-:Y:S05]  /*cf80*/  @P0 EXIT ;  /* 0x000000000000094d */ /* 0x004fea0003800000 */
[----:B------:R-:W-:Y:S02]  /*cf90*/  UISETP.NE.AND UP0, UPT, UR50, URZ, UPT ;  /* 0x000000ff3200728c */ /* 0x000fe4000bf05270 */
[----:B------:R-:W-:Y:S01]  /*cfa0*/  USHF.L.U32 UR41, UR8, 0x3, URZ ;  /* 0x0000000308297899 */ /* 0x000fe200080006ff */
[----:B------:R-:W-:Y:S01]  /*cfb0*/  UMOV UR40, 0x400 ;  /* 0x0000040000287882 */ /* 0x000fe20000000000 */
[----:B------:R-:W-:Y:S02]  /*cfc0*/  USEL UR43, UR7, UR4, UP0 ;  /* 0x00000004072b7287 */ /* 0x000fe40008000000 */
[----:B------:R-:W-:Y:S02]  /*cfd0*/  ULEA UR40, UR38, UR40, 0x18 ;  /* 0x0000002826287291 */ /* 0x000fe4000f8ec0ff */
[----:B------:R-:W-:Y:S02]  /*cfe0*/  ULOP3.LUT UR9, UR41, 0x8, URZ, 0x3c, !UPT ;  /* 0x0000000829097892 */ /* 0x000fe4000f8e3cff */
[----:B------:R-:W-:-:S02]  /*cff0*/  UIADD3 UR41, UPT, UPT, UR41, 0x1c0d0, UR40 ;  /* 0x0001c0d029297890 */ /* 0x000fc4000fffe028 */
[----:B------:R-:W-:Y:S02]  /*d000*/  USEL UR42, UR6, UR5, UP0 ;  /* 0x00000005062a7287 */ /* 0x000fe40008000000 */
[----:B------:R-:W-:Y:S02]  /*d010*/  ULOP3.LUT UR43, UR43, 0x1, URZ, 0xc0, !UPT ;  /* 0x000000012b2b7892 */ /* 0x000fe4000f8ec0ff */
[----:B------:R-:W-:Y:S01]  /*d020*/  UIADD3 UR40, UPT, UPT, UR9, 0x1c0d0, UR40 ;  /* 0x0001c0d009287890 */ /* 0x000fe2000fffe028 */
[----:B------:R-:W-:Y:S01]  /*d030*/  UMOV UR48, URZ ;  /* 0x000000ff00307c82 */ /* 0x000fe20008000000 */
[----:B------:R-:W-:Y:S01]  /*d040*/  UMOV UR47, 0x1 ;  /* 0x00000001002f7882 */ /* 0x000fe20000000000 */
[----:B------:R-:W-:Y:S01]  /*d050*/  UMOV UR46, 0x1 ;  /* 0x00000001002e7882 */ /* 0x000fe20000000000 */
[----:B------:R-:W-:-:S08]  /*d060*/  UMOV UR45, URZ ;  /* 0x000000ff002d7c82 */ /* 0x000fd00008000000 */
.L_x_284:
[----:B-1----:R-:W1:Y:S01]  /*d070*/  LDCU.64 UR6, c[0x0][0x908] ;  /* 0x00012100ff0677ac */ /* 0x002e620008000a00 */
[----:B--2---:R-:W2:Y:S01]  /*d080*/  LDCU UR8, c[0x0][0x904] ;  /* 0x00012080ff0877ac */ /* 0x004ea20008000800 */
[----:B---3--:R-:W3:Y:S01]  /*d090*/  LDCU.64 UR4, c[0x0][0x380] ;  /* 0x00007000ff0477ac */ /* 0x008ee20008000a00 */
[----:B-1----:R-:W-:Y:S02]  /*d0a0*/  UIMAD.WIDE.U32 UR10, UR36, UR6, URZ ;  /* 0x00000006240a72a5 */ /* 0x002fe4000f8e00ff */
[----:B--2---:R-:W-:Y:S02]  /*d0b0*/  UISETP.NE.AND UP0, UPT, UR8, 0x1, UPT ;  /* 0x000000010800788c */ /* 0x004fe4000bf05270 */
[----:B------:R-:W-:-:S04]  /*d0c0*/  USHF.R.U32.HI UR6, URZ, UR7, UR11 ;  /* 0x00000007ff067299 */ /* 0x000fc8000801160b */
[----:B------:R-:W-:Y:S02]  /*d0d0*/  USEL UR6, UR36, UR6, !UP0 ;  /* 0x0000000624067287 */ /* 0x000fe4000c000000 */
[----:B---3--:R-:W-:Y:S02]  /*d0e0*/  UISETP.NE.AND UP0, UPT, UR5, URZ, UPT ;  /* 0x000000ff0500728c */ /* 0x008fe4000bf05270 */
[----:B------:R-:W-:-:S04]  /*d0f0*/  UIADD3 UR6, UPT, UPT, -UR6, URZ, URZ ;  /* 0x000000ff06067290 */ /* 0x000fc8000fffe1ff */
[----:B------:R-:W-:-:S04]  /*d100*/  UIMAD UR6, UR8, UR6, UR36 ;  /* 0x00000006080672a4 */ /* 0x000fc8000f8e0224 */
[----:B------:R-:W-:-:S04]  /*d110*/  USHF.L.U32 UR6, UR6, 0x8, URZ ;  /* 0x0000000806067899 */ /* 0x000fc800080006ff */
[----:B------:R-:W-:-:S09]  /*d120*/  UISETP.GE.OR UP0, UPT, UR6, UR4, !UP0 ;  /* 0x000000040600728c */ /* 0x000fd2000c706670 */
[----:B------:R-:W-:Y:S05]  /*d130*/  BRA.U UP0, `(.L_x_235) ;  /* 0x000000a500ac7547 */ /* 0x000fea000b800000 */
[----:B------:R-:W-:Y:S02]  /*d140*/  UIADD3 UR4, UPT, UPT, UR5, 0x7f, URZ ;  /* 0x0000007f05047890 */ /* 0x000fe4000fffe0ff */
[----:B------:R-:W-:Y:S02]  /*d150*/  ULOP3.LUT UP0, URZ, UR5, 0x7f, URZ, 0xc0, !UPT ;  /* 0x0000007f05ff7892 */ /* 0x000fe4000f80c0ff */
[----:B------:R-:W-:-:S04]  /*d160*/  USHF.R.S32.HI UR5, URZ, 0x1f, UR4 ;  /* 0x0000001fff057899 */ /* 0x000fc80008011404 */
[----:B------:R-:W-:-:S05]  /*d170*/  ULEA.HI UR4, UR5, UR4, URZ, 0x7 ;  /* 0x0000000405047291 */ /* 0x000fca000f8f38ff */
[----:B------:R-:W-:Y:S02]  /*d180*/  @UP0 ULEA.HI.SX32 UR53, UR4, 0xffffffff, 0x19 ;  /* 0xffffffff04350891 */ /* 0x000fe4000f8fcaff */
[----:B------:R-:W-:Y:S02]  /*d190*/  @!UP0 USHF.R.S32.HI UR53, URZ, 0x7, UR4 ;  /* 0x00000007ff358899 */ /* 0x000fe40008011404 */
[----:B------:R-:W-:-:S09]  /*d1a0*/  UISETP.NE.AND UP0, UPT, UR43, URZ, UPT ;  /* 0x000000ff2b00728c */ /* 0x000fd2000bf05270 */
[----:B------:R-:W-:Y:S05]  /*d1b0*/  BRA.U UP0, `(.L_x_236) ;  /* 0x0000000100047547 */ /* 0x000fea000b800000 */
[----:B------:R-:W-:Y:S05]  /*d1c0*/  BPT.TRAP 0x1 ;  /* 0x000000040000795c */ /* 0x000fea0000300000 */
.L_x_236:
[----:B------:R-:W1:Y:S01]  /*d1d0*/  S2UR UR4, SR_CgaCtaId ;  /* 0x00000000000479c3 */ /* 0x000e620000008800 */
[----:B------:R-:W-:Y:S01]  /*d1e0*/  UISETP.NE.AND UP0, UPT, UR50, URZ, UPT ;  /* 0x000000ff3200728c */ /* 0x000fe2000bf05270 */
[----:B------:R-:W-:Y:S02]  /*d1f0*/  UMOV UR5, 0x400 ;  /* 0x0000040000057882 */ /* 0x000fe40000000000 */
[----:B-1----:R-:W-:Y:S02]  /*d200*/  ULEA UR4, UR4, UR5, 0x18 ;  /* 0x0000000504047291 */ /* 0x002fe4000f8ec0ff */
[----:B------:R-:W-:Y:S02]  /*d210*/  USEL UR5, UR46, UR47, UP0 ;  /* 0x0000002f2e057287 */ /* 0x000fe40008000000 */
[----:B------:R-:W-:-:S04]  /*d220*/  UIADD3 UR6, UPT, UPT, UR4, 0x1c088, URZ ;  /* 0x0001c08804067890 */ /* 0x000fc8000fffe0ff */
[----:B------:R-:W-:Y:S01]  /*d230*/  @UP0 UIADD3 UR6, UPT, UPT, UR4, 0x1c078, URZ ;  /* 0x0001c07804060890 */ /* 0x000fe2000fffe0ff */
[----:B------:R-:W-:-:S04]  /*d240*/  MOV R3, UR5 ;  /* 0x0000000500037c02 */ /* 0x000fc80008000f00 */
[----:B------:R-:W-:-:S04]  /*d250*/  SHF.L.U32 R3, R3, 0x1f, RZ ;  /* 0x0000001f03037819 */ /* 0x000fc800000006ff */
[----:B------:R-:W1:Y:S02]  /*d260*/  SYNCS.PHASECHK.TRANS64.TRYWAIT P0, [UR6], R3 ;  /* 0x00000003ff0075a7 */ /* 0x000e640008001106 */
[----:B-1----:R-:W-:Y:S05]  /*d270*/  @!P0 BRA `(.L_x_237) ;  /* 0x000000e400588947 */ /* 0x002fea0003800000 */
.L_x_441:
[----:B------:R-:W-:Y:S01]  /*d280*/  UISETP.GE.AND UP0, UPT, UR53, 0x1, UPT ;  /* 0x000000013500788c */ /* 0x000fe2000bf06270 */
[----:B------:R-:W-:Y:S01]  /*d290*/  HFMA2 R16, -RZ, RZ, 0, 0 ;  /* 0x00000000ff107431 */ /* 0x000fe200000001ff */
[----:B------:R-:W-:Y:S01]  /*d2a0*/  MOV R17, 0xff800000 ;  /* 0xff80000000117802 */ /* 0x000fe20000000f00 */
[----:B------:R-:W-:-:S06]  /*d2b0*/  UMOV UR44, URZ ;  /* 0x000000ff002c7c82 */ /* 0x000fcc0008000000 */
[----:B------:R-:W-:Y:S05]  /*d2c0*/  BRA.U !UP0, `(.L_x_238) ;  /* 0x0000004508687547 */ /* 0x000fea000b800000 */
[----:B------:R-:W-:Y:S01]  /*d2d0*/  MOV R16, RZ ;  /* 0x000000ff00107202 */ /* 0x000fe20000000f00 */
[----:B------:R-:W-:Y:S01]  /*d2e0*/  USHF.L.U32 UR44, UR53, 0x7, URZ ;  /* 0x00000007352c7899 */ /* 0x000fe200080006ff */
[----:B------:R-:W-:Y:S01]  /*d2f0*/  MOV R156, 0xff800000 ;  /* 0xff800000009c7802 */ /* 0x000fe20000000f00 */
[----:B------:R-:W2:Y:S01]  /*d300*/  LDCU UR39, c[0x0][0x704] ;  /* 0x0000e080ff2777ac */ /* 0x000ea20008000800 */
[----:B------:R-:W3:Y:S01]  /*d310*/  LDCU UR37, c[0x0][0x384] ;  /* 0x00007080ff2577ac */ /* 0x000ee20008000800 */
[----:B------:R-:W-:-:S08]  /*d320*/  UIADD3 UR53, UPT, UPT, UR53, -0x1, URZ ;  /* 0xffffffff35357890 */ /* 0x000fd0000fffe0ff */
.L_x_259:
[----:B------:R-:W4:Y:S01]  /*d330*/  S2R R2, SR_TID.X ;  /* 0x0000000000027919 */ /* 0x000f220000002100 */
[----:B------:R-:W-:Y:S01]  /*d340*/  UISETP.NE.AND UP0, UPT, UR50, URZ, UPT ;  /* 0x000000ff3200728c */ /* 0x000fe2000bf05270 */
[----:B------:R-:W-:-:S03]  /*d350*/  UMOV UR4, 0x20 ;  /* 0x0000002000047882 */ /* 0x000fc60000000000 */
[----:B------:R-:W-:Y:S01]  /*d360*/  USEL UR4, UR4, 0xa0, UP0 ;  /* 0x000000a004047887 */ /* 0x000fe20008000000 */
[----:B----4-:R-:W-:-:S05]  /*d370*/  IMAD.U32 R18, R2, 0x10000, RZ ;  /* 0x0001000002127824 */ /* 0x010fca00078e00ff */
[----:B------:R-:W-:-:S05]  /*d380*/  LOP3.LUT R18, R18, 0x600000, RZ, 0xc0, !PT ;  /* 0x0060000012127812 */ /* 0x000fca00078ec0ff */
[----:B-1----:R-:W-:Y:S01]  /*d390*/  VIADD R0, R18, UR4 ;  /* 0x0000000412007c36 */ /* 0x002fe20008000000 */
[----:B------:R-:W-:Y:S02]  /*d3a0*/  USEL UR4, UR45, UR48, UP0 ;  /* 0x000000302d047287 */ /* 0x000fe40008000000 */
[----:B------:R-:W-:-:S03]  /*d3b0*/  UISETP.GT.U32.AND UP0, UPT, UR42, 0x1, UPT ;  /* 0x000000012a00788c */ /* 0x000fc6000bf04070 */
[----:B------:R-:W1:Y:S02]  /*d3c0*/  SHFL.IDX PT, R0, R0, RZ, 0x1f ;  /* 0x00001fff00007589 */ /* 0x000e6400000e0000 */
[----:B-1----:R-:W-:-:S04]  /*d3d0*/  R2UR UR52, R0 ;  /* 0x00000000003472ca */ /* 0x002fc800000e0000 */
[----:B--2---:R-:W-:Y:S11]  /*d3e0*/  BRA.U UP0, `(.L_x_239) ;  /* 0x0000000100047547 */ /* 0x004ff6000b800000 */
[----:B--23--:R-:W-:Y:S05]  /*d3f0*/  BPT.TRAP 0x1 ;  /* 0x000000040000795c */ /* 0x00cfea0000300000 */
.L_x_239:
[----:B------:R-:W1:Y:S01]  /*d400*/  S2UR UR51, SR_CgaCtaId ;  /* 0x00000000003379c3 */ /* 0x000e620000008800 */
[----:B------:R-:W-:Y:S01]  /*d410*/  UISETP.NE.AND UP0, UPT, UR50, URZ, UPT ;  /* 0x000000ff3200728c */ /* 0x000fe2000bf05270 */
[----:B------:R-:W-:Y:S01]  /*d420*/  IMAD.U32 R3, RZ, RZ, UR4 ;  /* 0x00000004ff037e24 */ /* 0x000fe2000f8e00ff */
[----:B------:R-:W-:Y:S01]  /*d430*/  UMOV UR5, 0x400 ;  /* 0x0000040000057882 */ /* 0x000fe20000000000 */
[----:B------:R-:W-:Y:S01]  /*d440*/  SHF.R.U32.HI R2, RZ, 0x5, R2 ;  /* 0x00000005ff027819 */ /* 0x000fe20000011602 */
[----:B------:R-:W-:Y:S01]  /*d450*/  USEL UR4, URZ, 0x80, UP0 ;  /* 0x00000080ff047887 */ /* 0x000fe20008000000 */
[----:B------:R-:W-:Y:S02]  /*d460*/  SHF.R.U32.HI R22, RZ, 0x15, R18 ;  /* 0x00000015ff167819 */ /* 0x000fe40000011612 */
[----:B------:R-:W-:Y:S02]  /*d470*/  SHF.L.U32 R3, R3, 0x1f, RZ ;  /* 0x0000001f03037819 */ /* 0x000fe400000006ff */
[----:B------:R-:W-:-:S02]  /*d480*/  LOP3.LUT R19, R2, 0x3, RZ, 0xc0, !PT ;  /* 0x0000000302137812 */ /* 0x000fc400078ec0ff */
[----:B------:R-:W-:Y:S02]  /*d490*/  LOP3.LUT R18, R18, UR4, RZ, 0xfc, !PT ;  /* 0x0000000412127c12 */ /* 0x000fe4000f8efcff */
[----:B------:R-:W-:Y:S01]  /*d4a0*/  ISETP.NE.AND P0, PT, R19, R22, PT ;  /* 0x000000161300720c */ /* 0x000fe20003f05270 */
[----:B-1----:R-:W-:-:S04]  /*d4b0*/  ULEA UR51, UR51, UR5, 0x18 ;  /* 0x0000000533337291 */ /* 0x002fc8000f8ec0ff */
[----:B------:R-:W-:Y:S02]  /*d4c0*/  UIADD3 UR5, UPT, UPT, UR51, 0x1c060, URZ ;  /* 0x0001c06033057890 */ /* 0x000fe4000fffe0ff */
[----:B------:R-:W-:-:S09]  /*d4d0*/  @UP0 UIADD3 UR5, UPT, UPT, UR51, 0x1c050, URZ ;  /* 0x0001c05033050890 */ /* 0x000fd2000fffe0ff */
[----:B------:R-:W1:Y:S02]  /*d4e0*/  SYNCS.PHASECHK.TRANS64.TRYWAIT P1, [UR5], R3 ;  /* 0x00000003ff0075a7 */ /* 0x000e640008021105 */
[----:B-1----:R-:W-:Y:S05]  /*d4f0*/  @!P1 BRA `(.L_x_240) ;  /* 0x000000e000d09947 */ /* 0x002fea0003800000 */
.L_x_443:
[----:B------:R-:W-:Y:S05]  /*d500*/  @!P0 BRA `(.L_x_241) ;  /* 0x0000000000408947 */ /* 0x000fea0003800000 */
[----:B------:R-:W-:Y:S01]  /*d510*/  MOV R14, 0x8 ;  /* 0x00000008000e7802 */ /* 0x000fe20000000f00 */
[----:B------:R-:W4:Y:S01]  /*d520*/  LDCU.64 UR6, c[0x4][0xb0] ;  /* 0x01001600ff0677ac */ /* 0x000f220008000a00 */
[----:B------:R-:W-:Y:S02]  /*d530*/  HFMA2 R12, -RZ, RZ, 0, 5.9604644775390625e-08 ;  /* 0x00000001ff0c7431 */ /* 0x000fe400000001ff */
[----:B------:R-:W-:Y:S01]  /*d540*/  IMAD.MOV.U32 R8, RZ, RZ, 0x192 ;  /* 0x00000192ff087424 */ /* 0x000fe200078e00ff */
[----:B------:R-:W5:Y:S01]  /*d550*/  LDCU.64 UR4, c[0x4][0xb8] ;  /* 0x01001700ff0477ac */ /* 0x000f620008000a00 */
[----:B------:R-:W1:Y:S01]  /*d560*/  LDC.64 R14, c[0x4][R14] ;  /* 0x010000000e0e7b82 */ /* 0x000e620000000a00 */
[----:B------:R-:W-:Y:S01]  /*d570*/  IMAD.MOV.U32 R13, RZ, RZ, RZ ;  /* 0x000000ffff0d7224 */ /* 0x000fe200078e00ff */
[----:B------:R-:W2:Y:S01]  /*d580*/  LDCU.64 UR8, c[0x4][0x10] ;  /* 0x01000200ff0877ac */ /* 0x000ea20008000a00 */
[----:B----4-:R-:W-:Y:S01]  /*d590*/  IMAD.U32 R4, RZ, RZ, UR6 ;  /* 0x00000006ff047e24 */ /* 0x010fe2000f8e00ff */
[----:B------:R-:W-:Y:S01]  /*d5a0*/  MOV R5, UR7 ;  /* 0x0000000700057c02 */ /* 0x000fe20008000f00 */
[----:B-----5:R-:W-:Y:S01]  /*d5b0*/  IMAD.U32 R6, RZ, RZ, UR4 ;  /* 0x00000004ff067e24 */ /* 0x020fe2000f8e00ff */
[----:B------:R-:W-:Y:S01]  /*d5c0*/  MOV R7, UR5 ;  /* 0x0000000500077c02 */ /* 0x000fe20008000f00 */
[----:B--2---:R-:W-:Y:S01]  /*d5d0*/  IMAD.U32 R10, RZ, RZ, UR8 ;  /* 0x00000008ff0a7e24 */ /* 0x004fe2000f8e00ff */
[----:B------:R-:W-:-:S02]  /*d5e0*/  MOV R11, UR9 ;  /* 0x00000009000b7c02 */ /* 0x000fc40008000f00 */
[----:B------:R-:W-:-:S07]  /*d5f0*/  LEPC R20, `(.L_x_241) ;  /* 0x000000001014794e */ /* 0x000fce0000000000 */
[----:B-1-3--:R-:W-:Y:S05]  /*d600*/  CALL.ABS.NOINC R14 ;  /* 0x000000000e007343 */ /* 0x00afea0003c00000 */
.L_x_241:
[C---:B-1----:R-:W-:Y:S01]  /*d610*/  VIADD R0, R18.reuse, 0x20 ;  /* 0x0000002012007836 */ /* 0x042fe20000000000 */
[----:B------:R-:W-:Y:S05]  /*d620*/  WARPSYNC.ALL ;  /* 0x0000000000007948 */ /* 0x000fea0003800000 */
[----:B------:R-:W-:Y:S02]  /*d630*/  SHF.R.U32.HI R0, RZ, 0x15, R0 ;  /* 0x00000015ff007819 */ /* 0x000fe40000011600 */
[----:B------:R-:W-:Y:S02]  /*d640*/  R2UR UR4, R18 ;  /* 0x00000000120472ca */ /* 0x000fe400000e0000 */
[----:B------:R-:W-:-:S11]  /*d650*/  ISETP.NE.AND P0, PT, R19, R0, PT ;  /* 0x000000001300720c */ /* 0x000fd60003f05270 */
[----:B------:R-:W1:Y:S02]  /*d660*/  LDTM.x32 R124, tmem[UR4] ;  /* 0x00000004007c79ee */ /* 0x000e6400082c0000 */
[----:B-1----:R-:W-:Y:S05]  /*d670*/  @!P0 BRA `(.L_x_242) ;  /* 0x0000000000408947 */ /* 0x002fea0003800000 */
[----:B------:R-:W-:Y:S01]  /*d680*/  MOV R14, 0x8 ;  /* 0x00000008000e7802 */ /* 0x000fe20000000f00 */
[----:B------:R-:W1:Y:S01]  /*d690*/  LDCU.64 UR8, c[0x4][0xb0] ;  /* 0x01001600ff0877ac */ /* 0x000e620008000a00 */
[----:B------:R-:W-:Y:S02]  /*d6a0*/  HFMA2 R12, -RZ, RZ, 0, 5.9604644775390625e-08 ;  /* 0x00000001ff0c7431 */ /* 0x000fe400000001ff */
[----:B------:R-:W-:Y:S01]  /*d6b0*/  IMAD.MOV.U32 R8, RZ, RZ, 0x192 ;  /* 0x00000192ff087424 */ /* 0x000fe200078e00ff */
[----:B------:R-:W4:Y:S01]  /*d6c0*/  LDCU.64 UR6, c[0x4][0xb8] ;  /* 0x01001700ff0677ac */ /* 0x000f220008000a00 */
[----:B------:R-:W2:Y:S01]  /*d6d0*/  LDC.64 R14, c[0x4][R14] ;  /* 0x010000000e0e7b82 */ /* 0x000ea20000000a00 */
[----:B------:R-:W-:Y:S01]  /*d6e0*/  IMAD.MOV.U32 R13, RZ, RZ, RZ ;  /* 0x000000ffff0d7224 */ /* 0x000fe200078e00ff */
[----:B------:R-:W5:Y:S01]  /*d6f0*/  LDCU.64 UR4, c[0x4][0x10] ;  /* 0x01000200ff0477ac */ /* 0x000f620008000a00 */
[----:B-1----:R-:W-:Y:S01]  /*d700*/  IMAD.U32 R4, RZ, RZ, UR8 ;  /* 0x00000008ff047e24 */ /* 0x002fe2000f8e00ff */
[----:B------:R-:W-:Y:S01]  /*d710*/  MOV R5, UR9 ;  /* 0x0000000900057c02 */ /* 0x000fe20008000f00 */
[----:B----4-:R-:W-:Y:S01]  /*d720*/  IMAD.U32 R6, RZ, RZ, UR6 ;  /* 0x00000006ff067e24 */ /* 0x010fe2000f8e00ff */
[----:B------:R-:W-:Y:S01]  /*d730*/  MOV R7, UR7 ;  /* 0x0000000700077c02 */ /* 0x000fe20008000f00 */
[----:B-----5:R-:W-:Y:S01]  /*d740*/  IMAD.U32 R10, RZ, RZ, UR4 ;  /* 0x00000004ff0a7e24 */ /* 0x020fe2000f8e00ff */
[----:B------:R-:W-:-:S02]  /*d750*/  MOV R11, UR5 ;  /* 0x00000005000b7c02 */ /* 0x000fc40008000f00 */
[----:B------:R-:W-:-:S07]  /*d760*/  LEPC R20, `(.L_x_242) ;  /* 0x000000001014794e */ /* 0x000fce0000000000 */
[----:B--23--:R-:W-:Y:S05]  /*d770*/  CALL.ABS.NOINC R14 ;  /* 0x000000000e007343 */ /* 0x00cfea0003c00000 */
.L_x_242:
[C---:B------:R-:W-:Y:S01]  /*d780*/  VIADD R0, R18.reuse, 0x40 ;  /* 0x0000004012007836 */ /* 0x040fe20000000000 */
[----:B------:R-:W-:Y:S05]  /*d790*/  WARPSYNC.ALL ;  /* 0x0000000000007948 */ /* 0x000fea0003800000 */
[----:B------:R-:W-:Y:S02]  /*d7a0*/  SHF.R.U32.HI R0, RZ, 0x15, R0 ;  /* 0x00000015ff007819 */ /* 0x000fe40000011600 */
[----:B------:R-:W-:Y:S02]  /*d7b0*/  R2UR UR4, R18 ;  /* 0x00000000120472ca */ /* 0x000fe400000e0000 */
[----:B------:R-:W-:-:S11]  /*d7c0*/  ISETP.NE.AND P0, PT, R19, R0, PT ;  /* 0x000000001300720c */ /* 0x000fd60003f05270 */
[----:B------:R-:W1:Y:S02]  /*d7d0*/  LDTM.x32 R92, tmem[UR4+0x20] ;  /* 0x00002004005c79ee */ /* 0x000e6400082c0000 */
        /* <DEDUP_REMOVED lines=17> */
.L_x_243:
        /* <DEDUP_REMOVED lines=23> */
.L_x_244:
[C---:B------:R-:W-:Y:S01]  /*da60*/  FMNMX3 R3, R156.reuse, R124, R128, !PT ;  /* 0x0000007c9c037276 */ /* 0x040fe20007800080 */
[----:B------:R-:W-:Y:S05]  /*da70*/  WARPSYNC.ALL ;  /* 0x0000000000007948 */ /* 0x000fea0003800000 */
[C---:B------:R-:W-:Y:S02]  /*da80*/  FMNMX3 R0, R156.reuse, R125, R129, !PT ;  /* 0x0000007d9c007276 */ /* 0x040fe40007800081 */
[----:B------:R-:W-:Y:S02]  /*da90*/  FMNMX3 R5, R156, R126, R130, !PT ;  /* 0x0000007e9c057276 */ /* 0x000fe40007800082 */
[----:B------:R-:W-:-:S02]  /*daa0*/  FMNMX3 R3, R3, R132, R136, !PT ;  /* 0x0000008403037276 */ /* 0x000fc40007800088 */
[----:B------:R-:W-:Y:S02]  /*dab0*/  FMNMX3 R0, R0, R133, R137, !PT ;  /* 0x0000008500007276 */ /* 0x000fe40007800089 */
[----:B------:R-:W-:Y:S02]  /*dac0*/  FMNMX3 R6, R156, R127, R131, !PT ;  /* 0x0000007f9c067276 */ /* 0x000fe40007800083 */
[----:B------:R-:W-:Y:S02]  /*dad0*/  FMNMX3 R5, R5, R134, R138, !PT ;  /* 0x0000008605057276 */ /* 0x000fe4000780008a */
[----:B------:R-:W-:Y:S02]  /*dae0*/  FMNMX3 R3, R3, R140, R144, !PT ;  /* 0x0000008c03037276 */ /* 0x000fe40007800090 */
[----:B------:R-:W-:Y:S02]  /*daf0*/  FMNMX3 R0, R0, R141, R145, !PT ;  /* 0x0000008d00007276 */ /* 0x000fe40007800091 */
[----:B------:R-:W-:-:S02]  /*db00*/  FMNMX3 R6, R6, R135, R139, !PT ;  /* 0x0000008706067276 */ /* 0x000fc4000780008b */
[----:B------:R-:W-:Y:S02]  /*db10*/  FMNMX3 R5, R5, R142, R146, !PT ;  /* 0x0000008e05057276 */ /* 0x000fe40007800092 */
[----:B------:R-:W-:Y:S02]  /*db20*/  R2UR UR4, R18 ;  /* 0x00000000120472ca */ /* 0x000fe400000e0000 */
[----:B------:R-:W-:Y:S02]  /*db30*/  FMNMX3 R3, R3, R148, R152, !PT ;  /* 0x0000009403037276 */ /* 0x000fe40007800098 */
[----:B------:R-:W-:Y:S02]  /*db40*/  FMNMX3 R0, R0, R149, R153, !PT ;  /* 0x0000009500007276 */ /* 0x000fe40007800099 */
[----:B------:R-:W-:Y:S02]  /*db50*/  FMNMX3 R6, R6, R143, R147, !PT ;  /* 0x0000008f06067276 */ /* 0x000fe40007800093 */
[----:B------:R-:W-:-:S02]  /*db60*/  FMNMX3 R5, R5, R150, R154, !PT ;  /* 0x0000009605057276 */ /* 0x000fc4000780009a */
[----:B------:R-:W-:Y:S02]  /*db70*/  FMNMX3 R3, R3, R92, R96, !PT ;  /* 0x0000005c03037276 */ /* 0x000fe40007800060 */
[----:B------:R-:W-:Y:S01]  /*db80*/  FMNMX3 R0, R0, R93, R97, !PT ;  /* 0x0000005d00007276 */ /* 0x000fe20007800061 */
[----:B------:R-:W1:Y:S01]  /*db90*/  LDTM.x32 R60, tmem[UR4+0x60] ;  /* 0x00006004003c79ee */ /* 0x000e6200082c0000 */
[----:B------:R-:W-:Y:S02]  /*dba0*/  FMNMX3 R6, R6, R151, R155, !PT ;  /* 0x0000009706067276 */ /* 0x000fe4000780009b */
[----:B------:R-:W-:Y:S02]  /*dbb0*/  FMNMX3 R5, R5, R94, R98, !PT ;  /* 0x0000005e05057276 */ /* 0x000fe40007800062 */
        /* <DEDUP_REMOVED lines=28> */
[----:B-1----:R-:W-:Y:S02]  /*dd80*/  FMNMX3 R3, R3, R60, R64, !PT ;  /* 0x0000003c03037276 */ /* 0x002fe40007800040 */
        /* <DEDUP_REMOVED lines=15> */
[----:B------:R-:W-:Y:S02]  /*de80*/  ISETP.NE.AND P0, PT, R19, R22, PT ;  /* 0x000000161300720c */ /* 0x000fe40003f05270 */
[----:B------:R-:W-:Y:S02]  /*de90*/  FMNMX3 R17, R6, R87, R91, !PT ;  /* 0x0000005706117276 */ /* 0x000fe4000780005b */
[----:B------:R-:W-:-:S04]  /*dea0*/  FMNMX3 R0, R4, R3, R0, !PT ;  /* 0x0000000304007276 */ /* 0x000fc80007800000 */
[----:B------:R-:W-:-:S04]  /*deb0*/  FMNMX R17, R17, R0, !PT ;  /* 0x0000000011117209 */ /* 0x000fc80007800000 */
[----:B------:R-:W-:-:S04]  /*dec0*/  FSETP.NEU.AND P1, PT, R17, -INF , PT ;  /* 0xff8000001100780b */ /* 0x000fc80003f2d000 */
[----:B------:R-:W-:Y:S01]  /*ded0*/  FSEL R157, R17, RZ, P1 ;  /* 0x000000ff119d7208 */ /* 0x000fe20000800000 */
[----:B------:R-:W-:Y:S08]  /*dee0*/  @!P0 BRA `(.L_x_245) ;  /* 0x0000000000408947 */ /* 0x000ff00003800000 */
        /* <DEDUP_REMOVED lines=16> */
.L_x_245:
[----:B------:R-:W-:Y:S05]  /*dff0*/  WARPSYNC.ALL ;  /* 0x0000000000007948 */ /* 0x000fea0003800000 */
[----:B------:R-:W-:Y:S02]  /*e000*/  R2UR UR4, R18 ;  /* 0x00000000120472ca */ /* 0x000fe400000e0000 */
[----:B------:R-:W-:-:S11]  /*e010*/  ISETP.NE.AND P0, PT, RZ, UR43, PT ;  /* 0x0000002bff007c0c */ /* 0x000fd6000bf05270 */
[----:B------:R1:W-:Y:S02]  /*e020*/  STTM.x2 tmem[UR4], R156 ;  /* 0x0000009c000079ed */ /* 0x0003e400080c0004 */
[----:B------:R-:W-:Y:S05]  /*e030*/  @P0 BRA `(.L_x_246) ;  /* 0x0000000000040947 */ /* 0x000fea0003800000 */
[----:B--23--:R-:W-:Y:S05]  /*e040*/  BPT.TRAP 0x1 ;  /* 0x000000040000795c */ /* 0x00cfea0000300000 */
.L_x_246:
[----:B------:R-:W-:Y:S01]  /*e050*/  UISETP.NE.AND UP0, UPT, UR50, URZ, UPT ;  /* 0x000000ff3200728c */ /* 0x000fe2000bf05270 */
[----:B------:R-:W-:Y:S01]  /*e060*/  MOV R3, UR49 ;  /* 0x0000003100037c02 */ /* 0x000fe20008000f00 */
[----:B------:R-:W-:Y:S01]  /*e070*/  UIADD3 UR4, UPT, UPT, UR51, 0x1c080, URZ ;  /* 0x0001c08033047890 */ /* 0x000fe2000fffe0ff */
[----:B------:R-:W-:Y:S02]  /*e080*/  FSETP.NEU.AND P0, PT, R17, -INF , PT ;  /* 0xff8000001100780b */ /* 0x000fe40003f0d000 */
[----:B------:R-:W-:Y:S02]  /*e090*/  SHF.L.U32 R3, R3, 0x1f, RZ ;  /* 0x0000001f03037819 */ /* 0x000fe400000006ff */
[----:B------:R-:W-:-:S04]  /*e0a0*/  FSEL R0, R17, RZ, P0 ;  /* 0x000000ff11007208 */ /* 0x000fc80000000000 */
[----:B------:R-:W-:Y:S01]  /*e0b0*/  @UP0 UIADD3 UR4, UPT, UPT, UR51, 0x1c070, URZ ;  /* 0x0001c07033040890 */ /* 0x000fe2000fffe0ff */
[----:B--2---:R-:W-:Y:S01]  /*e0c0*/  FMUL R0, R0, -UR39 ;  /* 0x8000002700007c20 */ /* 0x004fe20008400000 */
[----:B------:R-:W-:-:S03]  /*e0d0*/  USEL UR51, UR46, UR47, UP0 ;  /* 0x0000002f2e337287 */ /* 0x000fc60008000000 */
[--C-:B------:R-:W-:Y:S01]  /*e0e0*/  FFMA2 R18, R124.F32x2.HI_LO, UR39.F32, R0.reuse.F32 ;  /* 0x000000277c127c49 */ /* 0x100fe20009200000 */
[----:B------:R-:W-:Y:S01]  /*e0f0*/  ULOP3.LUT UR51, UR51, 0x1, URZ, 0x3c, !UPT ;  /* 0x0000000133337892 */ /* 0x000fe2000f8e3cff */
[--C-:B------:R-:W-:Y:S02]  /*e100*/  FFMA2 R22, R126.F32x2.HI_LO, UR39.F32, R0.reuse.F32 ;  /* 0x000000277e167c49 */ /* 0x100fe40009200000 */
[----:B------:R-:W-:Y:S01]  /*e110*/  SYNCS.ARRIVE.TRANS64.A1T0 RZ, [UR4], RZ ;  /* 0x000000ffffff79a7 */ /* 0x000fe20008100004 */
[----:B------:R-:W-:Y:S01]  /*e120*/  FSETP.GEU.AND P4, PT, R18, -126, PT ;  /* 0xc2fc00001200780b */ /* 0x000fe20003f8e000 */
[--C-:B------:R-:W-:Y:S01]  /*e130*/  FFMA2 R124, R128.F32x2.HI_LO, UR39.F32, R0.reuse.F32 ;  /* 0x00000027807c7c49 */ /* 0x100fe20009200000 */
[----:B------:R-:W-:Y:S01]  /*e140*/  FSETP.GEU.AND P3, PT, R19, -126, PT ;  /* 0xc2fc00001300780b */ /* 0x000fe20003f6e000 */
[----:B------:R-:W-:Y:S01]  /*e150*/  FFMA2 R126, R130.F32x2.HI_LO, UR39.F32, R0.F32 ;  /* 0x00000027827e7c49 */ /* 0x000fe20009200000 */
[----:B------:R-:W-:Y:S02]  /*e160*/  FSETP.GEU.AND P2, PT, R22, -126, PT ;  /* 0xc2fc00001600780b */ /* 0x000fe40003f4e000 */
[----:B------:R-:W-:Y:S01]  /*e170*/  FSETP.GEU.AND P1, PT, R23, -126, PT ;  /* 0xc2fc00001700780b */ /* 0x000fe20003f2e000 */
[----:B------:R-:W2:Y:S01]  /*e180*/  SYNCS.PHASECHK.TRANS64.TRYWAIT P5, [UR41], R3 ;  /* 0x00000003ff0075a7 */ /* 0x000ea200080a1129 */
[----:B------:R-:W-:-:S02]  /*e190*/  FSETP.GEU.AND P0, PT, R124, -126, PT ;  /* 0xc2fc00007c00780b */ /* 0x000fc40003f0e000 */
[----:B------:R-:W-:-:S03]  /*e1a0*/  FSETP.GEU.AND P6, PT, R125, -126, PT ;  /* 0xc2fc00007d00780b */ /* 0x000fc60003fce000 */
[----:B------:R-:W-:Y:S02]  /*e1b0*/  @!P4 FMUL R18, R18, 0.5 ;  /* 0x3f0000001212c820 */ /* 0x000fe40000400000 */
[----:B------:R-:W-:Y:S02]  /*e1c0*/  @!P3 FMUL R19, R19, 0.5 ;  /* 0x3f0000001313b820 */ /* 0x000fe40000400000 */
[----:B------:R-:W-:Y:S02]  /*e1d0*/  @!P2 FMUL R22, R22, 0.5 ;  /* 0x3f0000001616a820 */ /* 0x000fe40000400000 */
[----:B------:R-:W-:Y:S01]  /*e1e0*/  @!P1 FMUL R23, R23, 0.5 ;  /* 0x3f00000017179820 */ /* 0x000fe20000400000 */
[----:B------:R-:W4:Y:S08]  /*e1f0*/  MUFU.EX2 R18, R18 ;  /* 0x0000001200127308 */ /* 0x000f300000000800 */
[----:B------:R-:W1:Y:S08]  /*e200*/  MUFU.EX2 R19, R19 ;  /* 0x0000001300137308 */ /* 0x000e700000000800 */
[----:B------:R-:W1:Y:S08]  /*e210*/  MUFU.EX2 R22, R22 ;  /* 0x0000001600167308 */ /* 0x000e700000000800 */
[----:B------:R-:W1:Y:S02]  /*e220*/  MUFU.EX2 R23, R23 ;  /* 0x0000001700177308 */ /* 0x000e640000000800 */
[----:B-12-4-:R-:W-:Y:S05]  /*e230*/  @!P5 BRA `(.L_x_247) ;  /* 0x000000d40098d947 */ /* 0x016fea0003800000 */
.L_x_444:
[----:B------:R-:W-:Y:S01]  /*e240*/  @!P0 FMUL R124, R124, 0.5 ;  /* 0x3f0000007c7c8820 */ /* 0x000fe20000400000 */
[--C-:B------:R-:W-:Y:S01]  /*e250*/  FFMA2 R128, R132.F32x2.HI_LO, UR39.F32, R0.reuse.F32 ;  /* 0x0000002784807c49 */ /* 0x100fe20009200000 */
[----:B------:R-:W-:Y:S01]  /*e260*/  FSETP.GEU.AND P5, PT, R126, -126, PT ;  /* 0xc2fc00007e00780b */ /* 0x000fe20003fae000 */
[----:B------:R-:W-:Y:S01]  /*e270*/  @!P4 FMUL R18, R18, R18 ;  /* 0x000000121212c220 */ /* 0x000fe20000400000 */
[--C-:B------:R-:W-:Y:S01]  /*e280*/  FFMA2 R130, R134.F32x2.HI_LO, UR39.F32, R0.reuse.F32 ;  /* 0x0000002786827c49 */ /* 0x100fe20009200000 */
[----:B------:R-:W-:Y:S01]  /*e290*/  FSETP.GEU.AND P4, PT, R127, -126, PT ;  /* 0xc2fc00007f00780b */ /* 0x000fe20003f8e000 */
[----:B------:R-:W2:Y:S01]  /*e2a0*/  MUFU.EX2 R124, R124 ;  /* 0x0000007c007c7308 */ /* 0x000ea20000000800 */
[----:B------:R-:W-:Y:S01]  /*e2b0*/  @!P3 FMUL R19, R19, R19 ;  /* 0x000000131313b220 */ /* 0x000fe20000400000 */
[----:B------:R-:W-:Y:S01]  /*e2c0*/  FSETP.GEU.AND P3, PT, R128, -126, PT ;  /* 0xc2fc00008000780b */ /* 0x000fe20003f6e000 */
[----:B------:R-:W-:Y:S01]  /*e2d0*/  @!P2 FMUL R22, R22, R22 ;  /* 0x000000161616a220 */ /* 0x000fe20000400000 */
[----:B------:R-:W-:Y:S01]  /*e2e0*/  @!P1 FMUL R23, R23, R23 ;  /* 0x0000001717179220 */ /* 0x000fe20000400000 */
[----:B------:R-:W-:Y:S01]  /*e2f0*/  FSETP.GEU.AND P2, PT, R129, -126, PT ;  /* 0xc2fc00008100780b */ /* 0x000fe20003f4e000 */
[----:B------:R-:W-:Y:S01]  /*e300*/  @!P6 FMUL R125, R125, 0.5 ;  /* 0x3f0000007d7de820 */ /* 0x000fe20000400000 */
[----:B------:R-:W-:Y:S01]  /*e310*/  FSETP.GEU.AND P1, PT, R130, -126, PT ;  /* 0xc2fc00008200780b */ /* 0x000fe20003f2e000 */
[--C-:B------:R-:W-:Y:S01]  /*e320*/  FFMA2 R132, R136.F32x2.HI_LO, UR39.F32, R0.reuse.F32 ;  /* 0x0000002788847c49 */ /* 0x100fe20009200000 */
[----:B------:R-:W-:Y:S01]  /*e330*/  USHF.R.U32.HI UR4, URZ, 0x15, UR52 ;  /* 0x00000015ff047899 */ /* 0x000fe20008011634 */
[----:B------:R-:W-:Y:S01]  /*e340*/  @!P5 FMUL R126, R126, 0.5 ;  /* 0x3f0000007e7ed820 */ /* 0x000fe20000400000 */
[--C-:B------:R-:W-:Y:S01]  /*e350*/  FFMA2 R134, R138.F32x2.HI_LO, UR39.F32, R0.reuse.F32 ;  /* 0x000000278a867c49 */ /* 0x100fe20009200000 */
[----:B------:R-:W4:Y:S01]  /*e360*/  MUFU.EX2 R125, R125 ;  /* 0x0000007d007d7308 */ /* 0x000f220000000800 */
[----:B------:R-:W-:Y:S01]  /*e370*/  @!P4 FMUL R127, R127, 0.5 ;  /* 0x3f0000007f7fc820 */ /* 0x000fe20000400000 */
[--C-:B------:R-:W-:Y:S01]  /*e380*/  FFMA2 R136, R140.F32x2.HI_LO, UR39.F32, R0.reuse.F32 ;  /* 0x000000278c887c49 */ /* 0x100fe20009200000 */
[----:B-1----:R-:W-:Y:S01]  /*e390*/  MOV R3, UR4 ;  /* 0x0000000400037c02 */ /* 0x002fe20008000f00 */
[----:B------:R-:W-:Y:S01]  /*e3a0*/  @!P3 FMUL R128, R128, 0.5 ;  /* 0x3f0000008080b820 */ /* 0x000fe20000400000 */
[----:B--2---:R-:W-:Y:S01]  /*e3b0*/  @!P0 FMUL R124, R124, R124 ;  /* 0x0000007c7c7c8220 */ /* 0x004fe20000400000 */
[----:B------:R-:W-:Y:S01]  /*e3c0*/  FSETP.GEU.AND P0, PT, R131, -126, PT ;  /* 0xc2fc00008300780b */ /* 0x000fe20003f0e000 */
[----:B------:R-:W-:Y:S01]  /*e3d0*/  @!P2 FMUL R129, R129, 0.5 ;  /* 0x3f0000008181a820 */ /* 0x000fe20000400000 */
[----:B------:R-:W-:Y:S01]  /*e3e0*/  @!P1 FMUL R130, R130, 0.5 ;  /* 0x3f00000082829820 */ /* 0x000fe20000400000 */
[----:B------:R-:W1:Y:S01]  /*e3f0*/  MUFU.EX2 R126, R126 ;  /* 0x0000007e007e7308 */ /* 0x000e620000000800 */
[--C-:B------:R-:W-:Y:S01]  /*e400*/  FFMA2 R138, R142.F32x2.HI_LO, UR39.F32, R0.reuse.F32 ;  /* 0x000000278e8a7c49 */ /* 0x100fe20009200000 */
[----:B------:R-:W-:Y:S01]  /*e410*/  UISETP.NE.AND UP0, UPT, UR50, URZ, UPT ;  /* 0x000000ff3200728c */ /* 0x000fe2000bf05270 */
[--C-:B------:R-:W-:Y:S01]  /*e420*/  FFMA2 R140, R144.F32x2.HI_LO, UR39.F32, R0.reuse.F32 ;  /* 0x00000027908c7c49 */ /* 0x100fe20009200000 */
[----:B------:R-:W-:Y:S01]  /*e430*/  ULOP3.LUT UR49, UR49, 0x1, URZ, 0x3c, !UPT ;  /* 0x0000000131317892 */ /* 0x000fe2000f8e3cff */
[--C-:B------:R-:W-:Y:S01]  /*e440*/  FFMA2 R142, R146.F32x2.HI_LO, UR39.F32, R0.reuse.F32 ;  /* 0x00000027928e7c49 */ /* 0x100fe20009200000 */
[----:B------:R-:W-:Y:S01]  /*e450*/  USEL UR46, UR51, UR46, UP0 ;  /* 0x0000002e332e7287 */ /* 0x000fe20008000000 */
[--C-:B------:R-:W-:Y:S01]  /*e460*/  FFMA2 R144, R148.F32x2.HI_LO, UR39.F32, R0.reuse.F32 ;  /* 0x0000002794907c49 */ /* 0x100fe20009200000 */
[----:B------:R-:W2:Y:S01]  /*e470*/  MUFU.EX2 R127, R127 ;  /* 0x0000007f007f7308 */ /* 0x000ea20000000800 */
[----:B----4-:R-:W-:Y:S01]  /*e480*/  @!P6 FMUL R125, R125, R125 ;  /* 0x0000007d7d7de220 */ /* 0x010fe20000400000 */
[----:B------:R-:W-:Y:S01]  /*e490*/  @!P0 FMUL R131, R131, 0.5 ;  /* 0x3f00000083838820 */ /* 0x000fe20000400000 */
[----:B------:R-:W-:Y:S01]  /*e4a0*/  FSETP.GEU.AND P6, PT, R132, -126, PT ;  /* 0xc2fc00008400780b */ /* 0x000fe20003fce000 */
[--C-:B------:R-:W-:Y:S01]  /*e4b0*/  FFMA2 R146, R150.F32x2.HI_LO, UR39.F32, R0.reuse.F32 ;  /* 0x0000002796927c49 */ /* 0x100fe20009200000 */
[----:B------:R-:W-:Y:S01]  /*e4c0*/  USEL UR47, UR47, UR51, UP0 ;  /* 0x000000332f2f7287 */ /* 0x000fe20008000000 */
[--C-:B------:R-:W-:Y:S01]  /*e4d0*/  FFMA2 R148, R152.F32x2.HI_LO, UR39.F32, R0.reuse.F32 ;  /* 0x0000002798947c49 */ /* 0x100fe20009200000 */
[----:B------:R-:W-:Y:S01]  /*e4e0*/  SYNCS.ARRIVE.TRANS64.A1T0 RZ, [UR40], RZ ;  /* 0x000000ffffff79a7 */ /* 0x000fe20008100028 */
[----:B------:R-:W4:Y:S01]  /*e4f0*/  MUFU.EX2 R128, R128 ;  /* 0x0000008000807308 */ /* 0x000f220000000800 */
[----:B-1----:R-:W-:Y:S01]  /*e500*/  @!P5 FMUL R126, R126, R126 ;  /* 0x0000007e7e7ed220 */ /* 0x002fe20000400000 */
[----:B------:R-:W-:Y:S01]  /*e510*/  FSETP.GEU.AND P5, PT, R133, -126, PT ;  /* 0xc2fc00008500780b */ /* 0x000fe20003fae000 */
[--C-:B------:R-:W-:Y:S01]  /*e520*/  FFMA2 R154, R154.F32x2.HI_LO, UR39.F32, R0.reuse.F32 ;  /* 0x000000279a9a7c49 */ /* 0x100fe20009200000 */
[----:B------:R-:W-:Y:S01]  /*e530*/  F2FP.F16.F32.PACK_AB R56, R19, R18 ;  /* 0x000000121338723e */ /* 0x000fe200000000ff */
[--C-:B------:R-:W-:Y:S01]  /*e540*/  FFMA2 R8, R92.F32x2.HI_LO, UR39.F32, R0.reuse.F32 ;  /* 0x000000275c087c49 */ /* 0x100fe20009200000 */
[----:B------:R-:W-:Y:S01]  /*e550*/  F2FP.F16.F32.PACK_AB R57, R23, R22 ;  /* 0x000000161739723e */ /* 0x000fe200000000ff */
[--C-:B------:R-:W-:Y:S01]  /*e560*/  FFMA2 R6, R94.F32x2.HI_LO, UR39.F32, R0.reuse.F32 ;  /* 0x000000275e067c49 */ /* 0x100fe20009200000 */
[----:B------:R-:W1:Y:S01]  /*e570*/  MUFU.EX2 R129, R129 ;  /* 0x0000008100817308 */ /* 0x000e620000000800 */
[----:B--2---:R-:W-:Y:S01]  /*e580*/  @!P4 FMUL R127, R127, R127 ;  /* 0x0000007f7f7fc220 */ /* 0x004fe20000400000 */
[----:B------:R-:W-:Y:S01]  /*e590*/  FSETP.GEU.AND P4, PT, R134, -126, PT ;  /* 0xc2fc00008600780b */ /* 0x000fe20003f8e000 */
[----:B------:R-:W-:Y:S01]  /*e5a0*/  @!P6 FMUL R132, R132, 0.5 ;  /* 0x3f0000008484e820 */ /* 0x000fe20000400000 */
[--C-:B------:R-:W-:Y:S01]  /*e5b0*/  FFMA2 R4, R96.F32x2.HI_LO, UR39.F32, R0.reuse.F32 ;  /* 0x0000002760047c49 */ /* 0x100fe20009200000 */
[----:B------:R-:W-:Y:S01]  /*e5c0*/  F2FP.F16.F32.PACK_AB R58, R125, R124 ;  /* 0x0000007c7d3a723e */ /* 0x000fe200000000ff */
[--C-:B------:R-:W-:Y:S01]  /*e5d0*/  FFMA2 R10, R98.F32x2.HI_LO, UR39.F32, R0.reuse.F32 ;  /* 0x00000027620a7c49 */ /* 0x100fe20009200000 */
[----:B------:R-:W-:Y:S01]  /*e5e0*/  F2FP.F16.F32.PACK_AB R59, R127, R126 ;  /* 0x0000007e7f3b723e */ /* 0x000fe200000000ff */
[----:B------:R-:W2:Y:S01]  /*e5f0*/  MUFU.EX2 R130, R130 ;  /* 0x0000008200827308 */ /* 0x000ea20000000800 */
[----:B----4-:R-:W-:Y:S01]  /*e600*/  @!P3 FMUL R128, R128, R128 ;  /* 0x000000808080b220 */ /* 0x010fe20000400000 */
[----:B------:R-:W-:Y:S01]  /*e610*/  FSETP.GEU.AND P3, PT, R135, -126, PT ;  /* 0xc2fc00008700780b */ /* 0x000fe20003f6e000 */
[----:B------:R-:W-:Y:S01]  /*e620*/  @!P5 FMUL R133, R133, 0.5 ;  /* 0x3f0000008585d820 */ /* 0x000fe20000400000 */
[----:B------:R-:W-:-:S02]  /*e630*/  FFMA2 R150, R122.F32x2.HI_LO, UR39.F32, R0.F32 ;  /* 0x000000277a967c49 */ /* 0x000fc40009200000 */
[--C-:B------:R-:W-:Y:S02]  /*e640*/  FFMA2 R24, R24.F32x2.HI_LO, UR39.F32, R0.reuse.F32 ;  /* 0x0000002718187c49 */ /* 0x100fe40009200000 */
[----:B------:R-:W4:Y:S01]  /*e650*/  MUFU.EX2 R131, R131 ;  /* 0x0000008300837308 */ /* 0x000f220000000800 */
[----:B-1----:R-:W-:Y:S01]  /*e660*/  @!P2 FMUL R129, R129, R129 ;  /* 0x000000818181a220 */ /* 0x002fe20000400000 */
[----:B------:R-:W-:Y:S01]  /*e670*/  FSETP.GEU.AND P2, PT, R136, -126, PT ;  /* 0xc2fc00008800780b */ /* 0x000fe20003f4e000 */
[----:B------:R-:W-:Y:S01]  /*e680*/  @!P4 FMUL R134, R134, 0.5 ;  /* 0x3f0000008686c820 */ /* 0x000fe20000400000 */
[--C-:B------:R-:W-:Y:S02]  /*e690*/  FFMA2 R26, R26.F32x2.HI_LO, UR39.F32, R0.reuse.F32 ;  /* 0x000000271a1a7c49 */ /* 0x100fe40009200000 */
[--C-:B------:R-:W-:Y:S02]  /*e6a0*/  FFMA2 R28, R28.F32x2.HI_LO, UR39.F32, R0.reuse.F32 ;  /* 0x000000271c1c7c49 */ /* 0x100fe40009200000 */
[----:B------:R-:W-:Y:S01]  /*e6b0*/  @!P3 FMUL R135, R135, 0.5 ;  /* 0x3f0000008787b820 */ /* 0x000fe20000400000 */
[----:B--2---:R-:W-:Y:S01]  /*e6c0*/  @!P1 FMUL R130, R130, R130 ;  /* 0x0000008282829220 */ /* 0x004fe20000400000 */
[----:B------:R-:W-:Y:S01]  /*e6d0*/  FSETP.GEU.AND P1, PT, R137, -126, PT ;  /* 0xc2fc00008900780b */ /* 0x000fe20003f2e000 */
[----:B------:R-:W1:Y:S01]  /*e6e0*/  MUFU.EX2 R132, R132 ;  /* 0x0000008400847308 */ /* 0x000e620000000800 */
[----:B------:R-:W-:-:S02]  /*e6f0*/  FFMA2 R30, R30.F32x2.HI_LO, UR39.F32, R0.F32 ;  /* 0x000000271e1e7c49 */ /* 0x000fc40009200000 */
[--C-:B------:R-:W-:Y:S02]  /*e700*/  FFMA2 R32, R32.F32x2.HI_LO, UR39.F32, R0.reuse.F32 ;  /* 0x0000002720207c49 */ /* 0x100fe40009200000 */
[----:B------:R-:W-:Y:S01]  /*e710*/  @!P2 FMUL R136, R136, 0.5 ;  /* 0x3f0000008888a820 */ /* 0x000fe20000400000 */
[----:B----4-:R-:W-:Y:S01]  /*e720*/  @!P0 FMUL R131, R131, R131 ;  /* 0x0000008383838220 */ /* 0x010fe20000400000 */
[----:B------:R-:W-:Y:S01]  /*e730*/  FSETP.GEU.AND P0, PT, R138, -126, PT ;  /* 0xc2fc00008a00780b */ /* 0x000fe20003f0e000 */
[----:B------:R-:W2:Y:S01]  /*e740*/  MUFU.EX2 R133, R133 ;  /* 0x0000008500857308 */ /* 0x000ea20000000800 */
[--C-:B------:R-:W-:Y:S02]  /*e750*/  FFMA2 R34, R34.F32x2.HI_LO, UR39.F32, R0.reuse.F32 ;  /* 0x0000002722227c49 */ /* 0x100fe40009200000 */
[--C-:B------:R-:W-:Y:S02]  /*e760*/  FFMA2 R36, R36.F32x2.HI_LO, UR39.F32, R0.reuse.F32 ;  /* 0x0000002724247c49 */ /* 0x100fe40009200000 */
[----:B------:R-:W-:Y:S01]  /*e770*/  @!P1 FMUL R137, R137, 0.5 ;  /* 0x3f00000089899820 */ /* 0x000fe20000400000 */
[----:B------:R-:W-:-:S02]  /*e780*/  FFMA2 R38, R38.F32x2.HI_LO, UR39.F32, R0.F32 ;  /* 0x0000002726267c49 */ /* 0x000fc40009200000 */
[----:B------:R-:W4:Y:S01]  /*e790*/  MUFU.EX2 R134, R134 ;  /* 0x0000008600867308 */ /* 0x000f220000000800 */
[----:B-1----:R-:W-:Y:S01]  /*e7a0*/  @!P6 FMUL R132, R132, R132 ;  /* 0x000000848484e220 */ /* 0x002fe20000400000 */
[----:B------:R-:W-:Y:S01]  /*e7b0*/  FSETP.GEU.AND P6, PT, R139, -126, PT ;  /* 0xc2fc00008b00780b */ /* 0x000fe20003fce000 */
[--C-:B------:R-:W-:Y:S02]  /*e7c0*/  FFMA2 R40, R40.F32x2.HI_LO, UR39.F32, R0.reuse.F32 ;  /* 0x0000002728287c49 */ /* 0x100fe40009200000 */
[----:B------:R-:W-:Y:S01]  /*e7d0*/  @!P0 FMUL R138, R138, 0.5 ;  /* 0x3f0000008a8a8820 */ /* 0x000fe20000400000 */
[--C-:B------:R-:W-:Y:S02]  /*e7e0*/  FFMA2 R42, R42.F32x2.HI_LO, UR39.F32, R0.reuse.F32 ;  /* 0x000000272a2a7c49 */ /* 0x100fe40009200000 */
[----:B------:R-:W1:Y:S01]  /*e7f0*/  MUFU.EX2 R135, R135 ;  /* 0x0000008700877308 */ /* 0x000e620000000800 */
[----:B--2---:R-:W-:Y:S01]  /*e800*/  @!P5 FMUL R133, R133, R133 ;  /* 0x000000858585d220 */ /* 0x004fe20000400000 */
[----:B------:R-:W-:Y:S01]  /*e810*/  FSETP.GEU.AND P5, PT, R140, -126, PT ;  /* 0xc2fc00008c00780b */ /* 0x000fe20003fae000 */
[----:B------:R-:W-:-:S02]  /*e820*/  FFMA2 R44, R44.F32x2.HI_LO, UR39.F32, R0.F32 ;  /* 0x000000272c2c7c49 */ /* 0x000fc40009200000 */
[--C-:B------:R-:W-:Y:S02]  /*e830*/  FFMA2 R46, R46.F32x2.HI_LO, UR39.F32, R0.reuse.F32 ;  /* 0x000000272e2e7c49 */ /* 0x100fe40009200000 */
[----:B------:R-:W-:Y:S01]  /*e840*/  @!P6 FMUL R139, R139, 0.5 ;  /* 0x3f0000008b8be820 */ /* 0x000fe20000400000 */
[----:B------:R-:W2:Y:S01]  /*e850*/  MUFU.EX2 R136, R136 ;  /* 0x0000008800887308 */ /* 0x000ea20000000800 */
[----:B----4-:R-:W-:Y:S01]  /*e860*/  @!P4 FMUL R134, R134, R134 ;  /* 0x000000868686c220 */ /* 0x010fe20000400000 */
[----:B------:R-:W-:Y:S01]  /*e870*/  FSETP.GEU.AND P4, PT, R141, -126, PT ;  /* 0xc2fc00008d00780b */ /* 0x000fe20003f8e000 */
[--C-:B------:R-:W-:Y:S02]  /*e880*/  FFMA2 R48, R48.F32x2.HI_LO, UR39.F32, R0.reuse.F32 ;  /* 0x0000002730307c49 */ /* 0x100fe40009200000 */
[--C-:B------:R-:W-:Y:S02]  /*e890*/  FFMA2 R50, R50.F32x2.HI_LO, UR39.F32, R0.reuse.F32 ;  /* 0x0000002732327c49 */ /* 0x100fe40009200000 */
[----:B------:R-:W-:Y:S01]  /*e8a0*/  @!P5 FMUL R140, R140, 0.5 ;  /* 0x3f0000008c8cd820 */ /* 0x000fe20000400000 */
[----:B------:R-:W4:Y:S01]  /*e8b0*/  MUFU.EX2 R137, R137 ;  /* 0x0000008900897308 */ /* 0x000f220000000800 */
[----:B-1----:R-:W-:Y:S01]  /*e8c0*/  @!P3 FMUL R135, R135, R135 ;  /* 0x000000878787b220 */ /* 0x002fe20000400000 */
[----:B------:R-:W-:Y:S01]  /*e8d0*/  FSETP.GEU.AND P3, PT, R142, -126, PT ;  /* 0xc2fc00008e00780b */ /* 0x000fe20003f6e000 */
[----:B------:R-:W-:-:S02]  /*e8e0*/  FFMA2 R52, R52.F32x2.HI_LO, UR39.F32, R0.F32 ;  /* 0x0000002734347c49 */ /* 0x000fc40009200000 */
[--C-:B------:R-:W-:Y:S02]  /*e8f0*/  FFMA2 R54, R54.F32x2.HI_LO, UR39.F32, R0.reuse.F32 ;  /* 0x0000002736367c49 */ /* 0x100fe40009200000 */
[----:B------:R-:W-:Y:S01]  /*e900*/  @!P4 FMUL R141, R141, 0.5 ;  /* 0x3f0000008d8dc820 */ /* 0x000fe20000400000 */
[----:B------:R-:W1:Y:S01]  /*e910*/  MUFU.EX2 R138, R138 ;  /* 0x0000008a008a7308 */ /* 0x000e620000000800 */
[----:B--2---:R-:W-:Y:S01]  /*e920*/  @!P2 FMUL R136, R136, R136 ;  /* 0x000000888888a220 */ /* 0x004fe20000400000 */
[----:B------:R-:W-:Y:S01]  /*e930*/  FSETP.GEU.AND P2, PT, R143, -126, PT ;  /* 0xc2fc00008f00780b */ /* 0x000fe20003f4e000 */
[--C-:B------:R-:W-:Y:S02]  /*e940*/  FFMA2 R60, R60.F32x2.HI_LO, UR39.F32, R0.reuse.F32 ;  /* 0x000000273c3c7c49 */ /* 0x100fe40009200000 */
[--C-:B------:R-:W-:Y:S02]  /*e950*/  FFMA2 R62, R62.F32x2.HI_LO, UR39.F32, R0.reuse.F32 ;  /* 0x000000273e3e7c49 */ /* 0x100fe40009200000 */
[----:B------:R-:W-:Y:S01]  /*e960*/  @!P3 FMUL R142, R142, 0.5 ;  /* 0x3f0000008e8eb820 */ /* 0x000fe20000400000 */
[----:B------:R-:W2:Y:S01]  /*e970*/  MUFU.EX2 R139, R139 ;  /* 0x0000008b008b7308 */ /* 0x000ea20000000800 */
[----:B----4-:R-:W-:Y:S01]  /*e980*/  @!P1 FMUL R137, R137, R137 ;  /* 0x0000008989899220 */ /* 0x010fe20000400000 */
[----:B------:R-:W-:Y:S01]  /*e990*/  FSETP.GEU.AND P1, PT, R144, -126, PT ;  /* 0xc2fc00009000780b */ /* 0x000fe20003f2e000 */
[----:B------:R-:W-:-:S02]  /*e9a0*/  FFMA2 R64, R64.F32x2.HI_LO, UR39.F32, R0.F32 ;  /* 0x0000002740407c49 */ /* 0x000fc40009200000 */
[--C-:B------:R-:W-:Y:S02]  /*e9b0*/  FFMA2 R66, R66.F32x2.HI_LO, UR39.F32, R0.reuse.F32 ;  /* 0x0000002742427c49 */ /* 0x100fe40009200000 */
[----:B------:R-:W-:Y:S01]  /*e9c0*/  @!P2 FMUL R143, R143, 0.5 ;  /* 0x3f0000008f8fa820 */ /* 0x000fe20000400000 */
[----:B------:R-:W4:Y:S01]  /*e9d0*/  MUFU.EX2 R140, R140 ;  /* 0x0000008c008c7308 */ /* 0x000f220000000800 */
[----:B-1----:R-:W-:Y:S01]  /*e9e0*/  @!P0 FMUL R138, R138, R138 ;  /* 0x0000008a8a8a8220 */ /* 0x002fe20000400000 */
[----:B------:R-:W-:Y:S01]  /*e9f0*/  FSETP.GEU.AND P0, PT, R145, -126, PT ;  /* 0xc2fc00009100780b */ /* 0x000fe20003f0e000 */
[--C-:B------:R-:W-:Y:S02]  /*ea00*/  FFMA2 R68, R68.F32x2.HI_LO, UR39.F32, R0.reuse.F32 ;  /* 0x0000002744447c49 */ /* 0x100fe40009200000 */
[--C-:B------:R-:W-:Y:S02]  /*ea10*/  FFMA2 R70, R70.F32x2.HI_LO, UR39.F32, R0.reuse.F32 ;  /* 0x0000002746467c49 */ /* 0x100fe40009200000 */
[----:B------:R-:W-:Y:S01]  /*ea20*/  @!P1 FMUL R144, R144, 0.5 ;  /* 0x3f00000090909820 */ /* 0x000fe20000400000 */
        /* <DEDUP_REMOVED lines=22> */
[----:B------:R-:W-:Y:S02]  /*eb90*/  FFMA2 R86, R86.F32x2.HI_LO, UR39.F32, R0.F32 ;  /* 0x0000002756567c49 */ /* 0x000fe40009200000 */
[----:B------:R-:W-:Y:S01]  /*eba0*/  @!P4 FMUL R148, R148, 0.5 ;  /* 0x3f0000009494c820 */ /* 0x000fe20000400000 */
[----:B------:R-:W2:Y:S01]  /*ebb0*/  MUFU.EX2 R145, R145 ;  /* 0x0000009100917308 */ /* 0x000ea20000000800 */
[----:B----4-:R-:W-:Y:S01]  /*ebc0*/  @!P2 FMUL R143, R143, R143 ;  /* 0x0000008f8f8fa220 */ /* 0x010fe20000400000 */
[----:B------:R-:W-:-:S05]  /*ebd0*/  FSETP.GEU.AND P2, PT, R154, -126, PT ;  /* 0xc2fc00009a00780b */ /* 0x000fca0003f4e000 */
[----:B------:R-:W-:Y:S01]  /*ebe0*/  @!P3 FMUL R149, R149, 0.5 ;  /* 0x3f0000009595b820 */ /* 0x000fe20000400000 */
[----:B------:R-:W4:Y:S01]  /*ebf0*/  MUFU.EX2 R146, R146 ;  /* 0x0000009200927308 */ /* 0x000f220000000800 */
[----:B-1----:R-:W-:Y:S01]  /*ec00*/  @!P1 FMUL R144, R144, R144 ;  /* 0x0000009090909220 */ /* 0x002fe20000400000 */
[----:B------:R-:W-:-:S05]  /*ec10*/  FSETP.GEU.AND P1, PT, R155, -126, PT ;  /* 0xc2fc00009b00780b */ /* 0x000fca0003f2e000 */
[----:B------:R-:W-:Y:S01]  /*ec20*/  @!P2 FMUL R154, R154, 0.5 ;  /* 0x3f0000009a9aa820 */ /* 0x000fe20000400000 */
[----:B------:R-:W1:Y:S01]  /*ec30*/  MUFU.EX2 R147, R147 ;  /* 0x0000009300937308 */ /* 0x000e620000000800 */
[----:B--2---:R-:W-:Y:S01]  /*ec40*/  @!P0 FMUL R145, R145, R145 ;  /* 0x0000009191918220 */ /* 0x004fe20000400000 */
[----:B------:R-:W-:-:S05]  /*ec50*/  FSETP.GEU.AND P0, PT, R8, -126, PT ;  /* 0xc2fc00000800780b */ /* 0x000fca0003f0e000 */
        /* <DEDUP_REMOVED lines=21> */
[----:B------:R1:W5:Y:S01]  /*edb0*/  MUFU.EX2 R95, R9 ;  /* 0x00000009005f7308 */ /* 0x0003620000000800 */
[----:B--2---:R-:W-:Y:S01]  /*edc0*/  @!P1 FMUL R93, R93, R93 ;  /* 0x0000005d5d5d9220 */ /* 0x004fe20000400000 */
[----:B------:R-:W-:-:S05]  /*edd0*/  FSETP.GEU.AND P1, PT, R10, -126, PT ;  /* 0xc2fc00000a00780b */ /* 0x000fca0003f2e000 */
[----:B------:R-:W-:Y:S01]  /*ede0*/  @!P2 FMUL R5, R5, 0.5 ;  /* 0x3f0000000505a820 */ /* 0x000fe20000400000 */
[----:B------:R-:W2:Y:S01]  /*edf0*/  MUFU.EX2 R96, R6 ;  /* 0x0000000600607308 */ /* 0x000ea20000000800 */
[----:B----4-:R-:W-:Y:S01]  /*ee00*/  @!P0 FMUL R94, R94, R94 ;  /* 0x0000005e5e5e8220 */ /* 0x010fe20000400000 */
[----:B------:R-:W-:-:S05]  /*ee10*/  FSETP.GEU.AND P0, PT, R11, -126, PT ;  /* 0xc2fc00000b00780b */ /* 0x000fca0003f0e000 */
[----:B------:R-:W-:Y:S01]  /*ee20*/  @!P1 FMUL R10, R10, 0.5 ;  /* 0x3f0000000a0a9820 */ /* 0x000fe20000400000 */
[----:B------:R4:W3:Y:S01]  /*ee30*/  MUFU.EX2 R97, R7 ;  /* 0x0000000700617308 */ /* 0x0008e20000000800 */
[----:B-1----:R-:W-:Y:S02]  /*ee40*/  FFMA2 R8, R100.F32x2.HI_LO, UR39.F32, R0.F32 ;  /* 0x0000002764087c49 */ /* 0x002fe40009200000 */
[----:B-----5:R-:W-:-:S03]  /*ee50*/  @!P6 FMUL R95, R95, R95 ;  /* 0x0000005f5f5fe220 */ /* 0x020fc60000400000 */
[----:B------:R-:W-:Y:S01]  /*ee60*/  FSETP.GEU.AND P6, PT, R8, -126, PT ;  /* 0xc2fc00000800780b */ /* 0x000fe20003fce000 */
[----:B------:R-:W-:Y:S01]  /*ee70*/  @!P0 FMUL R11, R11, 0.5 ;  /* 0x3f0000000b0b8820 */ /* 0x000fe20000400000 */
[----:B------:R-:W1:Y:S01]  /*ee80*/  MUFU.EX2 R98, R4 ;  /* 0x0000000400627308 */ /* 0x000e620000000800 */
[----:B--2---:R-:W-:Y:S01]  /*ee90*/  @!P5 FMUL R96, R96, R96 ;  /* 0x000000606060d220 */ /* 0x004fe20000400000 */
[----:B------:R-:W-:-:S06]  /*eea0*/  FSETP.GEU.AND P5, PT, R9, -126, PT ;  /* 0xc2fc00000900780b */ /* 0x000fcc0003fae000 */
[----:B------:R2:W5:Y:S01]  /*eeb0*/  MUFU.EX2 R99, R5 ;  /* 0x0000000500637308 */ /* 0x0005620000000800 */
[----:B----4-:R-:W-:Y:S02]  /*eec0*/  FFMA2 R6, R102.F32x2.HI_LO, UR39.F32, R0.F32 ;  /* 0x0000002766067c49 */ /* 0x010fe40009200000 */
[----:B---3--:R-:W-:Y:S01]  /*eed0*/  @!P4 FMUL R97, R97, R97 ;  /* 0x000000616161c220 */ /* 0x008fe20000400000 */
[----:B------:R-:W-:Y:S02]  /*eee0*/  @!P6 FMUL R8, R8, 0.5 ;  /* 0x3f0000000808e820 */ /* 0x000fe40000400000 */
[----:B------:R-:W-:Y:S01]  /*eef0*/  FSETP.GEU.AND P4, PT, R6, -126, PT ;  /* 0xc2fc00000600780b */ /* 0x000fe20003f8e000 */
[----:B------:R-:W-:Y:S01]  /*ef00*/  @!P5 FMUL R9, R9, 0.5 ;  /* 0x3f0000000909d820 */ /* 0x000fe20000400000 */
[----:B------:R-:W3:Y:S01]  /*ef10*/  MUFU.EX2 R100, R10 ;  /* 0x0000000a00647308 */ /* 0x000ee20000000800 */
[----:B-1----:R-:W-:Y:S01]  /*ef20*/  @!P3 FMUL R98, R98, R98 ;  /* 0x000000626262b220 */ /* 0x002fe20000400000 */
[----:B------:R-:W-:-:S06]  /*ef30*/  FSETP.GEU.AND P3, PT, R7, -126, PT ;  /* 0xc2fc00000700780b */ /* 0x000fcc0003f6e000 */
[----:B------:R1:W4:Y:S01]  /*ef40*/  MUFU.EX2 R101, R11 ;  /* 0x0000000b00657308 */ /* 0x0003220000000800 */
[----:B--2---:R-:W-:Y:S02]  /*ef50*/  FFMA2 R4, R104.F32x2.HI_LO, UR39.F32, R0.F32 ;  /* 0x0000002768047c49 */ /* 0x004fe40009200000 */
[----:B-----5:R-:W-:Y:S01]  /*ef60*/  @!P2 FMUL R99, R99, R99 ;  /* 0x000000636363a220 */ /* 0x020fe20000400000 */
[----:B------:R-:W-:Y:S02]  /*ef70*/  @!P4 FMUL R6, R6, 0.5 ;  /* 0x3f0000000606c820 */ /* 0x000fe40000400000 */
[----:B------:R-:W-:Y:S01]  /*ef80*/  FSETP.GEU.AND P2, PT, R4, -126, PT ;  /* 0xc2fc00000400780b */ /* 0x000fe20003f4e000 */
[----:B------:R-:W-:Y:S01]  /*ef90*/  @!P3 FMUL R7, R7, 0.5 ;  /* 0x3f0000000707b820 */ /* 0x000fe20000400000 */
[----:B------:R-:W2:Y:S01]  /*efa0*/  MUFU.EX2 R102, R8 ;  /* 0x0000000800667308 */ /* 0x000ea20000000800 */
[----:B---3--:R-:W-:Y:S01]  /*efb0*/  @!P1 FMUL R100, R100, R100 ;  /* 0x0000006464649220 */ /* 0x008fe20000400000 */
[----:B------:R-:W-:-:S06]  /*efc0*/  FSETP.GEU.AND P1, PT, R5, -126, PT ;  /* 0xc2fc00000500780b */ /* 0x000fcc0003f2e000 */
[----:B------:R3:W5:Y:S01]  /*efd0*/  MUFU.EX2 R103, R9 ;  /* 0x0000000900677308 */ /* 0x0007620000000800 */
[----:B-1----:R-:W-:Y:S02]  /*efe0*/  FFMA2 R10, R106.F32x2.HI_LO, UR39.F32, R0.F32 ;  /* 0x000000276a0a7c49 */ /* 0x002fe40009200000 */
[----:B----4-:R-:W-:Y:S01]  /*eff0*/  @!P0 FMUL R101, R101, R101 ;  /* 0x0000006565658220 */ /* 0x010fe20000400000 */
[----:B------:R-:W-:Y:S02]  /*f000*/  @!P2 FMUL R4, R4, 0.5 ;  /* 0x3f0000000404a820 */ /* 0x000fe40000400000 */
[----:B------:R-:W-:Y:S01]  /*f010*/  FSETP.GEU.AND P0, PT, R10, -126, PT ;  /* 0xc2fc00000a00780b */ /* 0x000fe20003f0e000 */
[----:B------:R-:W-:Y:S01]  /*f020*/  @!P1 FMUL R5, R5, 0.5 ;  /* 0x3f00000005059820 */ /* 0x000fe20000400000 */
[----:B------:R-:W1:Y:S01]  /*f030*/  MUFU.EX2 R104, R6 ;  /* 0x0000000600687308 */ /* 0x000e620000000800 */
[----:B--2---:R-:W-:Y:S01]  /*f040*/  @!P6 FMUL R102, R102, R102 ;  /* 0x000000666666e220 */ /* 0x004fe20000400000 */
[----:B------:R-:W-:-:S06]  /*f050*/  FSETP.GEU.AND P6, PT, R11, -126, PT ;  /* 0xc2fc00000b00780b */ /* 0x000fcc0003fce000 */
[----:B------:R2:W4:Y:S01]  /*f060*/  MUFU.EX2 R105, R7 ;  /* 0x0000000700697308 */ /* 0x0005220000000800 */
[----:B---3--:R-:W-:Y:S02]  /*f070*/  FFMA2 R8, R108.F32x2.HI_LO, UR39.F32, R0.F32 ;  /* 0x000000276c087c49 */ /* 0x008fe40009200000 */
[----:B------:R-:W-:Y:S01]  /*f080*/  @!P0 FMUL R10, R10, 0.5 ;  /* 0x3f0000000a0a8820 */ /* 0x000fe20000400000 */
[----:B-----5:R-:W-:Y:S02]  /*f090*/  @!P5 FMUL R103, R103, R103 ;  /* 0x000000676767d220 */ /* 0x020fe40000400000 */
[----:B------:R-:W-:Y:S01]  /*f0a0*/  FSETP.GEU.AND P5, PT, R8, -126, PT ;  /* 0xc2fc00000800780b */ /* 0x000fe20003fae000 */
[----:B------:R-:W-:Y:S01]  /*f0b0*/  @!P6 FMUL R11, R11, 0.5 ;  /* 0x3f0000000b0be820 */ /* 0x000fe20000400000 */
[----:B------:R-:W3:Y:S01]  /*f0c0*/  MUFU.EX2 R106, R4 ;  /* 0x00000004006a7308 */ /* 0x000ee20000000800 */
[----:B-1----:R-:W-:Y:S01]  /*f0d0*/  @!P4 FMUL R104, R104, R104 ;  /* 0x000000686868c220 */ /* 0x002fe20000400000 */
[----:B------:R-:W-:-:S06]  /*f0e0*/  FSETP.GEU.AND P4, PT, R9, -126, PT ;  /* 0xc2fc00000900780b */ /* 0x000fcc0003f8e000 */
[----:B------:R1:W5:Y:S01]  /*f0f0*/  MUFU.EX2 R107, R5 ;  /* 0x00000005006b7308 */ /* 0x0003620000000800 */
[----:B--2---:R-:W-:Y:S02]  /*f100*/  FFMA2 R6, R110.F32x2.HI_LO, UR39.F32, R0.F32 ;  /* 0x000000276e067c49 */ /* 0x004fe40009200000 */
[----:B----4-:R-:W-:Y:S01]  /*f110*/  @!P3 FMUL R105, R105, R105 ;  /* 0x000000696969b220 */ /* 0x010fe20000400000 */
[----:B------:R-:W-:Y:S02]  /*f120*/  @!P5 FMUL R8, R8, 0.5 ;  /* 0x3f0000000808d820 */ /* 0x000fe40000400000 */
[----:B------:R-:W-:Y:S01]  /*f130*/  FSETP.GEU.AND P3, PT, R6, -126, PT ;  /* 0xc2fc00000600780b */ /* 0x000fe20003f6e000 */
[----:B------:R-:W-:Y:S01]  /*f140*/  @!P4 FMUL R9, R9, 0.5 ;  /* 0x3f0000000909c820 */ /* 0x000fe20000400000 */
[----:B------:R-:W2:Y:S01]  /*f150*/  MUFU.EX2 R108, R10 ;  /* 0x0000000a006c7308 */ /* 0x000ea20000000800 */
[----:B---3--:R-:W-:Y:S01]  /*f160*/  @!P2 FMUL R106, R106, R106 ;  /* 0x0000006a6a6aa220 */ /* 0x008fe20000400000 */
[----:B------:R-:W-:-:S06]  /*f170*/  FSETP.GEU.AND P2, PT, R7, -126, PT ;  /* 0xc2fc00000700780b */ /* 0x000fcc0003f4e000 */
[----:B------:R3:W4:Y:S01]  /*f180*/  MUFU.EX2 R109, R11 ;  /* 0x0000000b006d7308 */ /* 0x0007220000000800 */
[----:B-1----:R-:W-:Y:S02]  /*f190*/  FFMA2 R4, R112.F32x2.HI_LO, UR39.F32, R0.F32 ;  /* 0x0000002770047c49 */ /* 0x002fe40009200000 */
[----:B-----5:R-:W-:Y:S01]  /*f1a0*/  @!P1 FMUL R107, R107, R107 ;  /* 0x0000006b6b6b9220 */ /* 0x020fe20000400000 */
[----:B------:R-:W-:Y:S02]  /*f1b0*/  @!P3 FMUL R6, R6, 0.5 ;  /* 0x3f0000000606b820 */ /* 0x000fe40000400000 */
[----:B------:R-:W-:Y:S01]  /*f1c0*/  FSETP.GEU.AND P1, PT, R4, -126, PT ;  /* 0xc2fc00000400780b */ /* 0x000fe20003f2e000 */
[----:B------:R-:W-:Y:S01]  /*f1d0*/  @!P2 FMUL R7, R7, 0.5 ;  /* 0x3f0000000707a820 */ /* 0x000fe20000400000 */
[----:B------:R-:W1:Y:S01]  /*f1e0*/  MUFU.EX2 R110, R8 ;  /* 0x00000008006e7308 */ /* 0x000e620000000800 */
[----:B--2---:R-:W-:Y:S01]  /*f1f0*/  @!P0 FMUL R108, R108, R108 ;  /* 0x0000006c6c6c8220 */ /* 0x004fe20000400000 */
[----:B------:R-:W-:-:S06]  /*f200*/  FSETP.GEU.AND P0, PT, R5, -126, PT ;  /* 0xc2fc00000500780b */ /* 0x000fcc0003f0e000 */
[----:B------:R2:W5:Y:S01]  /*f210*/  MUFU.EX2 R111, R9 ;  /* 0x00000009006f7308 */ /* 0x0005620000000800 */
[----:B---3--:R-:W-:Y:S02]  /*f220*/  FFMA2 R10, R114.F32x2.HI_LO, UR39.F32, R0.F32 ;  /* 0x00000027720a7c49 */ /* 0x008fe40009200000 */
[----:B------:R-:W-:Y:S01]  /*f230*/  @!P1 FMUL R4, R4, 0.5 ;  /* 0x3f00000004049820 */ /* 0x000fe20000400000 */
[----:B----4-:R-:W-:Y:S02]  /*f240*/  @!P6 FMUL R109, R109, R109 ;  /* 0x0000006d6d6de220 */ /* 0x010fe40000400000 */
        /* <DEDUP_REMOVED lines=23> */
[----:B------:R-:W2:Y:S01]  /*f3c0*/  MUFU.EX2 R118, R8 ;  /* 0x0000000800767308 */ /* 0x000ea20000000800 */
[----:B---3--:R-:W-:Y:S02]  /*f3d0*/  FFMA2 R4, R120.F32x2.HI_LO, UR39.F32, R0.F32 ;  /* 0x0000002778047c49 */ /* 0x008fe40009200000 */
[----:B-----5:R-:W-:Y:S01]  /*f3e0*/  @!P0 FMUL R115, R115, R115 ;  /* 0x0000007373738220 */ /* 0x020fe20000400000 */
[----:B------:R-:W-:Y:S02]  /*f3f0*/  @!P2 FMUL R6, R6, 0.5 ;  /* 0x3f0000000606a820 */ /* 0x000fe40000400000 */
[----:B------:R-:W-:Y:S01]  /*f400*/  FSETP.GEU.AND P0, PT, R4, -126, PT ;  /* 0xc2fc00000400780b */ /* 0x000fe20003f0e000 */
[----:B------:R-:W-:Y:S01]  /*f410*/  @!P1 FMUL R7, R7, 0.5 ;  /* 0x3f00000007079820 */ /* 0x000fe20000400000 */
[----:B------:R-:W3:Y:S01]  /*f420*/  MUFU.EX2 R116, R10 ;  /* 0x0000000a00747308 */ /* 0x000ee20000000800 */
[----:B-1----:R-:W-:Y:S01]  /*f430*/  @!P5 FMUL R117, R117, R117 ;  /* 0x000000757575d220 */ /* 0x002fe20000400000 */
[----:B------:R-:W-:-:S06]  /*f440*/  FSETP.GEU.AND P5, PT, R150, -126, PT ;  /* 0xc2fc00009600780b */ /* 0x000fcc0003fae000 */
[----:B------:R-:W1:Y:S01]  /*f450*/  MUFU.EX2 R119, R9 ;  /* 0x0000000900777308 */ /* 0x000e620000000800 */
[----:B--2---:R-:W-:Y:S01]  /*f460*/  @!P4 FMUL R118, R118, R118 ;  /* 0x000000767676c220 */ /* 0x004fe20000400000 */
[----:B------:R-:W-:Y:S01]  /*f470*/  FSETP.GEU.AND P4, PT, R151, -126, PT ;  /* 0xc2fc00009700780b */ /* 0x000fe20003f8e000 */
[----:B------:R-:W-:-:S04]  /*f480*/  @!P0 FMUL R4, R4, 0.5 ;  /* 0x3f00000004048820 */ /* 0x000fc80000400000 */
[----:B------:R-:W-:Y:S01]  /*f490*/  @!P5 FMUL R150, R150, 0.5 ;  /* 0x3f0000009696d820 */ /* 0x000fe20000400000 */
[----:B------:R-:W2:Y:S01]  /*f4a0*/  MUFU.EX2 R120, R6 ;  /* 0x0000000600787308 */ /* 0x000ea20000000800 */
[----:B---3--:R-:W-:Y:S01]  /*f4b0*/  @!P6 FMUL R116, R116, R116 ;  /* 0x000000747474e220 */ /* 0x008fe20000400000 */
[----:B------:R-:W-:-:S05]  /*f4c0*/  FSETP.GEU.AND P6, PT, R5, -126, PT ;  /* 0xc2fc00000500780b */ /* 0x000fca0003fce000 */
[----:B------:R-:W-:Y:S01]  /*f4d0*/  @!P4 FMUL R151, R151, 0.5 ;  /* 0x3f0000009797c820 */ /* 0x000fe20000400000 */
[----:B------:R-:W3:Y:S01]  /*f4e0*/  MUFU.EX2 R121, R7 ;  /* 0x0000000700797308 */ /* 0x000ee20000000800 */
        /* <DEDUP_REMOVED lines=33> */
[----:B------:R-:W-:-:S04]  /*f700*/  FSETP.GEU.AND P2, PT, R32, -126, PT ;  /* 0xc2fc00002000780b */ /* 0x000fc80003f4e000 */
[----:B------:R-:W-:Y:S01]  /*f710*/  F2FP.F16.F32.PACK_AB R24, R153, R152 ;  /* 0x000000989918723e */ /* 0x000fe200000000ff */
[----:B------:R-:W-:Y:S01]  /*f720*/  @!P3 FMUL R31, R31, 0.5 ;  /* 0x3f0000001f1fb820 */ /* 0x000fe20000400000 */
[----:B------:R-:W3:Y:S01]  /*f730*/  MUFU.EX2 R158, R28 ;  /* 0x0000001c009e7308 */ /* 0x000ee20000000800 */
[----:B-1----:R-:W-:Y:S01]  /*f740*/  @!P1 FMUL R154, R154, R154 ;  /* 0x0000009a9a9a9220 */ /* 0x002fe20000400000 */
[----:B------:R-:W-:-:S05]  /*f750*/  FSETP.GEU.AND P1, PT, R33, -126, PT ;  /* 0xc2fc00002100780b */ /* 0x000fca0003f2e000 */
[----:B------:R-:W-:Y:S01]  /*f760*/  @!P2 FMUL R32, R32, 0.5 ;  /* 0x3f0000002020a820 */ /* 0x000fe20000400000 */
[----:B------:R-:W1:Y:S01]  /*f770*/  MUFU.EX2 R159, R29 ;  /* 0x0000001d009f7308 */ /* 0x000e620000000800 */
[----:B--2---:R-:W-:Y:S01]  /*f780*/  @!P0 FMUL R155, R155, R155 ;  /* 0x0000009b9b9b8220 */ /* 0x004fe20000400000 */
[----:B------:R-:W-:-:S04]  /*f790*/  FSETP.GEU.AND P0, PT, R34, -126, PT ;  /* 0xc2fc00002200780b */ /* 0x000fc80003f0e000 */
[----:B------:R-:W-:Y:S01]  /*f7a0*/  F2FP.F16.F32.PACK_AB R25, R155, R154 ;  /* 0x0000009a9b19723e */ /* 0x000fe200000000ff */
[----:B------:R-:W-:Y:S01]  /*f7b0*/  @!P1 FMUL R33, R33, 0.5 ;  /* 0x3f00000021219820 */ /* 0x000fe20000400000 */
[----:B------:R-:W2:Y:S01]  /*f7c0*/  MUFU.EX2 R160, R30 ;  /* 0x0000001e00a07308 */ /* 0x000ea20000000800 */
[----:B---3--:R-:W-:Y:S01]  /*f7d0*/  @!P6 FMUL R158, R158, R158 ;  /* 0x0000009e9e9ee220 */ /* 0x008fe20000400000 */
[----:B------:R-:W-:-:S05]  /*f7e0*/  FSETP.GEU.AND P6, PT, R35, -126, PT ;  /* 0xc2fc00002300780b */ /* 0x000fca0003fce000 */
[----:B------:R-:W-:Y:S01]  /*f7f0*/  @!P0 FMUL R34, R34, 0.5 ;  /* 0x3f00000022228820 */ /* 0x000fe20000400000 */
[----:B------:R-:W3:Y:S01]  /*f800*/  MUFU.EX2 R161, R31 ;  /* 0x0000001f00a17308 */ /* 0x000ee20000000800 */
[----:B-1----:R-:W-:Y:S01]  /*f810*/  @!P5 FMUL R159, R159, R159 ;  /* 0x0000009f9f9fd220 */ /* 0x002fe20000400000 */
[----:B------:R-:W-:-:S04]  /*f820*/  FSETP.GEU.AND P5, PT, R36, -126, PT ;  /* 0xc2fc00002400780b */ /* 0x000fc80003fae000 */
[----:B------:R-:W-:Y:S01]  /*f830*/  F2FP.F16.F32.PACK_AB R26, R159, R158 ;  /* 0x0000009e9f1a723e */ /* 0x000fe200000000ff */
        /* <DEDUP_REMOVED lines=120> */
[----:B------:R-:W-:Y:S02]  /*ffc0*/  FSETP.GEU.AND P6, PT, R67, -126, PT ;  /* 0xc2fc00004300780b */ /* 0x000fe40003fce000 */
[----:B------:R-:W-:-:S03]  /*ffd0*/  F2FP.F16.F32.PACK_AB R60, R129, R128 ;  /* 0x00000080813c723e */ /* 0x000fc600000000ff */
[----:B------:R-:W-:Y:S01]  /*ffe0*/  @!P0 FMUL R66, R66, 0.5 ;  /* 0x3f00000042428820 */ /* 0x000fe20000400000 */
[----:B------:R-:W1:Y:S01]  /*fff0*/  MUFU.EX2 R189, R63 ;  /* 0x0000003f00bd7308 */ /* 0x000e620000000800 */
[----:B--2---:R-:W-:Y:S01]  /*10000*/  @!P5 FMUL R187, R187, R187 ;  /* 0x000000bbbbbbd220 */ /* 0x004fe20000400000 */
[----:B------:R-:W-:Y:S02]  /*10010*/  FSETP.GEU.AND P5, PT, R68, -126, PT ;  /* 0xc2fc00004400780b */ /* 0x000fe40003fae000 */
[----:B------:R-:W-:Y:S02]  /*10020*/  F2FP.F16.F32.PACK_AB R61, R131, R130 ;  /* 0x00000082833d723e */ /* 0x000fe400000000ff */
[----:B------:R-:W-:Y:S01]  /*10030*/  F2FP.F16.F32.PACK_AB R40, R187, R186 ;  /* 0x000000babb28723e */ /* 0x000fe200000000ff */
[----:B------:R-:W-:Y:S01]  /*10040*/  @!P6 FMUL R67, R67, 0.5 ;  /* 0x3f0000004343e820 */ /* 0x000fe20000400000 */
[----:B------:R-:W2:Y:S01]  /*10050*/  MUFU.EX2 R42, R64 ;  /* 0x00000040002a7308 */ /* 0x000ea20000000800 */
[----:B---3--:R-:W-:Y:S01]  /*10060*/  @!P4 FMUL R188, R188, R188 ;  /* 0x000000bcbcbcc220 */ /* 0x008fe20000400000 */
[----:B------:R-:W-:-:S02]  /*10070*/  FSETP.GEU.AND P4, PT, R69, -126, PT ;  /* 0xc2fc00004500780b */ /* 0x000fc40003f8e000 */
[----:B------:R-:W-:-:S03]  /*10080*/  F2FP.F16.F32.PACK_AB R62, R133, R132 ;  /* 0x00000084853e723e */ /* 0x000fc600000000ff */
[----:B------:R-:W-:Y:S01]  /*10090*/  @!P5 FMUL R68, R68, 0.5 ;  /* 0x3f0000004444d820 */ /* 0x000fe20000400000 */
[----:B------:R-:W3:Y:S01]  /*100a0*/  MUFU.EX2 R50, R65 ;  /* 0x0000004100327308 */ /* 0x000ee20000000800 */
[----:B-1----:R-:W-:Y:S01]  /*100b0*/  @!P3 FMUL R189, R189, R189 ;  /* 0x000000bdbdbdb220 */ /* 0x002fe20000400000 */
[----:B------:R-:W-:Y:S02]  /*100c0*/  FSETP.GEU.AND P3, PT, R70, -126, PT ;  /* 0xc2fc00004600780b */ /* 0x000fe40003f6e000 */
[----:B------:R-:W-:Y:S02]  /*100d0*/  F2FP.F16.F32.PACK_AB R63, R135, R134 ;  /* 0x00000086873f723e */ /* 0x000fe400000000ff */
[----:B------:R-:W-:Y:S01]  /*100e0*/  F2FP.F16.F32.PACK_AB R41, R189, R188 ;  /* 0x000000bcbd29723e */ /* 0x000fe200000000ff */
[----:B------:R-:W-:Y:S01]  /*100f0*/  @!P4 FMUL R69, R69, 0.5 ;  /* 0x3f0000004545c820 */ /* 0x000fe20000400000 */
[----:B------:R-:W1:Y:S01]  /*10100*/  MUFU.EX2 R43, R66 ;  /* 0x00000042002b7308 */ /* 0x000e620000000800 */
[----:B--2---:R-:W-:Y:S01]  /*10110*/  @!P2 FMUL R42, R42, R42 ;  /* 0x0000002a2a2aa220 */ /* 0x004fe20000400000 */
[----:B------:R-:W-:-:S02]  /*10120*/  FSETP.GEU.AND P2, PT, R71, -126, PT ;  /* 0xc2fc00004700780b */ /* 0x000fc40003f4e000 */
[----:B------:R-:W-:Y:S02]  /*10130*/  F2FP.F16.F32.PACK_AB R64, R137, R136 ;  /* 0x000000888940723e */ /* 0x000fe400000000ff */
[----:B------:R2:W-:Y:S01]  /*10140*/  STL [R1+0x10], R42 ;  /* 0x0000102a01007387 */ /* 0x0005e20000100800 */
[----:B------:R-:W-:Y:S01]  /*10150*/  @!P3 FMUL R70, R70, 0.5 ;  /* 0x3f0000004646b820 */ /* 0x000fe20000400000 */
[----:B------:R-:W4:Y:S01]  /*10160*/  MUFU.EX2 R49, R67 ;  /* 0x0000004300317308 */ /* 0x000f220000000800 */
[----:B---3--:R-:W-:Y:S01]  /*10170*/  @!P1 FMUL R50, R50, R50 ;  /* 0x0000003232329220 */ /* 0x008fe20000400000 */
[----:B------:R-:W-:Y:S02]  /*10180*/  FSETP.GEU.AND P1, PT, R72, -126, PT ;  /* 0xc2fc00004800780b */ /* 0x000fe40003f2e000 */
[----:B------:R-:W-:Y:S02]  /*10190*/  F2FP.F16.F32.PACK_AB R65, R139, R138 ;  /* 0x0000008a8b41723e */ /* 0x000fe400000000ff */
[----:B------:R-:W-:Y:S01]  /*101a0*/  STL [R1+0x14], R50 ;  /* 0x0000143201007387 */ /* 0x000fe20000100800 */
[----:B------:R-:W-:Y:S01]  /*101b0*/  @!P2 FMUL R71, R71, 0.5 ;  /* 0x3f0000004747a820 */ /* 0x000fe20000400000 */
[----:B------:R-:W3:Y:S01]  /*101c0*/  MUFU.EX2 R44, R68 ;  /* 0x00000044002c7308 */ /* 0x000ee20000000800 */
[----:B-1----:R-:W-:Y:S01]  /*101d0*/  @!P0 FMUL R43, R43, R43 ;  /* 0x0000002b2b2b8220 */ /* 0x002fe20000400000 */
[----:B------:R-:W-:-:S02]  /*101e0*/  FSETP.GEU.AND P0, PT, R73, -126, PT ;  /* 0xc2fc00004900780b */ /* 0x000fc40003f0e000 */
[----:B------:R-:W-:Y:S02]  /*101f0*/  F2FP.F16.F32.PACK_AB R66, R141, R140 ;  /* 0x0000008c8d42723e */ /* 0x000fe400000000ff */
[----:B------:R1:W-:Y:S01]  /*10200*/  STL [R1+0x18], R43 ;  /* 0x0000182b01007387 */ /* 0x0003e20000100800 */
[----:B------:R-:W-:Y:S01]  /*10210*/  @!P1 FMUL R72, R72, 0.5 ;  /* 0x3f00000048489820 */ /* 0x000fe20000400000 */
[----:B------:R-:W5:Y:S01]  /*10220*/  MUFU.EX2 R48, R69 ;  /* 0x0000004500307308 */ /* 0x000f620000000800 */
[----:B----4-:R-:W-:Y:S01]  /*10230*/  @!P6 FMUL R49, R49, R49 ;  /* 0x000000313131e220 */ /* 0x010fe20000400000 */
[----:B------:R-:W-:Y:S02]  /*10240*/  FSETP.GEU.AND P6, PT, R74, -126, PT ;  /* 0xc2fc00004a00780b */ /* 0x000fe40003fce000 */
[----:B------:R-:W-:Y:S02]  /*10250*/  F2FP.F16.F32.PACK_AB R67, R143, R142 ;  /* 0x0000008e8f43723e */ /* 0x000fe400000000ff */
[----:B------:R-:W-:Y:S01]  /*10260*/  STL [R1+0x1c], R49 ;  /* 0x00001c3101007387 */ /* 0x000fe20000100800 */
[----:B------:R-:W-:Y:S01]  /*10270*/  @!P0 FMUL R73, R73, 0.5 ;  /* 0x3f00000049498820 */ /* 0x000fe20000400000 */
[----:B------:R-:W4:Y:S01]  /*10280*/  MUFU.EX2 R45, R70 ;  /* 0x00000046002d7308 */ /* 0x000f220000000800 */
[----:B---3--:R-:W-:Y:S01]  /*10290*/  @!P5 FMUL R44, R44, R44 ;  /* 0x0000002c2c2cd220 */ /* 0x008fe20000400000 */
[----:B------:R-:W-:-:S02]  /*102a0*/  FSETP.GEU.AND P5, PT, R75, -126, PT ;  /* 0xc2fc00004b00780b */ /* 0x000fc40003fae000 */
[----:B--2---:R-:W-:Y:S02]  /*102b0*/  F2FP.F16.F32.PACK_AB R42, R50, R42 ;  /* 0x0000002a322a723e */ /* 0x004fe400000000ff */
[----:B------:R2:W-:Y:S01]  /*102c0*/  STL [R1+0x20], R44 ;  /* 0x0000202c01007387 */ /* 0x0005e20000100800 */
[----:B------:R-:W-:Y:S01]  /*102d0*/  @!P6 FMUL R74, R74, 0.5 ;  /* 0x3f0000004a4ae820 */ /* 0x000fe20000400000 */
[----:B------:R-:W3:Y:S01]  /*102e0*/  MUFU.EX2 R47, R71 ;  /* 0x00000047002f7308 */ /* 0x000ee20000000800 */
[----:B-----5:R-:W-:Y:S01]  /*102f0*/  @!P4 FMUL R48, R48, R48 ;  /* 0x000000303030c220 */ /* 0x020fe20000400000 */
[----:B------:R-:W-:Y:S02]  /*10300*/  FSETP.GEU.AND P4, PT, R76, -126, PT ;  /* 0xc2fc00004c00780b */ /* 0x000fe40003f8e000 */
[----:B------:R-:W-:Y:S02]  /*10310*/  F2FP.F16.F32.PACK_AB R68, R145, R144 ;  /* 0x000000909144723e */ /* 0x000fe400000000ff */
[----:B------:R-:W-:Y:S01]  /*10320*/  STL [R1+0x24], R48 ;  /* 0x0000243001007387 */ /* 0x000fe20000100800 */
[----:B------:R-:W-:Y:S01]  /*10330*/  @!P5 FMUL R75, R75, 0.5 ;  /* 0x3f0000004b4bd820 */ /* 0x000fe20000400000 */
[----:B------:R-:W5:Y:S01]  /*10340*/  MUFU.EX2 R5, R72 ;  /* 0x0000004800057308 */ /* 0x000f620000000800 */
[----:B----4-:R-:W-:Y:S01]  /*10350*/  @!P3 FMUL R45, R45, R45 ;  /* 0x0000002d2d2db220 */ /* 0x010fe20000400000 */
[----:B------:R-:W-:-:S02]  /*10360*/  FSETP.GEU.AND P3, PT, R77, -126, PT ;  /* 0xc2fc00004d00780b */ /* 0x000fc40003f6e000 */
[----:B-1----:R-:W-:Y:S02]  /*10370*/  F2FP.F16.F32.PACK_AB R43, R49, R43 ;  /* 0x0000002b312b723e */ /* 0x002fe400000000ff */
        /* <DEDUP_REMOVED lines=9> */
[----:B-----5:R-:W-:Y:S01]  /*10410*/  @!P1 FMUL R5, R5, R5 ;  /* 0x0000000505059220 */ /* 0x020fe20000400000 */
[----:B------:R-:W-:-:S02]  /*10420*/  FSETP.GEU.AND P1, PT, R79, -126, PT ;  /* 0xc2fc00004f00780b */ /* 0x000fc40003f2e000 */
[----:B--2---:R-:W-:Y:S02]  /*10430*/  F2FP.F16.F32.PACK_AB R44, R48, R44 ;  /* 0x0000002c302c723e */ /* 0x004fe400000000ff */
[----:B------:R-:W-:Y:S01]  /*10440*/  STL [R1+0x30], R5 ;  /* 0x0000300501007387 */ /* 0x000fe20000100800 */
[----:B------:R-:W-:Y:S01]  /*10450*/  @!P2 FMUL R78, R78, 0.5 ;  /* 0x3f0000004e4ea820 */ /* 0x000fe20000400000 */
[----:B------:R-:W2:Y:S01]  /*10460*/  MUFU.EX2 R4, R75 ;  /* 0x0000004b00047308 */ /* 0x000ea20000000800 */
[----:B----4-:R-:W-:Y:S01]  /*10470*/  @!P0 FMUL R46, R46, R46 ;  /* 0x0000002e2e2e8220 */ /* 0x010fe20000400000 */
[----:B------:R-:W-:Y:S02]  /*10480*/  FSETP.GEU.AND P0, PT, R80, -126, PT ;  /* 0xc2fc00005000780b */ /* 0x000fe40003f0e000 */
[----:B------:R-:W-:Y:S02]  /*10490*/  F2FP.F16.F32.PACK_AB R70, R149, R148 ;  /* 0x000000949546723e */ /* 0x000fe400000000ff */
[----:B------:R4:W-:Y:S01]  /*104a0*/  STL [R1+0x34], R46 ;  /* 0x0000342e01007387 */ /* 0x0009e20000100800 */
[----:B------:R-:W-:Y:S01]  /*104b0*/  @!P1 FMUL R79, R79, 0.5 ;  /* 0x3f0000004f4f9820 */ /* 0x000fe20000400000 */
[----:B------:R-:W5:Y:S01]  /*104c0*/  MUFU.EX2 R9, R76 ;  /* 0x0000004c00097308 */ /* 0x000f620000000800 */
[----:B---3--:R-:W-:Y:S01]  /*104d0*/  @!P6 FMUL R7, R7, R7 ;  /* 0x000000070707e220 */ /* 0x008fe20000400000 */
[----:B------:R-:W-:-:S02]  /*104e0*/  FSETP.GEU.AND P6, PT, R81, -126, PT ;  /* 0xc2fc00005100780b */ /* 0x000fc40003fce000 */
[----:B-1----:R-:W-:Y:S02]  /*104f0*/  F2FP.F16.F32.PACK_AB R45, R47, R45 ;  /* 0x0000002d2f2d723e */ /* 0x002fe400000000ff */
[----:B------:R1:W-:Y:S01]  /*10500*/  STL [R1+0x38], R7 ;  /* 0x0000380701007387 */ /* 0x0003e20000100800 */
[----:B------:R-:W-:Y:S01]  /*10510*/  @!P0 FMUL R80, R80, 0.5 ;  /* 0x3f00000050508820 */ /* 0x000fe20000400000 */
[----:B------:R-:W3:Y:S01]  /*10520*/  MUFU.EX2 R6, R77 ;  /* 0x0000004d00067308 */ /* 0x000ee20000000800 */
[----:B--2---:R-:W-:Y:S01]  /*10530*/  @!P5 FMUL R4, R4, R4 ;  /* 0x000000040404d220 */ /* 0x004fe20000400000 */
[----:B------:R-:W-:Y:S02]  /*10540*/  FSETP.GEU.AND P5, PT, R82, -126, PT ;  /* 0xc2fc00005200780b */ /* 0x000fe40003fae000 */
[----:B------:R-:W-:Y:S02]  /*10550*/  F2FP.F16.F32.PACK_AB R71, R93, R92 ;  /* 0x0000005c5d47723e */ /* 0x000fe400000000ff */
[----:B------:R1:W-:Y:S01]  /*10560*/  STL [R1+0x3c], R4 ;  /* 0x00003c0401007387 */ /* 0x0003e20000100800 */
[----:B------:R-:W-:Y:S01]  /*10570*/  @!P6 FMUL R81, R81, 0.5 ;  /* 0x3f0000005151e820 */ /* 0x000fe20000400000 */
[----:B------:R-:W2:Y:S01]  /*10580*/  MUFU.EX2 R11, R78 ;  /* 0x0000004e000b7308 */ /* 0x000ea20000000800 */
[----:B-----5:R-:W-:Y:S01]  /*10590*/  @!P4 FMUL R9, R9, R9 ;  /* 0x000000090909c220 */ /* 0x020fe20000400000 */
[----:B------:R-:W-:-:S02]  /*105a0*/  FSETP.GEU.AND P4, PT, R83, -126, PT ;  /* 0xc2fc00005300780b */ /* 0x000fc40003f8e000 */
[----:B------:R-:W-:Y:S02]  /*105b0*/  F2FP.F16.F32.PACK_AB R72, R95, R94 ;  /* 0x0000005e5f48723e */ /* 0x000fe400000000ff */
[----:B------:R1:W-:Y:S01]  /*105c0*/  STL [R1+0x40], R9 ;  /* 0x0000400901007387 */ /* 0x0003e20000100800 */
[----:B------:R-:W-:Y:S01]  /*105d0*/  @!P5 FMUL R82, R82, 0.5 ;  /* 0x3f0000005252d820 */ /* 0x000fe20000400000 */
[----:B------:R-:W5:Y:S01]  /*105e0*/  MUFU.EX2 R8, R79 ;  /* 0x0000004f00087308 */ /* 0x000f620000000800 */
[----:B---3--:R-:W-:Y:S01]  /*105f0*/  @!P3 FMUL R6, R6, R6 ;  /* 0x000000060606b220 */ /* 0x008fe20000400000 */
[----:B------:R-:W-:Y:S02]  /*10600*/  FSETP.GEU.AND P3, PT, R84, -126, PT ;  /* 0xc2fc00005400780b */ /* 0x000fe40003f6e000 */
[----:B------:R-:W-:Y:S02]  /*10610*/  F2FP.F16.F32.PACK_AB R73, R97, R96 ;  /* 0x000000606149723e */ /* 0x000fe400000000ff */
[----:B------:R1:W-:Y:S01]  /*10620*/  STL [R1+0x44], R6 ;  /* 0x0000440601007387 */ /* 0x0003e20000100800 */
[----:B------:R-:W-:Y:S01]  /*10630*/  @!P4 FMUL R83, R83, 0.5 ;  /* 0x3f0000005353c820 */ /* 0x000fe20000400000 */
[----:B------:R-:W3:Y:S01]  /*10640*/  MUFU.EX2 R157, R80 ;  /* 0x00000050009d7308 */ /* 0x000ee20000000800 */
[----:B--2---:R-:W-:Y:S01]  /*10650*/  @!P2 FMUL R11, R11, R11 ;  /* 0x0000000b0b0ba220 */ /* 0x004fe20000400000 */
[----:B------:R-:W-:-:S02]  /*10660*/  FSETP.GEU.AND P2, PT, R85, -126, PT ;  /* 0xc2fc00005500780b */ /* 0x000fc40003f4e000 */
[----:B------:R-:W-:Y:S02]  /*10670*/  F2FP.F16.F32.PACK_AB R74, R99, R98 ;  /* 0x00000062634a723e */ /* 0x000fe400000000ff */
[----:B------:R1:W-:Y:S01]  /*10680*/  STL [R1+0x48], R11 ;  /* 0x0000480b01007387 */ /* 0x0003e20000100800 */
[----:B------:R-:W-:Y:S01]  /*10690*/  @!P3 FMUL R84, R84, 0.5 ;  /* 0x3f0000005454b820 */ /* 0x000fe20000400000 */
[----:B------:R-:W2:Y:S01]  /*106a0*/  MUFU.EX2 R10, R81 ;  /* 0x00000051000a7308 */ /* 0x000ea20000000800 */
[----:B-----5:R-:W-:Y:S01]  /*106b0*/  @!P1 FMUL R8, R8, R8 ;  /* 0x0000000808089220 */ /* 0x020fe20000400000 */
[----:B------:R-:W-:Y:S02]  /*106c0*/  FSETP.GEU.AND P1, PT, R86, -126, PT ;  /* 0xc2fc00005600780b */ /* 0x000fe40003f2e000 */
[----:B------:R-:W-:Y:S02]  /*106d0*/  F2FP.F16.F32.PACK_AB R75, R101, R100 ;  /* 0x00000064654b723e */ /* 0x000fe400000000ff */
[----:B------:R1:W-:Y:S01]  /*106e0*/  STL [R1+0x4c], R8 ;  /* 0x00004c0801007387 */ /* 0x0003e20000100800 */
[----:B------:R-:W-:Y:S01]  /*106f0*/  @!P2 FMUL R85, R85, 0.5 ;  /* 0x3f0000005555a820 */ /* 0x000fe20000400000 */
[----:B------:R-:W5:Y:S01]  /*10700*/  MUFU.EX2 R20, R82 ;  /* 0x0000005200147308 */ /* 0x000f620000000800 */
[----:B---3--:R-:W-:Y:S01]  /*10710*/  @!P0 FMUL R157, R157, R157 ;  /* 0x0000009d9d9d8220 */ /* 0x008fe20000400000 */
[----:B------:R-:W-:-:S02]  /*10720*/  FSETP.GEU.AND P0, PT, R87, -126, PT ;  /* 0xc2fc00005700780b */ /* 0x000fc40003f0e000 */
[----:B------:R-:W-:Y:S02]  /*10730*/  F2FP.F16.F32.PACK_AB R76, R103, R102 ;  /* 0x00000066674c723e */ /* 0x000fe400000000ff */
[----:B------:R1:W-:Y:S01]  /*10740*/  STL [R1+0x50], R157 ;  /* 0x0000509d01007387 */ /* 0x0003e20000100800 */
[----:B------:R-:W-:Y:S01]  /*10750*/  @!P1 FMUL R86, R86, 0.5 ;  /* 0x3f00000056569820 */ /* 0x000fe20000400000 */
[----:B------:R-:W3:Y:S01]  /*10760*/  MUFU.EX2 R21, R83 ;  /* 0x0000005300157308 */ /* 0x000ee20000000800 */
[----:B--2---:R-:W-:Y:S01]  /*10770*/  @!P6 FMUL R10, R10, R10 ;  /* 0x0000000a0a0ae220 */ /* 0x004fe20000400000 */
[----:B------:R-:W-:Y:S02]  /*10780*/  LOP3.LUT P6, RZ, R3, 0x3, R2, 0x48, !PT ;  /* 0x0000000303ff7812 */ /* 0x000fe400078c4802 */
[----:B------:R-:W-:Y:S02]  /*10790*/  F2FP.F16.F32.PACK_AB R77, R105, R104 ;  /* 0x00000068694d723e */ /* 0x000fe400000000ff */
[----:B------:R1:W-:Y:S01]  /*107a0*/  STL [R1+0x54], R10 ;  /* 0x0000540a01007387 */ /* 0x0003e20000100800 */
[----:B------:R-:W-:Y:S01]  /*107b0*/  @!P0 FMUL R87, R87, 0.5 ;  /* 0x3f00000057578820 */ /* 0x000fe20000400000 */
[----:B------:R-:W2:Y:S01]  /*107c0*/  MUFU.EX2 R14, R84 ;  /* 0x00000054000e7308 */ /* 0x000ea20000000800 */
[----:B-----5:R-:W-:Y:S01]  /*107d0*/  @!P5 FMUL R20, R20, R20 ;  /* 0x000000141414d220 */ /* 0x020fe20000400000 */
[----:B------:R-:W-:-:S02]  /*107e0*/  F2FP.F16.F32.PACK_AB R78, R107, R106 ;  /* 0x0000006a6b4e723e */ /* 0x000fc400000000ff */
[----:B------:R-:W-:Y:S02]  /*107f0*/  F2FP.F16.F32.PACK_AB R79, R109, R108 ;  /* 0x0000006c6d4f723e */ /* 0x000fe400000000ff */
[----:B------:R1:W-:Y:S01]  /*10800*/  STL [R1+0x58], R20 ;  /* 0x0000581401007387 */ /* 0x0003e20000100800 */
[----:B------:R-:W-:Y:S01]  /*10810*/  F2FP.F16.F32.PACK_AB R80, R111, R110 ;  /* 0x0000006e6f50723e */ /* 0x000fe200000000ff */
[----:B------:R-:W5:Y:S01]  /*10820*/  MUFU.EX2 R15, R85 ;  /* 0x00000055000f7308 */ /* 0x000f620000000800 */
[----:B---3--:R-:W-:Y:S01]  /*10830*/  @!P4 FMUL R21, R21, R21 ;  /* 0x000000151515c220 */ /* 0x008fe20000400000 */
[----:B------:R-:W-:Y:S02]  /*10840*/  F2FP.F16.F32.PACK_AB R81, R113, R112 ;  /* 0x000000707151723e */ /* 0x000fe400000000ff */
[----:B------:R-:W-:Y:S02]  /*10850*/  F2FP.F16.F32.PACK_AB R82, R115, R114 ;  /* 0x000000727352723e */ /* 0x000fe400000000ff */
[----:B------:R1:W-:Y:S01]  /*10860*/  STL [R1+0x5c], R21 ;  /* 0x00005c1501007387 */ /* 0x0003e20000100800 */
[----:B------:R-:W-:Y:S01]  /*10870*/  F2FP.F16.F32.PACK_AB R83, R117, R116 ;  /* 0x000000747553723e */ /* 0x000fe200000000ff */
[----:B------:R-:W3:Y:S01]  /*10880*/  MUFU.EX2 R12, R86 ;  /* 0x00000056000c7308 */ /* 0x000ee20000000800 */
[----:B--2---:R-:W-:Y:S01]  /*10890*/  @!P3 FMUL R14, R14, R14 ;  /* 0x0000000e0e0eb220 */ /* 0x004fe20000400000 */
[----:B------:R-:W-:-:S02]  /*108a0*/  F2FP.F16.F32.PACK_AB R84, R119, R118 ;  /* 0x000000767754723e */ /* 0x000fc400000000ff */
[----:B----4-:R-:W-:Y:S02]  /*108b0*/  F2FP.F16.F32.PACK_AB R46, R46, R5 ;  /* 0x000000052e2e723e */ /* 0x010fe400000000ff */
[----:B------:R1:W-:Y:S01]  /*108c0*/  STL [R1+0x68], R14 ;  /* 0x0000680e01007387 */ /* 0x0003e20000100800 */
[----:B------:R-:W-:Y:S01]  /*108d0*/  F2FP.F16.F32.PACK_AB R47, R4, R7 ;  /* 0x00000007042f723e */ /* 0x000fe200000000ff */
[----:B------:R-:W2:Y:S01]  /*108e0*/  MUFU.EX2 R13, R87 ;  /* 0x00000057000d7308 */ /* 0x000ea20000000800 */
[----:B-----5:R-:W-:Y:S01]  /*108f0*/  @!P2 FMUL R15, R15, R15 ;  /* 0x0000000f0f0fa220 */ /* 0x020fe20000400000 */
[----:B------:R-:W-:Y:S02]  /*10900*/  F2FP.F16.F32.PACK_AB R85, R121, R120 ;  /* 0x000000787955723e */ /* 0x000fe400000000ff */
[----:B------:R-:W-:Y:S02]  /*10910*/  F2FP.F16.F32.PACK_AB R48, R6, R9 ;  /* 0x000000090630723e */ /* 0x000fe400000000ff */
[----:B------:R1:W-:Y:S01]  /*10920*/  STL [R1+0x6c], R15 ;  /* 0x00006c0f01007387 */ /* 0x0003e20000100800 */
[----:B------:R-:W-:Y:S01]  /*10930*/  F2FP.F16.F32.PACK_AB R49, R8, R11 ;  /* 0x0000000b0831723e */ /* 0x000fe200000000ff */
[----:B---3--:R-:W-:Y:S01]  /*10940*/  @!P1 FMUL R12, R12, R12 ;  /* 0x0000000c0c0c9220 */ /* 0x008fe20000400000 */
[----:B------:R-:W-:-:S02]  /*10950*/  F2FP.F16.F32.PACK_AB R86, R123, R122 ;  /* 0x0000007a7b56723e */ /* 0x000fc400000000ff */
[----:B------:R-:W-:Y:S02]  /*10960*/  F2FP.F16.F32.PACK_AB R50, R10, R157 ;  /* 0x0000009d0a32723e */ /* 0x000fe400000000ff */
[----:B------:R1:W-:Y:S01]  /*10970*/  STL [R1+0x60], R12 ;  /* 0x0000600c01007387 */ /* 0x0003e20000100800 */
[----:B------:R-:W-:Y:S01]  /*10980*/  F2FP.F16.F32.PACK_AB R51, R21, R20 ;  /* 0x000000141533723e */ /* 0x000fe200000000ff */
[----:B--2---:R-:W-:Y:S01]  /*10990*/  @!P0 FMUL R13, R13, R13 ;  /* 0x0000000d0d0d8220 */ /* 0x004fe20000400000 */
[----:B------:R-:W-:Y:S02]  /*109a0*/  F2FP.F16.F32.PACK_AB R87, R151, R150 ;  /* 0x000000969757723e */ /* 0x000fe400000000ff */
[----:B------:R-:W-:Y:S02]  /*109b0*/  F2FP.F16.F32.PACK_AB R52, R15, R14 ;  /* 0x0000000e0f34723e */ /* 0x000fe400000000ff */
[----:B------:R1:W-:Y:S01]  /*109c0*/  STL [R1+0x64], R13 ;  /* 0x0000640d01007387 */ /* 0x0003e20000100800 */
[----:B------:R-:W-:Y:S01]  /*109d0*/  F2FP.F16.F32.PACK_AB R53, R13, R12 ;  /* 0x0000000c0d35723e */ /* 0x000fe200000000ff */
[----:B------:R-:W-:Y:S06]  /*109e0*/  @!P6 BRA `(.L_x_248) ;  /* 0x000000000040e947 */ /* 0x000fec0003800000 */
[----:B------:R-:W-:Y:S01]  /*109f0*/  MOV R2, 0x8 ;  /* 0x0000000800027802 */ /* 0x000fe20000000f00 */
[----:B------:R-:W2:Y:S01]  /*10a00*/  LDCU.64 UR6, c[0x4][0xb0] ;  /* 0x01001600ff0677ac */ /* 0x000ea20008000a00 */
[----:B-1----:R-:W-:Y:S02]  /*10a10*/  HFMA2 R12, -RZ, RZ, 0, 5.9604644775390625e-08 ;  /* 0x00000001ff0c7431 */ /* 0x002fe400000001ff */
[----:B------:R-:W-:Y:S01]  /*10a20*/  IMAD.MOV.U32 R8, RZ, RZ, 0x1be ;  /* 0x000001beff087424 */ /* 0x000fe200078e00ff */
[----:B------:R-:W1:Y:S01]  /*10a30*/  LDCU.64 UR4, c[0x4][0xb8] ;  /* 0x01001700ff0477ac */ /* 0x000e620008000a00 */
[----:B------:R-:W3:Y:S01]  /*10a40*/  LDC.64 R2, c[0x4][R2] ;  /* 0x0100000002027b82 */ /* 0x000ee20000000a00 */
[----:B------:R-:W-:Y:S01]  /*10a50*/  IMAD.MOV.U32 R13, RZ, RZ, RZ ;  /* 0x000000ffff0d7224 */ /* 0x000fe200078e00ff */
[----:B------:R-:W4:Y:S01]  /*10a60*/  LDCU.64 UR8, c[0x4][0x20] ;  /* 0x01000400ff0877ac */ /* 0x000f220008000a00 */
[----:B--2---:R-:W-:Y:S01]  /*10a70*/  IMAD.U32 R4, RZ, RZ, UR6 ;  /* 0x00000006ff047e24 */ /* 0x004fe2000f8e00ff */
[----:B------:R-:W-:Y:S01]  /*10a80*/  MOV R5, UR7 ;  /* 0x0000000700057c02 */ /* 0x000fe20008000f00 */
[----:B-1----:R-:W-:Y:S01]  /*10a90*/  IMAD.U32 R6, RZ, RZ, UR4 ;  /* 0x00000004ff067e24 */ /* 0x002fe2000f8e00ff */
[----:B------:R-:W-:Y:S01]  /*10aa0*/  MOV R7, UR5 ;  /* 0x0000000500077c02 */ /* 0x000fe20008000f00 */
[----:B----4-:R-:W-:Y:S01]  /*10ab0*/  IMAD.U32 R10, RZ, RZ, UR8 ;  /* 0x00000008ff0a7e24 */ /* 0x010fe2000f8e00ff */
[----:B------:R-:W-:-:S02]  /*10ac0*/  MOV R11, UR9 ;  /* 0x00000009000b7c02 */ /* 0x000fc40008000f00 */
[----:B------:R-:W-:-:S07]  /*10ad0*/  LEPC R20, `(.L_x_248) ;  /* 0x000000001014794e */ /* 0x000fce0000000000 */
[----:B---3--:R-:W-:Y:S05]  /*10ae0*/  CALL.ABS.NOINC R2 ;  /* 0x0000000002007343 */ /* 0x008fea0003c00000 */
.L_x_248:
[C---:B------:R-:W-:Y:S01]  /*10af0*/  FSETP.NEU.AND P0, PT, R17.reuse, -INF , PT ;  /* 0xff8000001100780b */ /* 0x040fe20003f0d000 */
[----:B------:R-:W2:Y:S01]  /*10b00*/  S2R R2, SR_TID.X ;  /* 0x0000000000027919 */ /* 0x000ea20000002100 */
[----:B------:R-:W-:Y:S05]  /*10b10*/  WARPSYNC.ALL ;  /* 0x0000000000007948 */ /* 0x000fea0003800000 */
[----:B------:R-:W-:Y:S01]  /*10b20*/  FSEL R0, R17, RZ, P0 ;  /* 0x000000ff11007208 */ /* 0x000fe20000000000 */
[----:B------:R-:W-:Y:S01]  /*10b30*/  UIADD3 UR4, UPT, UPT, UR52, 0x20, URZ ;  /* 0x0000002034047890 */ /* 0x000fe2000fffe0ff */
[----:B------:R3:W-:Y:S03]  /*10b40*/  STTM.x32 tmem[UR52], R56 ;  /* 0x00000038000079ed */ /* 0x0007e600082c0034 */
[----:B------:R-:W-:Y:S01]  /*10b50*/  FMUL R0, R0, -UR39 ;  /* 0x8000002700007c20 */ /* 0x000fe20008400000 */
[----:B------:R-:W-:-:S03]  /*10b60*/  USHF.R.U32.HI UR4, URZ, 0x15, UR4 ;  /* 0x00000015ff047899 */ /* 0x000fc60008011604 */
[--C-:B------:R-:W-:Y:S02]  /*10b70*/  FFMA2 R88, R88.F32x2.HI_LO, UR39.F32, R0.reuse.F32 ;  /* 0x0000002758587c49 */ /* 0x100fe40009200000 */
[----:B------:R-:W-:Y:S01]  /*10b80*/  FFMA2 R90, R90.F32x2.HI_LO, UR39.F32, R0.F32 ;  /* 0x000000275a5a7c49 */ /* 0x000fe20009200000 */
[----:B------:R-:W-:Y:S02]  /*10b90*/  MOV R3, UR4 ;  /* 0x0000000400037c02 */ /* 0x000fe40008000f00 */
[----:B------:R-:W-:Y:S02]  /*10ba0*/  FSETP.GEU.AND P4, PT, R88, -126, PT ;  /* 0xc2fc00005800780b */ /* 0x000fe40003f8e000 */
[----:B------:R-:W-:Y:S02]  /*10bb0*/  FSETP.GEU.AND P3, PT, R89, -126, PT ;  /* 0xc2fc00005900780b */ /* 0x000fe40003f6e000 */
[----:B------:R-:W-:Y:S02]  /*10bc0*/  FSETP.GEU.AND P2, PT, R90, -126, PT ;  /* 0xc2fc00005a00780b */ /* 0x000fe40003f4e000 */
[----:B------:R-:W-:-:S07]  /*10bd0*/  FSETP.GEU.AND P1, PT, R91, -126, PT ;  /* 0xc2fc00005b00780b */ /* 0x000fce0003f2e000 */
[----:B------:R-:W-:Y:S02]  /*10be0*/  @!P4 FMUL R88, R88, 0.5 ;  /* 0x3f0000005858c820 */ /* 0x000fe40000400000 */
[----:B------:R-:W-:Y:S02]  /*10bf0*/  @!P3 FMUL R89, R89, 0.5 ;  /* 0x3f0000005959b820 */ /* 0x000fe40000400000 */
[----:B------:R-:W-:Y:S02]  /*10c00*/  @!P2 FMUL R90, R90, 0.5 ;  /* 0x3f0000005a5aa820 */ /* 0x000fe40000400000 */
[----:B------:R-:W-:Y:S01]  /*10c10*/  @!P1 FMUL R91, R91, 0.5 ;  /* 0x3f0000005b5b9820 */ /* 0x000fe20000400000 */
[----:B---3--:R-:W3:Y:S01]  /*10c20*/  MUFU.EX2 R58, R88 ;  /* 0x00000058003a7308 */ /* 0x008ee20000000800 */
[----:B--2---:R-:W-:-:S04]  /*10c30*/  SHF.R.U32.HI R60, RZ, 0x5, R2 ;  /* 0x00000005ff3c7819 */ /* 0x004fc80000011602 */
[----:B------:R-:W-:-:S03]  /*10c40*/  LOP3.LUT P0, RZ, R3, 0x3, R60, 0x48, !PT ;  /* 0x0000000303ff7812 */ /* 0x000fc6000780483c */
[----:B------:R-:W2:Y:S08]  /*10c50*/  MUFU.EX2 R59, R89 ;  /* 0x00000059003b7308 */ /* 0x000eb00000000800 */
[----:B------:R-:W4:Y:S01]  /*10c60*/  MUFU.EX2 R56, R90 ;  /* 0x0000005a00387308 */ /* 0x000f220000000800 */
[----:B---3--:R-:W-:-:S07]  /*10c70*/  @!P4 FMUL R58, R58, R58 ;  /* 0x0000003a3a3ac220 */ /* 0x008fce0000400000 */
[----:B------:R-:W3:Y:S01]  /*10c80*/  MUFU.EX2 R57, R91 ;  /* 0x0000005b00397308 */ /* 0x000ee20000000800 */
[----:B--2---:R-:W-:-:S05]  /*10c90*/  @!P3 FMUL R59, R59, R59 ;  /* 0x0000003b3b3bb220 */ /* 0x004fca0000400000 */
[----:B------:R-:W-:Y:S01]  /*10ca0*/  F2FP.F16.F32.PACK_AB R54, R59, R58 ;  /* 0x0000003a3b36723e */ /* 0x000fe200000000ff */
[----:B----4-:R-:W-:Y:S01]  /*10cb0*/  @!P2 FMUL R56, R56, R56 ;  /* 0x000000383838a220 */ /* 0x010fe20000400000 */
[----:B---3--:R-:W-:-:S05]  /*10cc0*/  @!P1 FMUL R57, R57, R57 ;  /* 0x0000003939399220 */ /* 0x008fca0000400000 */
[----:B------:R-:W-:Y:S01]  /*10cd0*/  F2FP.F16.F32.PACK_AB R55, R57, R56 ;  /* 0x000000383937723e */ /* 0x000fe200000000ff */
[----:B------:R-:W-:Y:S06]  /*10ce0*/  @!P0 BRA `(.L_x_249) ;  /* 0x0000000000408947 */ /* 0x000fec0003800000 */
[----:B-1----:R-:W-:Y:S01]  /*10cf0*/  MOV R14, 0x8 ;  /* 0x00000008000e7802 */ /* 0x002fe20000000f00 */
[----:B------:R-:W1:Y:S01]  /*10d00*/  LDCU.64 UR8, c[0x4][0xb0] ;  /* 0x01001600ff0877ac */ /* 0x000e620008000a00 */
[----:B------:R-:W-:Y:S02]  /*10d10*/  HFMA2 R12, -RZ, RZ, 0, 5.9604644775390625e-08 ;  /* 0x00000001ff0c7431 */ /* 0x000fe400000001ff */
[----:B------:R-:W-:Y:S01]  /*10d20*/  IMAD.MOV.U32 R8, RZ, RZ, 0x1be ;  /* 0x000001beff087424 */ /* 0x000fe200078e00ff */
[----:B------:R-:W2:Y:S01]  /*10d30*/  LDCU.64 UR6, c[0x4][0xb8] ;  /* 0x01001700ff0677ac */ /* 0x000ea20008000a00 */
[----:B------:R-:W3:Y:S01]  /*10d40*/  LDC.64 R14, c[0x4][R14] ;  /* 0x010000000e0e7b82 */ /* 0x000ee20000000a00 */
[----:B------:R-:W-:Y:S01]  /*10d50*/  IMAD.MOV.U32 R13, RZ, RZ, RZ ;  /* 0x000000ffff0d7224 */ /* 0x000fe200078e00ff */
[----:B------:R-:W4:Y:S01]  /*10d60*/  LDCU.64 UR4, c[0x4][0x20] ;  /* 0x01000400ff0477ac */ /* 0x000f220008000a00 */
[----:B-1----:R-:W-:Y:S01]  /*10d70*/  IMAD.U32 R4, RZ, RZ, UR8 ;  /* 0x00000008ff047e24 */ /* 0x002fe2000f8e00ff */
[----:B------:R-:W-:Y:S01]  /*10d80*/  MOV R5, UR9 ;  /* 0x0000000900057c02 */ /* 0x000fe20008000f00 */
[----:B--2---:R-:W-:Y:S01]  /*10d90*/  IMAD.U32 R6, RZ, RZ, UR6 ;  /* 0x00000006ff067e24 */ /* 0x004fe2000f8e00ff */
[----:B------:R-:W-:Y:S01]  /*10da0*/  MOV R7, UR7 ;  /* 0x0000000700077c02 */ /* 0x000fe20008000f00 */
[----:B----4-:R-:W-:Y:S01]  /*10db0*/  IMAD.U32 R10, RZ, RZ, UR4 ;  /* 0x00000004ff0a7e24 */ /* 0x010fe2000f8e00ff */
[----:B------:R-:W-:-:S02]  /*10dc0*/  MOV R11, UR5 ;  /* 0x00000005000b7c02 */ /* 0x000fc40008000f00 */
[----:B------:R-:W-:-:S07]  /*10dd0*/  LEPC R20, `(.L_x_249) ;  /* 0x000000001014794e */ /* 0x000fce0000000000 */
[----:B---3--:R-:W-:Y:S05]  /*10de0*/  CALL.ABS.NOINC R14 ;  /* 0x000000000e007343 */ /* 0x008fea0003c00000 */
.L_x_249:
[----:B------:R-:W-:Y:S01]  /*10df0*/  MOV R0, UR42 ;  /* 0x0000002a00007c02 */ /* 0x000fe20008000f00 */
[----:B------:R-:W-:Y:S05]  /*10e00*/  WARPSYNC.ALL ;  /* 0x0000000000007948 */ /* 0x000fea0003800000 */
[----:B------:R-:W-:Y:S01]  /*10e10*/  ISETP.GT.U32.AND P1, PT, R0, 0x1, PT ;  /* 0x000000010000780c */ /* 0x000fe20003f24070 */
[----:B------:R2:W-:Y:S01]  /*10e20*/  STTM.x32 tmem[UR52+0x20], R24 ;  /* 0x00002018000079ed */ /* 0x0005e200082c0034 */
[----:B------:R-:W3:Y:S11]  /*10e30*/  FENCE.VIEW.ASYNC.T ;  /* 0x00000000000073c6 */ /* 0x000ef60000000200 */
[----:B------:R-:W-:Y:S05]  /*10e40*/  @P1 BRA `(.L_x_250) ;  /* 0x0000000000081947 */ /* 0x000fea0003800000 */
[----:B------:R-:W-:Y:S05]  /*10e50*/  BPT.TRAP 0x1 ;  /* 0x000000040000795c */ /* 0x000fea0000300000 */
[----:B------:R-:W-:Y:S05]  /*10e60*/  BPT.TRAP 0x1 ;  /* 0x000000040000795c */ /* 0x000fea0000300000 */
.L_x_250:
[----:B------:R-:W4:Y:S01]  /*10e70*/  S2UR UR4, SR_CgaCtaId ;  /* 0x00000000000479c3 */ /* 0x000f220000008800 */
[----:B------:R-:W-:Y:S01]  /*10e80*/  UISETP.NE.AND UP0, UPT, UR50, URZ, UPT ;  /* 0x000000ff3200728c */ /* 0x000fe2000bf05270 */
[----:B------:R-:W-:Y:S02]  /*10e90*/  UMOV UR5, 0x400 ;  /* 0x0000040000057882 */ /* 0x000fe40000000000 */
[----:B----4-:R-:W-:-:S04]  /*10ea0*/  ULEA UR4, UR4, UR5, 0x18 ;  /* 0x0000000504047291 */ /* 0x010fc8000f8ec0ff */
[----:B------:R-:W-:-:S04]  /*10eb0*/  UIADD3 UR5, UPT, UPT, UR4, 0x1c068, URZ ;  /* 0x0001c06804057890 */ /* 0x000fc8000fffe0ff */
[----:B------:R-:W-:-:S04]  /*10ec0*/  @UP0 UIADD3 UR5, UPT, UPT, UR4, 0x1c058, URZ ;  /* 0x0001c05804050890 */ /* 0x000fc8000fffe0ff */
[----:B------:R-:W-:-:S09]  /*10ed0*/  UPRMT UR5, UR38, 0x654, UR5 ;  /* 0x0000065426057896 */ /* 0x000fd20008000005 */
[----:B---3--:R-:W-:Y:S01]  /*10ee0*/  SYNCS.ARRIVE.TRANS64.RED.A1T0 RZ, [UR5], RZ ;  /* 0x000000ffffff79a7 */ /* 0x008fe20008100405 */
[----:B------:R-:W-:-:S04]  /*10ef0*/  USEL UR5, UR45, UR48, UP0 ;  /* 0x000000302d057287 */ /* 0x000fc80008000000 */
[----:B------:R-:W-:-:S04]  /*10f00*/  ULOP3.LUT UR5, UR5, 0x1, URZ, 0x3c, !UPT ;  /* 0x0000000105057892 */ /* 0x000fc8000f8e3cff */
[----:B------:R-:W-:Y:S02]  /*10f10*/  USEL UR45, UR5, UR45, UP0 ;  /* 0x0000002d052d7287 */ /* 0x000fe40008000000 */
[----:B------:R-:W-:Y:S02]  /*10f20*/  USEL UR48, UR48, UR5, UP0 ;  /* 0x0000000530307287 */ /* 0x000fe40008000000 */
[----:B------:R-:W-:-:S09]  /*10f30*/  UISETP.NE.AND UP0, UPT, UR43, URZ, UPT ;  /* 0x000000ff2b00728c */ /* 0x000fd2000bf05270 */
[----:B------:R-:W-:Y:S05]  /*10f40*/  BRA.U UP0, `(.L_x_251) ;  /* 0x0000000100047547 */ /* 0x000fea000b800000 */
[----:B------:R-:W-:Y:S05]  /*10f50*/  BPT.TRAP 0x1 ;  /* 0x000000040000795c */ /* 0x000fea0000300000 */
.L_x_251:
[----:B------:R-:W-:Y:S01]  /*10f60*/  UISETP.NE.AND UP0, UPT, UR50, URZ, UPT ;  /* 0x000000ff3200728c */ /* 0x000fe2000bf05270 */
[----:B------:R-:W-:Y:S01]  /*10f70*/  MOV R0, UR51 ;  /* 0x0000003300007c02 */ /* 0x000fe20008000f00 */
[----:B------:R-:W-:Y:S01]  /*10f80*/  UIADD3 UR6, UPT, UPT, UR4, 0x1c078, URZ ;  /* 0x0001c07804067890 */ /* 0x000fe2000fffe0ff */
[----:B------:R-:W-:Y:S01]  /*10f90*/  FADD2 R22, R22.F32x2.HI_LO, RZ.F32 ;  /* 0x000000ff1616724b */ /* 0x000fe20000200000 */
[----:B------:R-:W-:Y:S01]  /*10fa0*/  FSETP.NEU.AND P0, PT, R17, -INF , PT ;  /* 0xff8000001100780b */ /* 0x000fe20003f0d000 */
[----:B------:R-:W-:Y:S01]  /*10fb0*/  FADD2 R124, R124.F32x2.HI_LO, RZ.F32 ;  /* 0x000000ff7c7c724b */ /* 0x000fe20000200000 */
[----:B------:R-:W-:Y:S01]  /*10fc0*/  SHF.L.U32 R0, R0, 0x1f, RZ ;  /* 0x0000001f00007819 */ /* 0x000fe200000006ff */
[----:B------:R-:W-:Y:S01]  /*10fd0*/  FADD2 R22, R22.F32x2.HI_LO, R130.F32x2.HI_LO ;  /* 0x000000821616724b */ /* 0x000fe20000000000 */
[----:B------:R-:W-:Y:S01]  /*10fe0*/  FSEL R3, R17, RZ, P0 ;  /* 0x000000ff11037208 */ /* 0x000fe20000000000 */
[----:B------:R-:W-:Y:S02]  /*10ff0*/  FADD2 R126, R126.F32x2.HI_LO, RZ.F32 ;  /* 0x000000ff7e7e724b */ /* 0x000fe40000200000 */
[----:B------:R-:W-:Y:S01]  /*11000*/  @!UP0 UIADD3 UR6, UPT, UPT, UR4, 0x1c088, URZ ;  /* 0x0001c08804068890 */ /* 0x000fe2000fffe0ff */
[----:B------:R-:W-:Y:S01]  /*11010*/  FADD2 R124, R124.F32x2.HI_LO, R132.F32x2.HI_LO ;  /* 0x000000847c7c724b */ /* 0x000fe20000000000 */
[----:B------:R-:W-:Y:S01]  /*11020*/  FSETP.NEU.AND P0, PT, R156, R3, PT ;  /* 0x000000039c00720b */ /* 0x000fe20003f0d000 */
[----:B------:R-:W-:-:S02]  /*11030*/  FADD2 R126, R126.F32x2.HI_LO, R134.F32x2.HI_LO ;  /* 0x000000867e7e724b */ /* 0x000fc40000000000 */
[----:B------:R-:W-:Y:S02]  /*11040*/  FADD2 R22, R22.F32x2.HI_LO, R138.F32x2.HI_LO ;  /* 0x0000008a1616724b */ /* 0x000fe40000000000 */
[----:B------:R-:W-:Y:S02]  /*11050*/  FADD2 R124, R124.F32x2.HI_LO, R140.F32x2.HI_LO ;  /* 0x0000008c7c7c724b */ /* 0x000fe40000000000 */
[----:B------:R-:W3:Y:S01]  /*11060*/  SYNCS.PHASECHK.TRANS64.TRYWAIT P2, [UR6], R0 ;  /* 0x00000000ff0075a7 */ /* 0x000ee20008041106 */
[----:B------:R-:W-:Y:S02]  /*11070*/  FADD2 R126, R126.F32x2.HI_LO, R142.F32x2.HI_LO ;  /* 0x0000008e7e7e724b */ /* 0x000fe40000000000 */
[----:B------:R-:W-:Y:S02]  /*11080*/  FADD2 R22, R22.F32x2.HI_LO, R146.F32x2.HI_LO ;  /* 0x000000921616724b */ /* 0x000fe40000000000 */
[----:B------:R-:W-:Y:S02]  /*11090*/  FADD2 R124, R124.F32x2.HI_LO, R148.F32x2.HI_LO ;  /* 0x000000947c7c724b */ /* 0x000fe40000000000 */
[----:B------:R-:W-:-:S02]  /*110a0*/  FADD2 R126, R126.F32x2.HI_LO, R92.F32x2.HI_LO ;  /* 0x0000005c7e7e724b */ /* 0x000fc40000000000 */
[----:B------:R-:W-:Y:S02]  /*110b0*/  FADD2 R22, R22.F32x2.HI_LO, R96.F32x2.HI_LO ;  /* 0x000000601616724b */ /* 0x000fe40000000000 */
[----:B------:R-:W-:Y:S02]  /*110c0*/  FADD2 R124, R124.F32x2.HI_LO, R98.F32x2.HI_LO ;  /* 0x000000627c7c724b */ /* 0x000fe40000000000 */
[----:B------:R-:W-:Y:S02]  /*110d0*/  FADD2 R126, R126.F32x2.HI_LO, R100.F32x2.HI_LO ;  /* 0x000000647e7e724b */ /* 0x000fe40000000000 */
[----:B------:R-:W-:Y:S01]  /*110e0*/  FADD2 R22, R22.F32x2.HI_LO, R104.F32x2.HI_LO ;  /* 0x000000681616724b */ /* 0x000fe20000000000 */
[----:B---3--:R-:W-:Y:S06]  /*110f0*/  @!P2 BRA `(.L_x_252) ;  /* 0x000000a80000a947 */ /* 0x008fec0003800000 */
.L_x_446:
[----:B------:R-:W-:Y:S01]  /*11100*/  BSSY.RECONVERGENT B0, `(.L_x_253) ;  /* 0x000000a000007945 */ /* 0x000fe20003800200 */
[----:B---3--:R-:W-:-:S03]  /*11110*/  MOV R5, 0x3f000000 ;  /* 0x3f00000000057802 */ /* 0x008fc60000000f00 */
[----:B------:R-:W-:Y:S05]  /*11120*/  @!P0 BRA `(.L_x_254) ;  /* 0x00000000001c8947 */ /* 0x000fea0003800000 */
[----:B------:R-:W-:-:S04]  /*11130*/  FADD R0, -R3, R156 ;  /* 0x0000009c03007221 */ /* 0x000fc80000000100 */
[----:B------:R-:W-:-:S05]  /*11140*/  FMUL R0, R0, UR39 ;  /* 0x0000002700007c20 */ /* 0x000fca0008400000 */
[----:B------:R-:W-:-:S13]  /*11150*/  FSETP.GEU.AND P0, PT, R0, -126, PT ;  /* 0xc2fc00000000780b */ /* 0x000fda0003f0e000 */
[----:B------:R-:W-:-:S04]  /*11160*/  @!P0 FMUL R0, R0, 0.5 ;  /* 0x3f00000000008820 */ /* 0x000fc80000400000 */
[----:B------:R-:W3:Y:S02]  /*11170*/  MUFU.EX2 R5, R0 ;  /* 0x0000000000057308 */ /* 0x000ee40000000800 */
[----:B---3--:R-:W-:-:S04]  /*11180*/  @!P0 FMUL R5, R5, R5 ;  /* 0x0000000505058220 */ /* 0x008fc80000400000 */
[----:B------:R-:W-:Y:S02]  /*11190*/  FMUL R5, R5, 0.5 ;  /* 0x3f00000005057820 */ /* 0x000fe40000400000 */
.L_x_254:
[----:B------:R-:W-:Y:S05]  /*111a0*/  BSYNC.RECONVERGENT B0 ;  /* 0x0000000000007941 */ /* 0x000fea0003800200 */
.L_x_253:
[----:B--2---:R-:W2:Y:S04]  /*111b0*/  LDL.LU.64 R34, [R1+0x10] ;  /* 0x0000100001227983 */ /* 0x004ea80000300a00 */
[----:B------:R-:W3:Y:S04]  /*111c0*/  LDL.LU.64 R32, [R1+0x18] ;  /* 0x0000180001207983 */ /* 0x000ee80000300a00 */
[----:B------:R-:W4:Y:S04]  /*111d0*/  LDL.LU.64 R30, [R1+0x28] ;  /* 0x00002800011e7983 */ /* 0x000f280000300a00 */
[----:B------:R-:W5:Y:S04]  /*111e0*/  LDL.LU.64 R28, [R1+0x30] ;  /* 0x00003000011c7983 */ /* 0x000f680000300a00 */
[----:B------:R-:W5:Y:S04]  /*111f0*/  LDL.LU.64 R26, [R1+0x38] ;  /* 0x00003800011a7983 */ /* 0x000f680000300a00 */
[----:B-1----:R-:W5:Y:S04]  /*11200*/  LDL.LU.64 R14, [R1+0x20] ;  /* 0x00002000010e7983 */ /* 0x002f680000300a00 */
[----:B------:R-:W5:Y:S04]  /*11210*/  LDL.LU.64 R24, [R1+0x48] ;  /* 0x0000480001187983 */ /* 0x000f680000300a00 */
[----:B------:R-:W5:Y:S04]  /*11220*/  LDL.LU.64 R20, [R1+0x50] ;  /* 0x0000500001147983 */ /* 0x000f680000300a00 */
[----:B------:R-:W5:Y:S04]  /*11230*/  LDL.LU.64 R12, [R1+0x58] ;  /* 0x00005800010c7983 */ /* 0x000f680000300a00 */
[----:B------:R-:W5:Y:S04]  /*11240*/  LDL.LU.64 R8, [R1+0x40] ;  /* 0x0000400001087983 */ /* 0x000f680000300a00 */
[----:B------:R-:W5:Y:S04]  /*11250*/  LDL.LU.64 R10, [R1+0x60] ;  /* 0x00006000010a7983 */ /* 0x000f680000300a00 */
[----:B------:R-:W5:Y:S01]  /*11260*/  LDL.LU.64 R6, [R1+0x68] ;  /* 0x0000680001067983 */ /* 0x000f620000300a00 */
[----:B------:R-:W-:-:S04]  /*11270*/  FMUL R16, R5, R16 ;  /* 0x0000001005107220 */ /* 0x000fc80000400000 */
[----:B------:R-:W-:-:S04]  /*11280*/  FADD2 R18, R16.F32, R18.F32x2.HI_LO ;  /* 0x000000121012724b */ /* 0x000fc80000040000 */
[----:B------:R-:W-:-:S04]  /*11290*/  FADD2 R18, R18.F32x2.HI_LO, R128.F32x2.HI_LO ;  /* 0x000000801212724b */ /* 0x000fc80000000000 */
[----:B------:R-:W-:-:S04]  /*112a0*/  FADD2 R18, R18.F32x2.HI_LO, R136.F32x2.HI_LO ;  /* 0x000000881212724b */ /* 0x000fc80000000000 */
[----:B------:R-:W-:-:S04]  /*112b0*/  FADD2 R18, R18.F32x2.HI_LO, R144.F32x2.HI_LO ;  /* 0x000000901212724b */ /* 0x000fc80000000000 */
[----:B------:R-:W-:Y:S02]  /*112c0*/  FADD2 R18, R18.F32x2.HI_LO, R94.F32x2.HI_LO ;  /* 0x0000005e1212724b */ /* 0x000fe40000000000 */
[----:B------:R-:W-:Y:S02]  /*112d0*/  FADD2 R124, R124.F32x2.HI_LO, R106.F32x2.HI_LO ;  /* 0x0000006a7c7c724b */ /* 0x000fe40000000000 */
[----:B------:R-:W-:Y:S02]  /*112e0*/  FADD2 R126, R126.F32x2.HI_LO, R108.F32x2.HI_LO ;  /* 0x0000006c7e7e724b */ /* 0x000fe40000000000 */
[----:B------:R-:W-:Y:S02]  /*112f0*/  FADD2 R18, R18.F32x2.HI_LO, R102.F32x2.HI_LO ;  /* 0x000000661212724b */ /* 0x000fe40000000000 */
[----:B------:R-:W-:Y:S02]  /*11300*/  FADD2 R22, R22.F32x2.HI_LO, R112.F32x2.HI_LO ;  /* 0x000000701616724b */ /* 0x000fe40000000000 */
[----:B------:R-:W-:-:S02]  /*11310*/  FADD2 R124, R124.F32x2.HI_LO, R114.F32x2.HI_LO ;  /* 0x000000727c7c724b */ /* 0x000fc40000000000 */
        /* <DEDUP_REMOVED lines=23> */
[----:B------:R-:W-:Y:S01]  /*11490*/  FADD2 R18, R18.F32x2.HI_LO, R186.F32x2.HI_LO ;  /* 0x000000ba1212724b */ /* 0x000fe20000000000 */
[----:B------:R-:W-:Y:S01]  /*114a0*/  ULOP3.LUT UP0, URZ, UR53, 0x7f, UR37, 0xf8, !UPT ;  /* 0x0000007f35ff7892 */ /* 0x000fe2000f80f825 */
[----:B--2---:R-:W-:-:S02]  /*114b0*/  FADD2 R124, R124.F32x2.HI_LO, R34.F32x2.HI_LO ;  /* 0x000000227c7c724b */ /* 0x004fc40000000000 */
[----:B---3--:R-:W-:Y:S02]  /*114c0*/  FADD2 R126, R126.F32x2.HI_LO, R32.F32x2.HI_LO ;  /* 0x000000207e7e724b */ /* 0x008fe40000000000 */
[----:B----4-:R-:W-:Y:S02]  /*114d0*/  FADD2 R22, R22.F32x2.HI_LO, R30.F32x2.HI_LO ;  /* 0x0000001e1616724b */ /* 0x010fe40000000000 */
[----:B-----5:R-:W-:Y:S02]  /*114e0*/  FADD2 R124, R124.F32x2.HI_LO, R28.F32x2.HI_LO ;  /* 0x0000001c7c7c724b */ /* 0x020fe40000000000 */
        /* <DEDUP_REMOVED lines=11> */
[----:B------:R-:W-:-:S04]  /*115a0*/  FADD2 R18, R18.F32x2.HI_LO, R22.F32x2.HI_LO ;  /* 0x000000161212724b */ /* 0x000fc80000000000 */
[----:B------:R-:W-:-:S04]  /*115b0*/  FADD2 R18, R18.F32x2.HI_LO, R124.F32x2.HI_LO ;  /* 0x0000007c1212724b */ /* 0x000fc80000000000 */
[----:B------:R-:W-:Y:S01]  /*115c0*/  FADD R16, R18, R19 ;  /* 0x0000001312107221 */ /* 0x000fe20000000000 */
[----:B------:R-:W-:Y:S06]  /*115d0*/  BRA.U UP0, `(.L_x_255) ;  /* 0x0000000100907547 */ /* 0x000fec000b800000 */
[----:B------:R-:W-:Y:S05]  /*115e0*/  @P1 BRA `(.L_x_256) ;  /* 0x0000000000041947 */ /* 0x000fea0003800000 */
[----:B------:R-:W-:Y:S05]  /*115f0*/  BPT.TRAP 0x1 ;  /* 0x000000040000795c */ /* 0x000fea0000300000 */
.L_x_256:
[----:B------:R-:W-:Y:S01]  /*11600*/  UISETP.NE.AND UP0, UPT, UR50, URZ, UPT ;  /* 0x000000ff3200728c */ /* 0x000fe2000bf05270 */
[----:B------:R-:W-:Y:S01]  /*11610*/  IMAD.U32 R0, RZ, RZ, UR5 ;  /* 0x00000005ff007e24 */ /* 0x000fe2000f8e00ff */
[----:B------:R-:W-:Y:S01]  /*11620*/  UIADD3 UR6, UPT, UPT, UR4, 0x1c060, URZ ;  /* 0x0001c06004067890 */ /* 0x000fe2000fffe0ff */
[----:B------:R-:W-:Y:S01]  /*11630*/  IMAD.U32 R2, R2, 0x10000, RZ ;  /* 0x0001000002027824 */ /* 0x000fe200078e00ff */
[----:B------:R-:W-:Y:S02]  /*11640*/  LOP3.LUT R60, R60, 0x3, RZ, 0xc0, !PT ;  /* 0x000000033c3c7812 */ /* 0x000fe400078ec0ff */
[----:B------:R-:W-:Y:S02]  /*11650*/  SHF.L.U32 R0, R0, 0x1f, RZ ;  /* 0x0000001f00007819 */ /* 0x000fe400000006ff */
[----:B------:R-:W-:-:S03]  /*11660*/  LOP3.LUT R2, R2, 0x600000, RZ, 0xc0, !PT ;  /* 0x0060000002027812 */ /* 0x000fc600078ec0ff */
[----:B------:R-:W-:Y:S01]  /*11670*/  @UP0 UIADD3 UR6, UPT, UPT, UR4, 0x1c050, URZ ;  /* 0x0001c05004060890 */ /* 0x000fe2000fffe0ff */
[----:B------:R-:W-:Y:S01]  /*11680*/  SHF.R.U32.HI R3, RZ, 0x15, R2 ;  /* 0x00000015ff037819 */ /* 0x000fe20000011602 */
[----:B------:R-:W-:-:S03]  /*11690*/  USEL UR4, URZ, 0x80, UP0 ;  /* 0x00000080ff047887 */ /* 0x000fc60008000000 */
[----:B------:R-:W-:-:S03]  /*116a0*/  ISETP.NE.AND P0, PT, R60, R3, PT ;  /* 0x000000033c00720c */ /* 0x000fc60003f05270 */
[----:B------:R-:W-:Y:S01]  /*116b0*/  LOP3.LUT R2, R2, UR4, RZ, 0xfc, !PT ;  /* 0x0000000402027c12 */ /* 0x000fe2000f8efcff */
[----:B------:R-:W1:Y:S02]  /*116c0*/  SYNCS.PHASECHK.TRANS64.TRYWAIT P1, [UR6], R0 ;  /* 0x00000000ff0075a7 */ /* 0x000e640008021106 */
[----:B-1----:R-:W-:Y:S07]  /*116d0*/  @!P1 BRA `(.L_x_257) ;  /* 0x000000a000a09947 */ /* 0x002fee0003800000 */
.L_x_448:
[----:B------:R-:W-:Y:S05]  /*116e0*/  @!P0 BRA `(.L_x_258) ;  /* 0x0000000000408947 */ /* 0x000fea0003800000 */
[----:B------:R-:W-:Y:S01]  /*116f0*/  MOV R14, 0x8 ;  /* 0x00000008000e7802 */ /* 0x000fe20000000f00 */
[----:B------:R-:W2:Y:S01]  /*11700*/  LDCU.64 UR8, c[0x4][0xb0] ;  /* 0x01001600ff0877ac */ /* 0x000ea20008000a00 */
[----:B------:R-:W-:Y:S02]  /*11710*/  HFMA2 R12, -RZ, RZ, 0, 5.9604644775390625e-08 ;  /* 0x00000001ff0c7431 */ /* 0x000fe400000001ff */
[----:B------:R-:W-:Y:S01]  /*11720*/  IMAD.MOV.U32 R8, RZ, RZ, 0x1be ;  /* 0x000001beff087424 */ /* 0x000fe200078e00ff */
[----:B------:R-:W3:Y:S01]  /*11730*/  LDCU.64 UR6, c[0x4][0xb8] ;  /* 0x01001700ff0677ac */ /* 0x000ee20008000a00 */
[----:B------:R-:W4:Y:S01]  /*11740*/  LDC.64 R14, c[0x4][R14] ;  /* 0x010000000e0e7b82 */ /* 0x000f220000000a00 */
[----:B------:R-:W-:Y:S01]  /*11750*/  IMAD.MOV.U32 R13, RZ, RZ, RZ ;  /* 0x000000ffff0d7224 */ /* 0x000fe200078e00ff */
[----:B------:R-:W5:Y:S01]  /*11760*/  LDCU.64 UR4, c[0x4][0x18] ;  /* 0x01000300ff0477ac */ /* 0x000f620008000a00 */
[----:B--2---:R-:W-:Y:S01]  /*11770*/  IMAD.U32 R4, RZ, RZ, UR8 ;  /* 0x00000008ff047e24 */ /* 0x004fe2000f8e00ff */
[----:B------:R-:W-:Y:S01]  /*11780*/  MOV R5, UR9 ;  /* 0x0000000900057c02 */ /* 0x000fe20008000f00 */
[----:B---3--:R-:W-:Y:S01]  /*11790*/  IMAD.U32 R6, RZ, RZ, UR6 ;  /* 0x00000006ff067e24 */ /* 0x008fe2000f8e00ff */
[----:B------:R-:W-:Y:S01]  /*117a0*/  MOV R7, UR7 ;  /* 0x0000000700077c02 */ /* 0x000fe20008000f00 */
[----:B-----5:R-:W-:Y:S01]  /*117b0*/  IMAD.U32 R10, RZ, RZ, UR4 ;  /* 0x00000004ff0a7e24 */ /* 0x020fe2000f8e00ff */
[----:B------:R-:W-:-:S02]  /*117c0*/  MOV R11, UR5 ;  /* 0x00000005000b7c02 */ /* 0x000fc40008000f00 */
[----:B------:R-:W-:-:S07]  /*117d0*/  LEPC R20, `(.L_x_258) ;  /* 0x000000001014794e */ /* 0x000fce0000000000 */
[----:B-1--4-:R-:W-:Y:S05]  /*117e0*/  CALL.ABS.NOINC R14 ;  /* 0x000000000e007343 */ /* 0x012fea0003c00000 */
.L_x_258:
[----:B------:R-:W-:Y:S05]  /*117f0*/  WARPSYNC.ALL ;  /* 0x0000000000007948 */ /* 0x000fea0003800000 */
[----:B------:R-:W-:-:S13]  /*11800*/  R2UR UR4, R2 ;  /* 0x00000000020472ca */ /* 0x000fda00000e0000 */
[----:B------:R2:W-:Y:S02]  /*11810*/  STTM.x2 tmem[UR4], R16 ;  /* 0x00000010000079ed */ /* 0x0005e400080c0004 */
.L_x_255:
[----:B------:R-:W-:Y:S01]  /*11820*/  UIADD3 UR4, UPT, UPT, UR53, 0x1, URZ ;  /* 0x0000000135047890 */ /* 0x000fe2000fffe0ff */
[----:B------:R-:W-:Y:S01]  /*11830*/  MOV R156, R17 ;  /* 0x00000011009c7202 */ /* 0x000fe20000000f00 */
[----:B------:R-:W-:Y:S02]  /*11840*/  UIADD3 UR53, UPT, UPT, UR53, -0x1, URZ ;  /* 0xffffffff35357890 */ /* 0x000fe4000fffe0ff */
[----:B------:R-:W-:-:S09]  /*11850*/  UISETP.GT.U32.AND UP0, UPT, UR4, 0x1, UPT ;  /* 0x000000010400788c */ /* 0x000fd2000bf04070 */
[----:B------:R-:W-:Y:S05]  /*11860*/  BRA.U UP0, `(.L_x_259) ;  /* 0xffffffb900b07547 */ /* 0x000fea000b83ffff */
.L_x_238:
[----:B------:R-:W3:Y:S02]  /*11870*/  LDCU UR4, c[0x0][0x384] ;  /* 0x00007080ff0477ac */ /* 0x000ee40008000800 */
[----:B---3--:R-:W-:-:S09]  /*11880*/  ULOP3.LUT UP0, URZ, UR4, 0x7f, URZ, 0xc0, !UPT ;  /* 0x0000007f04ff7892 */ /* 0x008fd2000f80c0ff */
[----:B------:R-:W-:Y:S05]  /*11890*/  BRA.U !UP0, `(.L_x_260) ;  /* 0x0000005d08447547 */ /* 0x000fea000b800000 */
[----:B------:R-:W3:Y:S01]  /*118a0*/  S2R R2, SR_TID.X ;  /* 0x0000000000027919 */ /* 0x000ee20000002100 */
[----:B------:R-:W-:Y:S01]  /*118b0*/  UISETP.NE.AND UP0, UPT, UR50, URZ, UPT ;  /* 0x000000ff3200728c */ /* 0x000fe2000bf05270 */
[----:B------:R-:W-:-:S03]  /*118c0*/  UMOV UR4, 0x20 ;  /* 0x0000002000047882 */ /* 0x000fc60000000000 */
[----:B------:R-:W-:Y:S02]  /*118d0*/  USEL UR4, UR4, 0xa0, UP0 ;  /* 0x000000a004047887 */ /* 0x000fe40008000000 */
[----:B------:R-:W-:Y:S02]  /*118e0*/  USEL UR5, UR45, UR48, UP0 ;  /* 0x000000302d057287 */ /* 0x000fe40008000000 */
[----:B------:R-:W-:Y:S01]  /*118f0*/  UISETP.GT.U32.AND UP0, UPT, UR42, 0x1, UPT ;  /* 0x000000012a00788c */ /* 0x000fe2000bf04070 */
[----:B---3--:R-:W-:-:S05]  /*11900*/  IMAD.U32 R152, R2, 0x10000, RZ ;  /* 0x0001000002987824 */ /* 0x008fca00078e00ff */
[----:B------:R-:W-:-:S05]  /*11910*/  LOP3.LUT R152, R152, 0x600000, RZ, 0xc0, !PT ;  /* 0x0060000098987812 */ /* 0x000fca00078ec0ff */
[----:B-1----:R-:W-:-:S06]  /*11920*/  VIADD R0, R152, UR4 ;  /* 0x0000000498007c36 */ /* 0x002fcc0008000000 */
[----:B------:R-:W1:Y:S02]  /*11930*/  SHFL.IDX PT, R0, R0, RZ, 0x1f ;  /* 0x00001fff00007589 */ /* 0x000e6400000e0000 */
[----:B-1----:R-:W-:Y:S01]  /*11940*/  R2UR UR39, R0 ;  /* 0x00000000002772ca */ /* 0x002fe200000e0000 */
[----:B------:R-:W-:-:S14]  /*11950*/  BRA.U UP0, `(.L_x_261) ;  /* 0x0000000100047547 */ /* 0x000fdc000b800000 */
[----:B------:R-:W-:Y:S05]  /*11960*/  BPT.TRAP 0x1 ;  /* 0x000000040000795c */ /* 0x000fea0000300000 */
.L_x_261:
        /* <DEDUP_REMOVED lines=16> */
.L_x_450:
[----:B------:R-:W-:Y:S05]  /*11a70*/  @!P0 BRA `(.L_x_263) ;  /* 0x0000000000408947 */ /* 0x000fea0003800000 */
[----:B------:R-:W-:Y:S01]  /*11a80*/  MOV R14, 0x8 ;  /* 0x00000008000e7802 */ /* 0x000fe20000000f00 */
[----:B------:R-:W3:Y:S01]  /*11a90*/  LDCU.64 UR8, c[0x4][0xb0] ;  /* 0x01001600ff0877ac */ /* 0x000ee20008000a00 */
[----:B------:R-:W-:Y:S02]  /*11aa0*/  HFMA2 R12, -RZ, RZ, 0, 5.9604644775390625e-08 ;  /* 0x00000001ff0c7431 */ /* 0x000fe400000001ff */
[----:B------:R-:W-:Y:S01]  /*11ab0*/  IMAD.MOV.U32 R8, RZ, RZ, 0x192 ;  /* 0x00000192ff087424 */ /* 0x000fe200078e00ff */
[----:B------:R-:W4:Y:S01]  /*11ac0*/  LDCU.64 UR6, c[0x4][0xb8] ;  /* 0x01001700ff0677ac */ /* 0x000f220008000a00 */
[----:B------:R-:W1:Y:S01]  /*11ad0*/  LDC.64 R14, c[0x4][R14] ;  /* 0x010000000e0e7b82 */ /* 0x000e620000000a00 */
[----:B------:R-:W-:Y:S01]  /*11ae0*/  IMAD.MOV.U32 R13, RZ, RZ, RZ ;  /* 0x000000ffff0d7224 */ /* 0x000fe200078e00ff */
[----:B------:R-:W5:Y:S01]  /*11af0*/  LDCU.64 UR4, c[0x4][0x10] ;  /* 0x01000200ff0477ac */ /* 0x000f620008000a00 */
[----:B---3--:R-:W-:Y:S01]  /*11b00*/  IMAD.U32 R4, RZ, RZ, UR8 ;  /* 0x00000008ff047e24 */ /* 0x008fe2000f8e00ff */
[----:B------:R-:W-:Y:S01]  /*11b10*/  MOV R5, UR9 ;  /* 0x0000000900057c02 */ /* 0x000fe20008000f00 */
[----:B----4-:R-:W-:Y:S01]  /*11b20*/  IMAD.U32 R6, RZ, RZ, UR6 ;  /* 0x00000006ff067e24 */ /* 0x010fe2000f8e00ff */
[----:B------:R-:W-:Y:S01]  /*11b30*/  MOV R7, UR7 ;  /* 0x0000000700077c02 */ /* 0x000fe20008000f00 */
[----:B-----5:R-:W-:Y:S01]  /*11b40*/  IMAD.U32 R10, RZ, RZ, UR4 ;  /* 0x00000004ff0a7e24 */ /* 0x020fe2000f8e00ff */
[----:B------:R-:W-:-:S02]  /*11b50*/  MOV R11, UR5 ;  /* 0x00000005000b7c02 */ /* 0x000fc40008000f00 */
[----:B------:R-:W-:-:S07]  /*11b60*/  LEPC R20, `(.L_x_263) ;  /* 0x000000001014794e */ /* 0x000fce0000000000 */
[----:B-12---:R-:W-:Y:S05]  /*11b70*/  CALL.ABS.NOINC R14 ;  /* 0x000000000e007343 */ /* 0x006fea0003c00000 */
.L_x_263:
        /* <DEDUP_REMOVED lines=11> */
[----:B------:R-:W3:Y:S01]  /*11c30*/  LDCU.64 UR6, c[0x4][0xb8] ;  /* 0x01001700ff0677ac */ /* 0x000ee20008000a00 */
[----:B------:R-:W4:Y:S01]  /*11c40*/  LDC.64 R14, c[0x4][R14] ;  /* 0x010000000e0e7b82 */ /* 0x000f220000000a00 */
[----:B------:R-:W-:Y:S01]  /*11c50*/  IMAD.MOV.U32 R13, RZ, RZ, RZ ;  /* 0x000000ffff0d7224 */ /* 0x000fe200078e00ff */
[----:B------:R-:W5:Y:S01]  /*11c60*/  LDCU.64 UR4, c[0x4][0x10] ;  /* 0x01000200ff0477ac */ /* 0x000f620008000a00 */
[----:B-1----:R-:W-:Y:S01]  /*11c70*/  IMAD.U32 R4, RZ, RZ, UR8 ;  /* 0x00000008ff047e24 */ /* 0x002fe2000f8e00ff */
[----:B------:R-:W-:Y:S01]  /*11c80*/  MOV R5, UR9 ;  /* 0x0000000900057c02 */ /* 0x000fe20008000f00 */
[----:B---3--:R-:W-:Y:S01]  /*11c90*/  IMAD.U32 R6, RZ, RZ, UR6 ;  /* 0x00000006ff067e24 */ /* 0x008fe2000f8e00ff */
[----:B------:R-:W-:Y:S01]  /*11ca0*/  MOV R7, UR7 ;  /* 0x0000000700077c02 */ /* 0x000fe20008000f00 */
[----:B-----5:R-:W-:Y:S01]  /*11cb0*/  IMAD.U32 R10, RZ, RZ, UR4 ;  /* 0x00000004ff0a7e24 */ /* 0x020fe2000f8e00ff */
[----:B------:R-:W-:-:S02]  /*11cc0*/  MOV R11, UR5 ;  /* 0x00000005000b7c02 */ /* 0x000fc40008000f00 */
[----:B------:R-:W-:-:S07]  /*11cd0*/  LEPC R20, `(.L_x_264) ;  /* 0x000000001014794e */ /* 0x000fce0000000000 */
[----:B--2-4-:R-:W-:Y:S05]  /*11ce0*/  CALL.ABS.NOINC R14 ;  /* 0x000000000e007343 */ /* 0x014fea0003c00000 */
.L_x_264:
        /* <DEDUP_REMOVED lines=23> */
.L_x_265:
        /* <DEDUP_REMOVED lines=23> */
.L_x_266:
[----:B------:R-:W1:Y:S01]  /*11fd0*/  LDC R0, c[0x0][0x384] ;  /* 0x0000e100ff007b82 */ /* 0x000e620000000800 */
[----:B------:R-:W-:Y:S05]  /*11fe0*/  WARPSYNC.ALL ;  /* 0x0000000000007948 */ /* 0x000fea0003800000 */
[----:B------:R-:W-:Y:S01]  /*11ff0*/  UIADD3 UR65, UPT, UPT, UR44, 0x1, URZ ;  /* 0x000000012c417890 */ /* 0x000fe2000fffe0ff */
[----:B------:R-:W-:Y:S01]  /*12000*/  MOV.SPILL R3, UR36 ;  /* 0x0000002400037c02 */ /* 0x000fe20009000f00 */
[----:B------:R-:W-:Y:S02]  /*12010*/  UIADD3 UR56, UPT, UPT, UR44, 0xa, URZ ;  /* 0x0000000a2c387890 */ /* 0x000fe4000fffe0ff */
[----:B------:R-:W-:-:S02]  /*12020*/  UIADD3 UR61, UPT, UPT, UR44, 0x5, URZ ;  /* 0x000000052c3d7890 */ /* 0x000fc4000fffe0ff */
[----:B------:R-:W-:Y:S02]  /*12030*/  UIADD3 UR33, UPT, UPT, UR44, 0x14, URZ ;  /* 0x000000142c217890 */ /* 0x000fe4000fffe0ff */
[----:B------:R-:W-:Y:S02]  /*12040*/  UIADD3 UR52, UPT, UPT, UR44, 0xe, URZ ;  /* 0x0000000e2c347890 */ /* 0x000fe4000fffe0ff */
[----:B------:R-:W-:Y:S02]  /*12050*/  UIADD3 UR57, UPT, UPT, UR44, 0x9, URZ ;  /* 0x000000092c397890 */ /* 0x000fe4000fffe0ff */
[----:B------:R-:W-:Y:S02]  /*12060*/  UIADD3 UR22, UPT, UPT, UR44, 0x1d, URZ ;  /* 0x0000001d2c167890 */ /* 0x000fe4000fffe0ff */
[----:B------:R-:W-:Y:S02]  /*12070*/  UIADD3 UR64, UPT, UPT, UR44, 0x2, URZ ;  /* 0x000000022c407890 */ /* 0x000fe4000fffe0ff */
[----:B------:R-:W-:Y:S01]  /*12080*/  UIADD3 UR62, UPT, UPT, UR44, 0x4, URZ ;  /* 0x000000042c3e7890 */ /* 0x000fe2000fffe0ff */
[C---:B-1----:R-:W-:Y:S01]  /*12090*/  ISETP.LE.AND P2, PT, R0.reuse, UR65, PT ;  /* 0x0000004100007c0c */ /* 0x042fe2000bf43270 */
[----:B------:R-:W-:Y:S01]  /*120a0*/  UIADD3 UR29, UPT, UPT, UR44, 0x18, URZ ;  /* 0x000000182c1d7890 */ /* 0x000fe2000fffe0ff */
[C---:B------:R-:W-:Y:S01]  /*120b0*/  ISETP.LE.AND P6, PT, R0.reuse, UR61, PT ;  /* 0x0000003d00007c0c */ /* 0x040fe2000bfc3270 */
[----:B------:R-:W-:Y:S01]  /*120c0*/  UIADD3 UR34, UPT, UPT, UR44, 0x12, URZ ;  /* 0x000000122c227890 */ /* 0x000fe2000fffe0ff */
[----:B------:R-:W-:Y:S01]  /*120d0*/  FSEL R89, R89, -INF , !P2 ;  /* 0xff80000059597808 */ /* 0x000fe20005000000 */
[----:B------:R-:W-:Y:S01]  /*120e0*/  UIADD3 UR54, UPT, UPT, UR44, 0xc, URZ ;  /* 0x0000000c2c367890 */ /* 0x000fe2000fffe0ff */
[C---:B------:R-:W-:Y:S01]  /*120f0*/  ISETP.LE.AND P2, PT, R0.reuse, UR56, PT ;  /* 0x0000003800007c0c */ /* 0x040fe2000bf43270 */
[----:B------:R-:W-:Y:S01]  /*12100*/  UIADD3 UR53, UPT, UPT, UR44, 0xd, URZ ;  /* 0x0000000d2c357890 */ /* 0x000fe2000fffe0ff */
[----:B------:R-:W-:Y:S01]  /*12110*/  ISETP.LE.AND P3, PT, R0, UR44, PT ;  /* 0x0000002c00007c0c */ /* 0x000fe2000bf63270 */
[----:B------:R-:W-:Y:S01]  /*12120*/  UIADD3 UR60, UPT, UPT, UR44, 0x6, URZ ;  /* 0x000000062c3c7890 */ /* 0x000fe2000fffe0ff */
[----:B------:R-:W-:Y:S01]  /*12130*/  FSEL R98, R98, -INF , !P2 ;  /* 0xff80000062627808 */ /* 0x000fe20005000000 */
[----:B------:R-:W-:Y:S01]  /*12140*/  UIADD3 UR58, UPT, UPT, UR44, 0x8, URZ ;  /* 0x000000082c3a7890 */ /* 0x000fe2000fffe0ff */
[C---:B------:R-:W-:Y:S01]  /*12150*/  ISETP.LE.AND P2, PT, R0.reuse, UR33, PT ;  /* 0x0000002100007c0c */ /* 0x040fe2000bf43270 */
[----:B------:R-:W-:Y:S01]  /*12160*/  UIADD3 UR23, UPT, UPT, UR44, 0x1c, URZ ;  /* 0x0000001c2c177890 */ /* 0x000fe2000fffe0ff */
[----:B------:R-:W-:Y:S01]  /*12170*/  FSEL R93, R93, -INF , !P6 ;  /* 0xff8000005d5d7808 */ /* 0x000fe20007000000 */
[----:B------:R-:W-:Y:S01]  /*12180*/  UIADD3 UR31, UPT, UPT, UR44, 0x15, URZ ;  /* 0x000000152c1f7890 */ /* 0x000fe2000fffe0ff */
[----:B------:R-:W-:Y:S01]  /*12190*/  ISETP.LE.AND P6, PT, R0, UR52, PT ;  /* 0x0000003400007c0c */ /* 0x000fe2000bfc3270 */
[----:B------:R-:W-:Y:S01]  /*121a0*/  UIADD3 UR30, UPT, UPT, UR44, 0x16, URZ ;  /* 0x000000162c1e7890 */ /* 0x000fe2000fffe0ff */
[----:B------:R-:W-:Y:S01]  /*121b0*/  FSEL R88, R88, -INF , !P3 ;  /* 0xff80000058587808 */ /* 0x000fe20005800000 */
[----:B------:R-:W-:Y:S01]  /*121c0*/  UIADD3 UR5, UPT, UPT, UR44, 0x10, URZ ;  /* 0x000000102c057890 */ /* 0x000fe2000fffe0ff */
[----:B------:R-:W-:Y:S01]  /*121d0*/  ISETP.LE.AND P3, PT, R0, UR57, PT ;  /* 0x0000003900007c0c */ /* 0x000fe2000bf63270 */
[----:B------:R-:W-:Y:S01]  /*121e0*/  UIADD3 UR35, UPT, UPT, UR44, 0x11, URZ ;  /* 0x000000112c237890 */ /* 0x000fe2000fffe0ff */
[----:B------:R-:W-:Y:S01]  /*121f0*/  FSEL R108, R108, -INF , !P2 ;  /* 0xff8000006c6c7808 */ /* 0x000fe20005000000 */
[----:B------:R-:W-:Y:S01]  /*12200*/  UIADD3 UR25, UPT, UPT, UR44, 0x1e, URZ ;  /* 0x0000001e2c197890 */ /* 0x000fe2000fffe0ff */
[C---:B------:R-:W-:Y:S01]  /*12210*/  ISETP.LE.AND P2, PT, R0.reuse, UR22, PT ;  /* 0x0000001600007c0c */ /* 0x040fe2000bf43270 */
        /* <DEDUP_REMOVED lines=183> */
[----:B------:R-:W-:-:S02]  /*12d90*/  ISETP.LE.AND P3, PT, R0, UR36, PT ;  /* 0x0000002400007c0c */ /* 0x000fc4000bf63270 */
[C---:B------:R-:W-:Y:S01]  /*12da0*/  ISETP.LE.AND P2, PT, R0.reuse, UR75, PT ;  /* 0x0000004b00007c0c */ /* 0x040fe2000bf43270 */
[----:B------:R-:W-:Y:S01]  /*12db0*/  UIADD3 UR75, UPT, UPT, UR44, 0x47, URZ ;  /* 0x000000472c4b7890 */ /* 0x000fe2000fffe0ff */
[C---:B------:R-:W-:Y:S01]  /*12dc0*/  ISETP.LE.AND P1, PT, R0.reuse, UR71, PT ;  /* 0x0000004700007c0c */ /* 0x040fe2000bf23270 */
[----:B------:R-:W-:Y:S01]  /*12dd0*/  UIADD3 UR71, UPT, UPT, UR44, 0x4b, URZ ;  /* 0x0000004b2c477890 */ /* 0x000fe2000fffe0ff */
[----:B------:R-:W-:Y:S02]  /*12de0*/  FSEL R127, R59, -INF , !P0 ;  /* 0xff8000003b7f7808 */ /* 0x000fe40004000000 */
[----:B------:R-:W-:Y:S02]  /*12df0*/  ISETP.LE.AND P0, PT, R0, UR4, PT ;  /* 0x0000000400007c0c */ /* 0x000fe4000bf03270 */
[----:B------:R-:W-:Y:S02]  /*12e00*/  R2UR UR4, R152 ;  /* 0x00000000980472ca */ /* 0x000fe400000e0000 */
[----:B------:R-:W-:-:S02]  /*12e10*/  FSEL R144, R82, -INF , !P4 ;  /* 0xff80000052907808 */ /* 0x000fc40006000000 */
[----:B------:R-:W-:Y:S02]  /*12e20*/  FSEL R140, R84, -INF , !P3 ;  /* 0xff800000548c7808 */ /* 0x000fe40005800000 */
[----:B------:R-:W-:Y:S02]  /*12e30*/  FSEL R141, R85, -INF , !P2 ;  /* 0xff800000558d7808 */ /* 0x000fe40005000000 */
[----:B------:R-:W-:Y:S02]  /*12e40*/  FSEL R148, R86, -INF , !P1 ;  /* 0xff80000056947808 */ /* 0x000fe40004800000 */
        /* <DEDUP_REMOVED lines=8> */
[----:B------:R-:W-:-:S02]  /*12ed0*/  FSEL R95, R95, -INF , !P6 ;  /* 0xff8000005f5f7808 */ /* 0x000fc40007000000 */
[----:B------:R-:W-:Y:S02]  /*12ee0*/  FSEL R135, R81, -INF , !P5 ;  /* 0xff80000051877808 */ /* 0x000fe40006800000 */
[----:B------:R-:W-:Y:S02]  /*12ef0*/  FSEL R137, R71, -INF , !P4 ;  /* 0xff80000047897808 */ /* 0x000fe40006000000 */
        /* <DEDUP_REMOVED lines=13> */
[----:B------:R-:W-:-:S02]  /*12fd0*/  ISETP.LE.AND P1, PT, R0, UR76, PT ;  /* 0x0000004c00007c0c */ /* 0x000fc4000bf23270 */
[----:B------:R-:W-:Y:S02]  /*12fe0*/  FSEL R129, R63, -INF , !P6 ;  /* 0xff8000003f817808 */ /* 0x000fe40007000000 */
[----:B------:R-:W-:Y:S02]  /*12ff0*/  FSEL R133, R67, -INF , !P5 ;  /* 0xff80000043857808 */ /* 0x000fe40006800000 */
[----:B------:R-:W-:Y:S02]  /*13000*/  FSEL R149, R87, -INF , !P0 ;  /* 0xff80000057957808 */ /* 0x000fe40004000000 */
[----:B------:R-:W-:Y:S01]  /*13010*/  FSEL R26, R26, -INF , !P4 ;  /* 0xff8000001a1a7808 */ /* 0x000fe20006000000 */
[----:B------:R-:W1:Y:S01]  /*13020*/  LDTM.x32 R56, tmem[UR4+0x60] ;  /* 0x00006004003879ee */ /* 0x000e6200082c0000 */
[----:B------:R-:W-:Y:S01]  /*13030*/  FSEL R28, R28, -INF , !P3 ;  /* 0xff8000001c1c7808 */ /* 0x000fe20005800000 */
[----:B------:R-:W-:Y:S01]  /*13040*/  UIADD3 UR4, UPT, UPT, UR44, 0x7b, URZ ;  /* 0x0000007b2c047890 */ /* 0x000fe2000fffe0ff */
[----:B------:R-:W-:-:S02]  /*13050*/  FSEL R29, R29, -INF , !P2 ;  /* 0xff8000001d1d7808 */ /* 0x000fc40005000000 */
[----:B------:R-:W-:Y:S02]  /*13060*/  FSEL R30, R30, -INF , !P1 ;  /* 0xff8000001e1e7808 */ /* 0x000fe40004800000 */
[C---:B------:R-:W-:Y:S01]  /*13070*/  ISETP.LE.AND P5, PT, R0.reuse, UR20, PT ;  /* 0x0000001400007c0c */ /* 0x040fe2000bfa3270 */
[----:B------:R-:W-:Y:S01]  /*13080*/  UIADD3 UR20, UPT, UPT, UR44, 0x6f, URZ ;  /* 0x0000006f2c147890 */ /* 0x000fe2000fffe0ff */
[C---:B------:R-:W-:Y:S02]  /*13090*/  ISETP.LE.AND P4, PT, R0.reuse, UR72, PT ;  /* 0x0000004800007c0c */ /* 0x040fe4000bf83270 */
[C---:B------:R-:W-:Y:S02]  /*130a0*/  ISETP.LE.AND P3, PT, R0.reuse, UR70, PT ;  /* 0x0000004600007c0c */ /* 0x040fe4000bf63270 */
[C---:B------:R-:W-:Y:S02]  /*130b0*/  ISETP.LE.AND P2, PT, R0.reuse, UR69, PT ;  /* 0x0000004500007c0c */ /* 0x040fe4000bf43270 */
[----:B------:R-:W-:-:S02]  /*130c0*/  ISETP.LE.AND P1, PT, R0, UR68, PT ;  /* 0x0000004400007c0c */ /* 0x000fc4000bf23270 */
[----:B------:R-:W-:Y:S02]  /*130d0*/  FSEL R25, R25, -INF , !P5 ;  /* 0xff80000019197808 */ /* 0x000fe40006800000 */
[----:B------:R-:W-:Y:S02]  /*130e0*/  FSEL R34, R34, -INF , !P4 ;  /* 0xff80000022227808 */ /* 0x000fe40006000000 */
[----:B------:R-:W-:Y:S02]  /*130f0*/  FSEL R36, R36, -INF , !P3 ;  /* 0xff80000024247808 */ /* 0x000fe40005800000 */
[----:B------:R-:W-:Y:S02]  /*13100*/  FSEL R37, R37, -INF , !P2 ;  /* 0xff80000025257808 */ /* 0x000fe40005000000 */
[----:B------:R-:W-:Y:S02]  /*13110*/  FSEL R38, R38, -INF , !P1 ;  /* 0xff80000026267808 */ /* 0x000fe40004800000 */
[----:B------:R-:W-:-:S02]  /*13120*/  ISETP.LE.AND P5, PT, R0, UR73, PT ;  /* 0x0000004900007c0c */ /* 0x000fc4000bfa3270 */
[C---:B------:R-:W-:Y:S02]  /*13130*/  ISETP.LE.AND P4, PT, R0.reuse, UR64, PT ;  /* 0x0000004000007c0c */ /* 0x040fe4000bf83270 */
[C---:B------:R-:W-:Y:S02]  /*13140*/  ISETP.LE.AND P3, PT, R0.reuse, UR62, PT ;  /* 0x0000003e00007c0c */ /* 0x040fe4000bf63270 */
[C---:B------:R-:W-:Y:S02]  /*13150*/  ISETP.LE.AND P2, PT, R0.reuse, UR61, PT ;  /* 0x0000003d00007c0c */ /* 0x040fe4000bf43270 */
[----:B------:R-:W-:Y:S02]  /*13160*/  ISETP.LE.AND P1, PT, R0, UR60, PT ;  /* 0x0000003c00007c0c */ /* 0x000fe4000bf23270 */
[----:B------:R-:W-:Y:S02]  /*13170*/  FSEL R33, R33, -INF , !P5 ;  /* 0xff80000021217808 */ /* 0x000fe40006800000 */
[----:B------:R-:W-:-:S02]  /*13180*/  FSEL R42, R42, -INF , !P4 ;  /* 0xff8000002a2a7808 */ /* 0x000fc40006000000 */
[----:B------:R-:W-:Y:S02]  /*13190*/  FSEL R44, R44, -INF , !P3 ;  /* 0xff8000002c2c7808 */ /* 0x000fe40005800000 */
[----:B------:R-:W-:Y:S02]  /*131a0*/  FSEL R45, R45, -INF , !P2 ;  /* 0xff8000002d2d7808 */ /* 0x000fe40005000000 */
[----:B------:R-:W-:Y:S02]  /*131b0*/  FSEL R46, R46, -INF , !P1 ;  /* 0xff8000002e2e7808 */ /* 0x000fe40004800000 */
[C---:B------:R-:W-:Y:S01]  /*131c0*/  ISETP.LE.AND P0, PT, R0.reuse, UR24, PT ;  /* 0x0000001800007c0c */ /* 0x040fe2000bf03270 */
[----:B------:R-:W-:Y:S01]  /*131d0*/  UIADD3 UR24, UPT, UPT, UR44, 0x6b, URZ ;  /* 0x0000006b2c187890 */ /* 0x000fe2000fffe0ff */
[C---:B------:R-:W-:Y:S02]  /*131e0*/  ISETP.LE.AND P5, PT, R0.reuse, UR65, PT ;  /* 0x0000004100007c0c */ /* 0x040fe4000bfa3270 */
[----:B------:R-:W-:-:S02]  /*131f0*/  ISETP.LE.AND P4, PT, R0, UR56, PT ;  /* 0x0000003800007c0c */ /* 0x000fc4000bf83270 */
[C---:B------:R-:W-:Y:S02]  /*13200*/  ISETP.LE.AND P3, PT, R0.reuse, UR54, PT ;  /* 0x0000003600007c0c */ /* 0x040fe4000bf63270 */
[C---:B------:R-:W-:Y:S02]  /*13210*/  ISETP.LE.AND P2, PT, R0.reuse, UR53, PT ;  /* 0x0000003500007c0c */ /* 0x040fe4000bf43270 */
[----:B------:R-:W-:Y:S02]  /*13220*/  ISETP.LE.AND P1, PT, R0, UR52, PT ;  /* 0x0000003400007c0c */ /* 0x000fe4000bf23270 */
[----:B------:R-:W-:Y:S02]  /*13230*/  FSEL R24, R24, -INF , !P0 ;  /* 0xff80000018187808 */ /* 0x000fe40004000000 */
[----:B------:R-:W-:Y:S02]  /*13240*/  FSEL R41, R41, -INF , !P5 ;  /* 0xff80000029297808 */ /* 0x000fe40006800000 */
[----:B------:R-:W-:-:S02]  /*13250*/  FSEL R50, R50, -INF , !P4 ;  /* 0xff80000032327808 */ /* 0x000fc40006000000 */
[----:B------:R-:W-:Y:S02]  /*13260*/  FSEL R52, R52, -INF , !P3 ;  /* 0xff80000034347808 */ /* 0x000fe40005800000 */
[----:B------:R-:W-:Y:S02]  /*13270*/  FSEL R53, R53, -INF , !P2 ;  /* 0xff80000035357808 */ /* 0x000fe40005000000 */
[----:B------:R-:W-:Y:S02]  /*13280*/  FSEL R150, R54, -INF , !P1 ;  /* 0xff80000036967808 */ /* 0x000fe40004800000 */
[C---:B------:R-:W-:Y:S02]  /*13290*/  ISETP.LE.AND P0, PT, R0.reuse, UR74, PT ;  /* 0x0000004a00007c0c */ /* 0x040fe4000bf03270 */
        /* <DEDUP_REMOVED lines=19> */
[----:B-1----:R-:W-:-:S02]  /*133d0*/  FSEL R56, R56, -INF , !P4 ;  /* 0xff80000038387808 */ /* 0x002fc40006000000 */
        /* <DEDUP_REMOVED lines=44> */
[C---:B------:R-:W-:Y:S02]  /*136a0*/  ISETP.LE.AND P2, PT, R0.reuse, UR7, PT ;  /* 0x0000000700007c0c */ /* 0x040fe4000bf43270 */
[----:B------:R-:W-:Y:S02]  /*136b0*/  ISETP.LE.AND P1, PT, R0, UR6, PT ;  /* 0x0000000600007c0c */ /* 0x000fe4000bf23270 */
[----:B------:R-:W-:Y:S02]  /*136c0*/  R2UR.FILL UR36, R3 ;  /* 0x00000000032472ca */ /* 0x000fe400004e0000 */
[----:B------:R-:W-:-:S02]  /*136d0*/  FMNMX3 R5, R17, R88, R92, !PT ;  /* 0x0000005811057276 */ /* 0x000fc4000780005c */
[C---:B------:R-:W-:Y:S02]  /*136e0*/  FMNMX3 R4, R17.reuse, R89, R93, !PT ;  /* 0x0000005911047276 */ /* 0x040fe4000780005d */
[----:B------:R-:W-:Y:S02]  /*136f0*/  FMNMX3 R3, R17, R90, R94, !PT ;  /* 0x0000005a11037276 */ /* 0x000fe4000780005e */
[----:B------:R-:W-:Y:S02]  /*13700*/  FSEL R31, R31, -INF , !P6 ;  /* 0xff8000001f1f7808 */ /* 0x000fe40007000000 */
        /* <DEDUP_REMOVED lines=57> */
[----:B------:R-:W-:Y:S02]  /*13aa0*/  FSEL R59, R59, -INF , !P6 ;  /* 0xff8000003b3b7808 */ /* 0x000fe40007000000 */
[----:B------:R-:W-:Y:S02]  /*13ab0*/  FSEL R63, R63, -INF , !P5 ;  /* 0xff8000003f3f7808 */ /* 0x000fe40006800000 */
        /* <DEDUP_REMOVED lines=17> */
[----:B------:R-:W-:Y:S02]  /*13bd0*/  FMNMX3 R0, R0, R75, R79, !PT ;  /* 0x0000004b00007276 */ /* 0x000fe4000780004f */
[----:B------:R-:W-:Y:S02]  /*13be0*/  FMNMX3 R5, R5, R80, R54, !PT ;  /* 0x0000005005057276 */ /* 0x000fe40007800036 */
[----:B------:R-:W-:Y:S02]  /*13bf0*/  FMNMX3 R4, R4, R81, R55, !PT ;  /* 0x0000005104047276 */ /* 0x000fe40007800037 */
[----:B------:R-:W-:Y:S02]  /*13c00*/  FMNMX3 R3, R3, R82, R146, !PT ;  /* 0x0000005203037276 */ /* 0x000fe40007800092 */
[----:B------:R-:W-:-:S02]  /*13c10*/  FMNMX3 R0, R0, R83, R147, !PT ;  /* 0x0000005300007276 */ /* 0x000fc40007800093 */
[----:B------:R-:W-:Y:S02]  /*13c20*/  FMNMX3 R3, R5, R4, R3, !PT ;  /* 0x0000000405037276 */ /* 0x000fe40007800003 */
[----:B------:R-:W-:Y:S02]  /*13c30*/  ISETP.NE.AND P0, PT, R153, R154, PT ;  /* 0x0000009a9900720c */ /* 0x000fe40003f05270 */
[----:B------:R-:W-:-:S04]  /*13c40*/  FMNMX R155, R0, R3, !PT ;  /* 0x00000003009b7209 */ /* 0x000fc80007800000 */
[C---:B------:R-:W-:Y:S01]  /*13c50*/  FSETP.NEU.AND P1, PT, R155.reuse, -INF , PT ;  /* 0xff8000009b00780b */ /* 0x040fe20003f2d000 */
[----:B------:R1:W-:Y:S03]  /*13c60*/  STL [R1+0x64], R155 ;  /* 0x0000649b01007387 */ /* 0x0003e60000100800 */
[----:B------:R-:W-:-:S03]  /*13c70*/  FSEL R85, R155, RZ, P1 ;  /* 0x000000ff9b557208 */ /* 0x000fc60000800000 */
[----:B------:R-:W-:Y:S06]  /*13c80*/  @!P0 BRA `(.L_x_267) ;  /* 0x0000000000408947 */ /* 0x000fec0003800000 */
        /* <DEDUP_REMOVED lines=16> */
.L_x_267:
[----:B------:R-:W-:Y:S05]  /*13d90*/  WARPSYNC.ALL ;  /* 0x0000000000007948 */ /* 0x000fea0003800000 */
[----:B------:R-:W-:Y:S01]  /*13da0*/  R2UR UR4, R152 ;  /* 0x00000000980472ca */ /* 0x000fe200000e0000 */
[----:B------:R-:W-:Y:S01]  /*13db0*/  IMAD.MOV.U32 R84, RZ, RZ, R17 ;  /* 0x000000ffff547224 */ /* 0x000fe200078e0011 */
[----:B------:R-:W-:-:S11]  /*13dc0*/  ISETP.NE.AND P0, PT, RZ, UR43, PT ;  /* 0x0000002bff007c0c */ /* 0x000fd6000bf05270 */
[----:B------:R3:W-:Y:S02]  /*13dd0*/  STTM.x2 tmem[UR4], R84 ;  /* 0x00000054000079ed */ /* 0x0007e400080c0004 */
[----:B------:R-:W-:Y:S05]  /*13de0*/  @P0 BRA `(.L_x_268) ;  /* 0x0000000000040947 */ /* 0x000fea0003800000 */
[----:B------:R-:W-:Y:S05]  /*13df0*/  BPT.TRAP 0x1 ;  /* 0x000000040000795c */ /* 0x000fea0000300000 */
.L_x_268:
[----:B------:R-:W-:Y:S01]  /*13e00*/  UISETP.NE.AND UP0, UPT, UR50, URZ, UPT ;  /* 0x000000ff3200728c */ /* 0x000fe2000bf05270 */
[----:B------:R-:W-:Y:S01]  /*13e10*/  MOV R3, UR49 ;  /* 0x0000003100037c02 */ /* 0x000fe20008000f00 */
[----:B------:R-:W-:Y:S01]  /*13e20*/  UIADD3 UR4, UPT, UPT, UR37, 0x1c070, URZ ;  /* 0x0001c07025047890 */ /* 0x000fe2000fffe0ff */
[----:B------:R-:W-:Y:S02]  /*13e30*/  FSETP.NEU.AND P0, PT, R155, -INF , PT ;  /* 0xff8000009b00780b */ /* 0x000fe40003f0d000 */
[----:B------:R-:W-:Y:S02]  /*13e40*/  SHF.L.U32 R3, R3, 0x1f, RZ ;  /* 0x0000001f03037819 */ /* 0x000fe400000006ff */
[----:B------:R-:W-:-:S04]  /*13e50*/  FSEL R0, R155, RZ, P0 ;  /* 0x000000ff9b007208 */ /* 0x000fc80000000000 */
[----:B------:R-:W-:-:S09]  /*13e60*/  @!UP0 UIADD3 UR4, UPT, UPT, UR37, 0x1c080, URZ ;  /* 0x0001c08025048890 */ /* 0x000fd2000fffe0ff */
[----:B------:R-:W-:Y:S02]  /*13e70*/  SYNCS.ARRIVE.TRANS64.A1T0 RZ, [UR4], RZ ;  /* 0x000000ffffff79a7 */ /* 0x000fe40008100004 */
[----:B------:R-:W4:Y:S01]  /*13e80*/  LDCU UR4, c[0x0][0x704] ;  /* 0x0000e080ff0477ac */ /* 0x000f220008000800 */
[----:B------:R-:W5:Y:S01]  /*13e90*/  SYNCS.PHASECHK.TRANS64.TRYWAIT P5, [UR41], R3 ;  /* 0x00000003ff0075a7 */ /* 0x000f6200080a1129 */
[----:B----4-:R-:W-:-:S04]  /*13ea0*/  FMUL R0, R0, -UR4 ;  /* 0x8000000400007c20 */ /* 0x010fc80008400000 */
[--C-:B------:R-:W-:Y:S02]  /*13eb0*/  FFMA2 R88, R88.F32x2.HI_LO, UR4.F32, R0.reuse.F32 ;  /* 0x0000000458587c49 */ /* 0x100fe40009200000 */
[--C-:B------:R-:W-:Y:S02]  /*13ec0*/  FFMA2 R90, R90.F32x2.HI_LO, UR4.F32, R0.reuse.F32 ;  /* 0x000000045a5a7c49 */ /* 0x100fe40009200000 */
[--C-:B------:R-:W-:Y:S01]  /*13ed0*/  FFMA2 R92, R92.F32x2.HI_LO, UR4.F32, R0.reuse.F32 ;  /* 0x000000045c5c7c49 */ /* 0x100fe20009200000 */
[----:B------:R-:W-:Y:S01]  /*13ee0*/  FSETP.GEU.AND P4, PT, R88, -126, PT ;  /* 0xc2fc00005800780b */ /* 0x000fe20003f8e000 */
[----:B------:R-:W-:Y:S01]  /*13ef0*/  FFMA2 R94, R94.F32x2.HI_LO, UR4.F32, R0.F32 ;  /* 0x000000045e5e7c49 */ /* 0x000fe20009200000 */
[----:B------:R-:W-:Y:S02]  /*13f00*/  FSETP.GEU.AND P3, PT, R89, -126, PT ;  /* 0xc2fc00005900780b */ /* 0x000fe40003f6e000 */
[----:B------:R-:W-:Y:S02]  /*13f10*/  FSETP.GEU.AND P2, PT, R90, -126, PT ;  /* 0xc2fc00005a00780b */ /* 0x000fe40003f4e000 */
[----:B------:R-:W-:-:S02]  /*13f20*/  FSETP.GEU.AND P1, PT, R91, -126, PT ;  /* 0xc2fc00005b00780b */ /* 0x000fc40003f2e000 */
[----:B------:R-:W-:Y:S02]  /*13f30*/  FSETP.GEU.AND P0, PT, R92, -126, PT ;  /* 0xc2fc00005c00780b */ /* 0x000fe40003f0e000 */
        /* <DEDUP_REMOVED lines=9> */
[----:B-1--45:R-:W-:Y:S05]  /*13fd0*/  @!P5 BRA `(.L_x_269) ;  /* 0x000000780090d947 */ /* 0x032fea0003800000 */
.L_x_451:
[----:B------:R-:W-:Y:S01]  /*13fe0*/  @!P0 FMUL R92, R92, 0.5 ;  /* 0x3f0000005c5c8820 */ /* 0x000fe20000400000 */
[--C-:B------:R-:W-:Y:S01]  /*13ff0*/  FFMA2 R98, R98.F32x2.HI_LO, UR4.F32, R0.reuse.F32 ;  /* 0x0000000462627c49 */ /* 0x100fe20009200000 */
[----:B------:R-:W-:Y:S01]  /*14000*/  FSETP.GEU.AND P5, PT, R94, -126, PT ;  /* 0xc2fc00005e00780b */ /* 0x000fe20003fae000 */
[--C-:B------:R-:W-:Y:S01]  /*14010*/  FFMA2 R96, R96.F32x2.HI_LO, UR4.F32, R0.reuse.F32 ;  /* 0x0000000460607c49 */ /* 0x100fe20009200000 */
[----:B------:R-:W-:Y:S01]  /*14020*/  SYNCS.ARRIVE.TRANS64.A1T0 RZ, [UR40], RZ ;  /* 0x000000ffffff79a7 */ /* 0x000fe20008100028 */
[----:B------:R-:W-:Y:S01]  /*14030*/  @!P4 FMUL R88, R88, R88 ;  /* 0x000000585858c220 */ /* 0x000fe20000400000 */
[----:B------:R-:W4:Y:S01]  /*14040*/  MUFU.EX2 R92, R92 ;  /* 0x0000005c005c7308 */ /* 0x000f220000000800 */
[----:B------:R-:W-:Y:S01]  /*14050*/  FSETP.GEU.AND P4, PT, R95, -126, PT ;  /* 0xc2fc00005f00780b */ /* 0x000fe20003f8e000 */
[----:B------:R-:W-:Y:S01]  /*14060*/  @!P3 FMUL R89, R89, R89 ;  /* 0x000000595959b220 */ /* 0x000fe20000400000 */
[----:B------:R-:W-:Y:S01]  /*14070*/  @!P1 FMUL R91, R91, R91 ;  /* 0x0000005b5b5b9220 */ /* 0x000fe20000400000 */
[----:B------:R-:W-:Y:S01]  /*14080*/  FSETP.GEU.AND P3, PT, R96, -126, PT ;  /* 0xc2fc00006000780b */ /* 0x000fe20003f6e000 */
[----:B------:R-:W-:Y:S01]  /*14090*/  @!P2 FMUL R90, R90, R90 ;  /* 0x0000005a5a5aa220 */ /* 0x000fe20000400000 */
[----:B------:R-:W-:Y:S01]  /*140a0*/  FSETP.GEU.AND P1, PT, R98, -126, PT ;  /* 0xc2fc00006200780b */ /* 0x000fe20003f2e000 */
[----:B------:R-:W-:Y:S01]  /*140b0*/  @!P6 FMUL R93, R93, 0.5 ;  /* 0x3f0000005d5de820 */ /* 0x000fe20000400000 */
[----:B------:R-:W-:Y:S01]  /*140c0*/  FSETP.GEU.AND P2, PT, R97, -126, PT ;  /* 0xc2fc00006100780b */ /* 0x000fe20003f4e000 */
[----:B------:R-:W-:Y:S01]  /*140d0*/  @!P5 FMUL R94, R94, 0.5 ;  /* 0x3f0000005e5ed820 */ /* 0x000fe20000400000 */
[----:B------:R-:W-:-:S02]  /*140e0*/  FFMA2 R100, R100.F32x2.HI_LO, UR4.F32, R0.F32 ;  /* 0x0000000464647c49 */ /* 0x000fc40009200000 */
[--C-:B------:R-:W-:Y:S01]  /*140f0*/  FFMA2 R102, R102.F32x2.HI_LO, UR4.F32, R0.reuse.F32 ;  /* 0x0000000466667c49 */ /* 0x100fe20009200000 */
[----:B------:R-:W5:Y:S01]  /*14100*/  MUFU.EX2 R93, R93 ;  /* 0x0000005d005d7308 */ /* 0x000f620000000800 */
[----:B------:R-:W-:Y:S01]  /*14110*/  @!P4 FMUL R95, R95, 0.5 ;  /* 0x3f0000005f5fc820 */ /* 0x000fe20000400000 */
[--C-:B------:R-:W-:Y:S02]  /*14120*/  FFMA2 R106, R106.F32x2.HI_LO, UR4.F32, R0.reuse.F32 ;  /* 0x000000046a6a7c49 */ /* 0x100fe40009200000 */
[----:B----4-:R-:W-:Y:S01]  /*14130*/  @!P0 FMUL R92, R92, R92 ;  /* 0x0000005c5c5c8220 */ /* 0x010fe20000400000 */
[----:B------:R-:W-:Y:S01]  /*14140*/  FSETP.GEU.AND P0, PT, R99, -126, PT ;  /* 0xc2fc00006300780b */ /* 0x000fe20003f0e000 */
[----:B------:R-:W-:Y:S01]  /*14150*/  @!P3 FMUL R96, R96, 0.5 ;  /* 0x3f0000006060b820 */ /* 0x000fe20000400000 */
[----:B------:R-:W-:Y:S01]  /*14160*/  @!P1 FMUL R98, R98, 0.5 ;  /* 0x3f00000062629820 */ /* 0x000fe20000400000 */
[----:B------:R-:W-:Y:S01]  /*14170*/  @!P2 FMUL R97, R97, 0.5 ;  /* 0x3f0000006161a820 */ /* 0x000fe20000400000 */
[----:B------:R-:W4:Y:S01]  /*14180*/  MUFU.EX2 R94, R94 ;  /* 0x0000005e005e7308 */ /* 0x000f220000000800 */
[----:B------:R-:W-:-:S02]  /*14190*/  FFMA2 R104, R104.F32x2.HI_LO, UR4.F32, R0.F32 ;  /* 0x0000000468687c49 */ /* 0x000fc40009200000 */
[--C-:B------:R-:W-:Y:S02]  /*141a0*/  FFMA2 R108, R108.F32x2.HI_LO, UR4.F32, R0.reuse.F32 ;  /* 0x000000046c6c7c49 */ /* 0x100fe40009200000 */
[--C-:B------:R-:W-:Y:S02]  /*141b0*/  FFMA2 R112, R112.F32x2.HI_LO, UR4.F32, R0.reuse.F32 ;  /* 0x0000000470707c49 */ /* 0x100fe40009200000 */
[--C-:B------:R-:W-:Y:S01]  /*141c0*/  FFMA2 R110, R110.F32x2.HI_LO, UR4.F32, R0.reuse.F32 ;  /* 0x000000046e6e7c49 */ /* 0x100fe20009200000 */
[----:B------:R-:W2:Y:S01]  /*141d0*/  MUFU.EX2 R95, R95 ;  /* 0x0000005f005f7308 */ /* 0x000ea20000000800 */
[----:B------:R-:W-:Y:S01]  /*141e0*/  @!P0 FMUL R99, R99, 0.5 ;  /* 0x3f00000063638820 */ /* 0x000fe20000400000 */
[----:B-----5:R-:W-:Y:S01]  /*141f0*/  @!P6 FMUL R93, R93, R93 ;  /* 0x0000005d5d5de220 */ /* 0x020fe20000400000 */
[----:B------:R-:W-:Y:S01]  /*14200*/  FSETP.GEU.AND P6, PT, R100, -126, PT ;  /* 0xc2fc00006400780b */ /* 0x000fe20003fce000 */
[--C-:B------:R-:W-:Y:S02]  /*14210*/  FFMA2 R6, R118.F32x2.HI_LO, UR4.F32, R0.reuse.F32 ;  /* 0x0000000476067c49 */ /* 0x100fe40009200000 */
[----:B------:R-:W-:-:S02]  /*14220*/  FFMA2 R114, R114.F32x2.HI_LO, UR4.F32, R0.F32 ;  /* 0x0000000472727c49 */ /* 0x000fc40009200000 */
[----:B------:R-:W5:Y:S01]  /*14230*/  MUFU.EX2 R99, R99 ;  /* 0x0000006300637308 */ /* 0x000f620000000800 */
[----:B----4-:R-:W-:Y:S01]  /*14240*/  @!P5 FMUL R94, R94, R94 ;  /* 0x0000005e5e5ed220 */ /* 0x010fe20000400000 */
[----:B------:R-:W-:Y:S01]  /*14250*/  FSETP.GEU.AND P5, PT, R101, -126, PT ;  /* 0xc2fc00006500780b */ /* 0x000fe20003fae000 */
[--C-:B------:R-:W-:Y:S02]  /*14260*/  FFMA2 R116, R116.F32x2.HI_LO, UR4.F32, R0.reuse.F32 ;  /* 0x0000000474747c49 */ /* 0x100fe40009200000 */
[--C-:B------:R-:W-:Y:S02]  /*14270*/  FFMA2 R118, R18.F32x2.HI_LO, UR4.F32, R0.reuse.F32 ;  /* 0x0000000412767c49 */ /* 0x100fe40009200000 */
[--C-:B-1----:R-:W-:Y:S01]  /*14280*/  FFMA2 R4, R126.F32x2.HI_LO, UR4.F32, R0.reuse.F32 ;  /* 0x000000047e047c49 */ /* 0x102fe20009200000 */
[----:B------:R-:W1:Y:S01]  /*14290*/  MUFU.EX2 R96, R96 ;  /* 0x0000006000607308 */ /* 0x000e620000000800 */
[----:B--2---:R-:W-:Y:S01]  /*142a0*/  @!P4 FMUL R95, R95, R95 ;  /* 0x0000005f5f5fc220 */ /* 0x004fe20000400000 */
[----:B------:R-:W-:Y:S01]  /*142b0*/  FSETP.GEU.AND P4, PT, R102, -126, PT ;  /* 0xc2fc00006600780b */ /* 0x000fe20003f8e000 */
[----:B------:R-:W-:Y:S01]  /*142c0*/  @!P6 FMUL R100, R100, 0.5 ;  /* 0x3f0000006464e820 */ /* 0x000fe20000400000 */
[----:B------:R-:W-:-:S02]  /*142d0*/  FFMA2 R126, R22.F32x2.HI_LO, UR4.F32, R0.F32 ;  /* 0x00000004167e7c49 */ /* 0x000fc40009200000 */
[--C-:B------:R-:W-:Y:S02]  /*142e0*/  FFMA2 R148, R148.F32x2.HI_LO, UR4.F32, R0.reuse.F32 ;  /* 0x0000000494947c49 */ /* 0x100fe40009200000 */
[----:B------:R-:W2:Y:S01]  /*142f0*/  MUFU.EX2 R98, R98 ;  /* 0x0000006200627308 */ /* 0x000ea20000000800 */
[----:B-----5:R-:W-:Y:S01]  /*14300*/  @!P0 FMUL R99, R99, R99 ;  /* 0x0000006363638220 */ /* 0x020fe20000400000 */
[----:B------:R-:W-:Y:S01]  /*14310*/  FSETP.GEU.AND P0, PT, R106, -126, PT ;  /* 0xc2fc00006a00780b */ /* 0x000fe20003f0e000 */
[----:B------:R-:W-:Y:S01]  /*14320*/  @!P5 FMUL R101, R101, 0.5 ;  /* 0x3f0000006565d820 */ /* 0x000fe20000400000 */
[--C-:B------:R-:W-:Y:S02]  /*14330*/  FFMA2 R26, R26.F32x2.HI_LO, UR4.F32, R0.reuse.F32 ;  /* 0x000000041a1a7c49 */ /* 0x100fe40009200000 */
[--C-:B------:R-:W-:Y:S02]  /*14340*/  FFMA2 R24, R24.F32x2.HI_LO, UR4.F32, R0.reuse.F32 ;  /* 0x0000000418187c49 */ /* 0x100fe40009200000 */
[----:B------:R-:W4:Y:S01]  /*14350*/  MUFU.EX2 R97, R97 ;  /* 0x0000006100617308 */ /* 0x000f220000000800 */
[----:B-1----:R-:W-:Y:S01]  /*14360*/  @!P3 FMUL R96, R96, R96 ;  /* 0x000000606060b220 */ /* 0x002fe20000400000 */
[----:B------:R-:W-:Y:S01]  /*14370*/  FSETP.GEU.AND P3, PT, R103, -126, PT ;  /* 0xc2fc00006700780b */ /* 0x000fe20003f6e000 */
[----:B------:R-:W-:Y:S01]  /*14380*/  @!P4 FMUL R102, R102, 0.5 ;  /* 0x3f0000006666c820 */ /* 0x000fe20000400000 */
[----:B------:R-:W-:-:S02]  /*14390*/  FFMA2 R32, R32.F32x2.HI_LO, UR4.F32, R0.F32 ;  /* 0x0000000420207c49 */ /* 0x000fc40009200000 */
[--C-:B------:R-:W-:Y:S02]  /*143a0*/  FFMA2 R34, R34.F32x2.HI_LO, UR4.F32, R0.reuse.F32 ;  /* 0x0000000422227c49 */ /* 0x100fe40009200000 */
[----:B------:R-:W-:Y:S01]  /*143b0*/  @!P0 FMUL R106, R106, 0.5 ;  /* 0x3f0000006a6a8820 */ /* 0x000fe20000400000 */
[----:B--2---:R-:W-:Y:S01]  /*143c0*/  @!P1 FMUL R98, R98, R98 ;  /* 0x0000006262629220 */ /* 0x004fe20000400000 */
[----:B------:R-:W-:Y:S01]  /*143d0*/  FSETP.GEU.AND P1, PT, R105, -126, PT ;  /* 0xc2fc00006900780b */ /* 0x000fe20003f2e000 */
[----:B------:R-:W1:Y:S01]  /*143e0*/  MUFU.EX2 R100, R100 ;  /* 0x0000006400647308 */ /* 0x000e620000000800 */
[--C-:B------:R-:W-:Y:S02]  /*143f0*/  FFMA2 R28, R28.F32x2.HI_LO, UR4.F32, R0.reuse.F32 ;  /* 0x000000041c1c7c49 */ /* 0x100fe40009200000 */
[--C-:B------:R-:W-:Y:S02]  /*14400*/  FFMA2 R30, R30.F32x2.HI_LO, UR4.F32, R0.reuse.F32 ;  /* 0x000000041e1e7c49 */ /* 0x100fe40009200000 */
[----:B------:R-:W-:Y:S01]  /*14410*/  @!P3 FMUL R103, R103, 0.5 ;  /* 0x3f0000006767b820 */ /* 0x000fe20000400000 */
[----:B----4-:R-:W-:Y:S01]  /*14420*/  @!P2 FMUL R97, R97, R97 ;  /* 0x000000616161a220 */ /* 0x010fe20000400000 */
[----:B------:R-:W-:Y:S01]  /*14430*/  FSETP.GEU.AND P2, PT, R104, -126, PT ;  /* 0xc2fc00006800780b */ /* 0x000fe20003f4e000 */
[----:B------:R-:W2:Y:S01]  /*14440*/  MUFU.EX2 R101, R101 ;  /* 0x0000006500657308 */ /* 0x000ea20000000800 */
[----:B------:R-:W-:-:S02]  /*14450*/  FFMA2 R40, R40.F32x2.HI_LO, UR4.F32, R0.F32 ;  /* 0x0000000428287c49 */ /* 0x000fc40009200000 */
[--C-:B------:R-:W-:Y:S02]  /*14460*/  FFMA2 R36, R36.F32x2.HI_LO, UR4.F32, R0.reuse.F32 ;  /* 0x0000000424247c49 */ /* 0x100fe40009200000 */
[----:B------:R-:W-:Y:S01]  /*14470*/  @!P1 FMUL R105, R105, 0.5 ;  /* 0x3f00000069699820 */ /* 0x000fe20000400000 */
[--C-:B------:R-:W-:Y:S02]  /*14480*/  FFMA2 R38, R38.F32x2.HI_LO, UR4.F32, R0.reuse.F32 ;  /* 0x0000000426267c49 */ /* 0x100fe40009200000 */
[----:B------:R-:W4:Y:S01]  /*14490*/  MUFU.EX2 R102, R102 ;  /* 0x0000006600667308 */ /* 0x000f220000000800 */
[----:B-1----:R-:W-:Y:S01]  /*144a0*/  @!P6 FMUL R100, R100, R100 ;  /* 0x000000646464e220 */ /* 0x002fe20000400000 */
[----:B------:R-:W-:Y:S01]  /*144b0*/  FSETP.GEU.AND P6, PT, R107, -126, PT ;  /* 0xc2fc00006b00780b */ /* 0x000fe20003fce000 */
[--C-:B------:R-:W-:Y:S02]  /*144c0*/  FFMA2 R46, R46.F32x2.HI_LO, UR4.F32, R0.reuse.F32 ;  /* 0x000000042e2e7c49 */ /* 0x100fe40009200000 */
[----:B------:R-:W-:Y:S01]  /*144d0*/  @!P2 FMUL R104, R104, 0.5 ;  /* 0x3f0000006868a820 */ /* 0x000fe20000400000 */
[----:B------:R-:W-:-:S02]  /*144e0*/  FFMA2 R48, R48.F32x2.HI_LO, UR4.F32, R0.F32 ;  /* 0x0000000430307c49 */ /* 0x000fc40009200000 */
        /* <DEDUP_REMOVED lines=57> */
[----:B------:R-:W-:-:S04]  /*14880*/  FFMA2 R82, R82.F32x2.HI_LO, UR4.F32, R0.F32 ;  /* 0x0000000452527c49 */ /* 0x000fc80009200000 */
        /* <DEDUP_REMOVED lines=26> */
[----:B----4-:R-:W-:-:S06]  /*14a30*/  @!P1 FMUL R19, R19, R19 ;  /* 0x0000001313139220 */ /* 0x010fcc0000400000 */
[----:B------:R-:W-:Y:S01]  /*14a40*/  @!P4 FMUL R5, R5, 0.5 ;  /* 0x3f0000000505c820 */ /* 0x000fe20000400000 */
[----:B------:R4:W5:Y:S01]  /*14a50*/  MUFU.EX2 R18, R6 ;  /* 0x0000000600127308 */ /* 0x0009620000000800 */
[----:B-1----:R-:W-:-:S07]  /*14a60*/  @!P0 FMUL R118, R118, R118 ;  /* 0x0000007676768220 */ /* 0x002fce0000400000 */
[----:B------:R-:W1:Y:S01]  /*14a70*/  MUFU.EX2 R22, R4 ;  /* 0x0000000400167308 */ /* 0x000e620000000800 */
[----:B--2---:R-:W-:Y:S01]  /*14a80*/  @!P3 FMUL R117, R117, R117 ;  /* 0x000000757575b220 */ /* 0x004fe20000400000 */
[----:B------:R-:W-:-:S06]  /*14a90*/  FSETP.GEU.AND P3, PT, R126, -126, PT ;  /* 0xc2fc00007e00780b */ /* 0x000fcc0003f6e000 */
[----:B------:R2:W3:Y:S01]  /*14aa0*/  MUFU.EX2 R23, R5 ;  /* 0x0000000500177308 */ /* 0x0004e20000000800 */
[--C-:B----4-:R-:W-:Y:S02]  /*14ab0*/  FFMA2 R6, R128.F32x2.HI_LO, UR4.F32, R0.reuse.F32 ;  /* 0x0000000480067c49 */ /* 0x110fe40009200000 */
[----:B-----5:R-:W-:Y:S01]  /*14ac0*/  @!P2 FMUL R18, R18, R18 ;  /* 0x000000121212a220 */ /* 0x020fe20000400000 */
[----:B------:R-:W-:Y:S01]  /*14ad0*/  FSETP.GEU.AND P2, PT, R127, -126, PT ;  /* 0xc2fc00007f00780b */ /* 0x000fe20003f4e000 */
[----:B------:R-:W-:Y:S01]  /*14ae0*/  FFMA2 R128, R120.F32x2.HI_LO, UR4.F32, R0.F32 ;  /* 0x0000000478807c49 */ /* 0x000fe20009200000 */
[----:B------:R-:W-:Y:S01]  /*14af0*/  FSETP.GEU.AND P1, PT, R6, -126, PT ;  /* 0xc2fc00000600780b */ /* 0x000fe20003f2e000 */
[----:B------:R-:W-:Y:S01]  /*14b00*/  @!P3 FMUL R126, R126, 0.5 ;  /* 0x3f0000007e7eb820 */ /* 0x000fe20000400000 */
[----:B------:R-:W-:Y:S01]  /*14b10*/  FSETP.GEU.AND P0, PT, R7, -126, PT ;  /* 0xc2fc00000700780b */ /* 0x000fe20003f0e000 */
[----:B------:R-:W4:Y:S01]  /*14b20*/  MUFU.EX2 R119, R119 ;  /* 0x0000007700777308 */ /* 0x000f220000000800 */
[----:B-1----:R-:W-:Y:S01]  /*14b30*/  @!P5 FMUL R22, R22, R22 ;  /* 0x000000161616d220 */ /* 0x002fe20000400000 */
[----:B------:R-:W-:-:S06]  /*14b40*/  FSETP.GEU.AND P5, PT, R129, -126, PT ;  /* 0xc2fc00008100780b */ /* 0x000fcc0003fae000 */
[----:B------:R-:W-:Y:S01]  /*14b50*/  @!P2 FMUL R127, R127, 0.5 ;  /* 0x3f0000007f7fa820 */ /* 0x000fe20000400000 */
[----:B------:R-:W1:Y:S01]  /*14b60*/  MUFU.EX2 R126, R126 ;  /* 0x0000007e007e7308 */ /* 0x000e620000000800 */
[----:B------:R-:W-:Y:S01]  /*14b70*/  @!P1 FMUL R6, R6, 0.5 ;  /* 0x3f00000006069820 */ /* 0x000fe20000400000 */
[--C-:B--2---:R-:W-:Y:S02]  /*14b80*/  FFMA2 R4, R132.F32x2.HI_LO, UR4.F32, R0.reuse.F32 ;  /* 0x0000000484047c49 */ /* 0x104fe40009200000 */
[----:B------:R-:W-:Y:S01]  /*14b90*/  @!P0 FMUL R7, R7, 0.5 ;  /* 0x3f00000007078820 */ /* 0x000fe20000400000 */
[----:B------:R-:W-:Y:S02]  /*14ba0*/  FFMA2 R132, R122.F32x2.HI_LO, UR4.F32, R0.F32 ;  /* 0x000000047a847c49 */ /* 0x000fe40009200000 */
[----:B---3--:R-:W-:Y:S01]  /*14bb0*/  @!P4 FMUL R23, R23, R23 ;  /* 0x000000171717c220 */ /* 0x008fe20000400000 */
[----:B------:R-:W2:Y:S01]  /*14bc0*/  MUFU.EX2 R120, R6 ;  /* 0x0000000600787308 */ /* 0x000ea20000000800 */
[----:B------:R-:W-:Y:S01]  /*14bd0*/  FSETP.GEU.AND P4, PT, R4, -126, PT ;  /* 0xc2fc00000400780b */ /* 0x000fe20003f8e000 */
[----:B----4-:R-:W-:Y:S01]  /*14be0*/  @!P6 FMUL R119, R119, R119 ;  /* 0x000000777777e220 */ /* 0x010fe20000400000 */
[----:B------:R-:W-:Y:S01]  /*14bf0*/  FSETP.GEU.AND P6, PT, R128, -126, PT ;  /* 0xc2fc00008000780b */ /* 0x000fe20003fce000 */
[----:B------:R-:W-:-:S04]  /*14c00*/  @!P5 FMUL R129, R129, 0.5 ;  /* 0x3f0000008181d820 */ /* 0x000fc80000400000 */
[----:B------:R3:W4:Y:S01]  /*14c10*/  MUFU.EX2 R121, R7 ;  /* 0x0000000700797308 */ /* 0x0007220000000800 */
[----:B-1----:R-:W-:Y:S01]  /*14c20*/  @!P3 FMUL R126, R126, R126 ;  /* 0x0000007e7e7eb220 */ /* 0x002fe20000400000 */
[----:B------:R-:W-:-:S04]  /*14c30*/  FSETP.GEU.AND P3, PT, R5, -126, PT ;  /* 0xc2fc00000500780b */ /* 0x000fc80003f6e000 */
[----:B------:R-:W-:Y:S02]  /*14c40*/  @!P4 FMUL R4, R4, 0.5 ;  /* 0x3f0000000404c820 */ /* 0x000fe40000400000 */
[----:B------:R-:W1:Y:S01]  /*14c50*/  MUFU.EX2 R127, R127 ;  /* 0x0000007f007f7308 */ /* 0x000e620000000800 */
[----:B--2---:R-:W-:Y:S01]  /*14c60*/  @!P1 FMUL R120, R120, R120 ;  /* 0x0000007878789220 */ /* 0x004fe20000400000 */
[----:B------:R-:W-:Y:S01]  /*14c70*/  FSETP.GEU.AND P1, PT, R133, -126, PT ;  /* 0xc2fc00008500780b */ /* 0x000fe20003f2e000 */
[----:B------:R-:W-:-:S04]  /*14c80*/  @!P6 FMUL R128, R128, 0.5 ;  /* 0x3f0000008080e820 */ /* 0x000fc80000400000 */
[----:B------:R-:W-:Y:S01]  /*14c90*/  @!P3 FMUL R5, R5, 0.5 ;  /* 0x3f0000000505b820 */ /* 0x000fe20000400000 */
[----:B------:R-:W2:Y:S01]  /*14ca0*/  MUFU.EX2 R122, R4 ;  /* 0x00000004007a7308 */ /* 0x000ea20000000800 */
[--C-:B---3--:R-:W-:Y:S02]  /*14cb0*/  FFMA2 R6, R136.F32x2.HI_LO, UR4.F32, R0.reuse.F32 ;  /* 0x0000000488067c49 */ /* 0x108fe40009200000 */
[----:B----4-:R-:W-:Y:S01]  /*14cc0*/  @!P0 FMUL R121, R121, R121 ;  /* 0x0000007979798220 */ /* 0x010fe20000400000 */
[----:B------:R-:W-:Y:S02]  /*14cd0*/  FFMA2 R136, R124.F32x2.HI_LO, UR4.F32, R0.F32 ;  /* 0x000000047c887c49 */ /* 0x000fe40009200000 */
        /* <DEDUP_REMOVED lines=15> */
[----:B-1----:R-:W-:-:S06]  /*14dd0*/  @!P1 FMUL R133, R133, R133 ;  /* 0x0000008585859220 */ /* 0x002fcc0000400000 */
[----:B------:R-:W-:Y:S01]  /*14de0*/  @!P5 FMUL R136, R136, 0.5 ;  /* 0x3f0000008888d820 */ /* 0x000fe20000400000 */
[----:B------:R1:W4:Y:S01]  /*14df0*/  MUFU.EX2 R123, R5 ;  /* 0x00000005007b7308 */ /* 0x0003220000000800 */
[----:B--2---:R-:W-:-:S07]  /*14e00*/  @!P0 FMUL R124, R124, R124 ;  /* 0x0000007c7c7c8220 */ /* 0x004fce0000400000 */
[----:B------:R-:W2:Y:S01]  /*14e10*/  MUFU.EX2 R132, R132 ;  /* 0x0000008400847308 */ /* 0x000ea20000000800 */
[----:B---3--:R-:W-:Y:S01]  /*14e20*/  @!P6 FMUL R128, R128, R128 ;  /* 0x000000808080e220 */ /* 0x008fe20000400000 */
[----:B------:R-:W-:-:S06]  /*14e30*/  FSETP.GEU.AND P6, PT, R7, -126, PT ;  /* 0xc2fc00000700780b */ /* 0x000fcc0003fce000 */
[----:B------:R-:W3:Y:S01]  /*14e40*/  MUFU.EX2 R137, R137 ;  /* 0x0000008900897308 */ /* 0x000ee20000000800 */
[--C-:B-1----:R-:W-:Y:S02]  /*14e50*/  FFMA2 R4, R138.F32x2.HI_LO, UR4.F32, R0.reuse.F32 ;  /* 0x000000048a047c49 */ /* 0x102fe40009200000 */
[----:B------:R-:W-:Y:S02]  /*14e60*/  FFMA2 R138, R130.F32x2.HI_LO, UR4.F32, R0.F32 ;  /* 0x00000004828a7c49 */ /* 0x000fe40009200000 */
[----:B----4-:R-:W-:Y:S01]  /*14e70*/  @!P3 FMUL R123, R123, R123 ;  /* 0x0000007b7b7bb220 */ /* 0x010fe20000400000 */
[----:B------:R-:W-:Y:S01]  /*14e80*/  FSETP.GEU.AND P3, PT, R4, -126, PT ;  /* 0xc2fc00000400780b */ /* 0x000fe20003f6e000 */
[----:B------:R-:W-:Y:S01]  /*14e90*/  @!P6 FMUL R7, R7, 0.5 ;  /* 0x3f0000000707e820 */ /* 0x000fe20000400000 */
[----:B------:R-:W-:Y:S01]  /*14ea0*/  FSETP.GEU.AND P0, PT, R139, -126, PT ;  /* 0xc2fc00008b00780b */ /* 0x000fe20003f0e000 */
[----:B--2---:R-:W-:Y:S01]  /*14eb0*/  @!P2 FMUL R132, R132, R132 ;  /* 0x000000848484a220 */ /* 0x004fe20000400000 */
[----:B------:R-:W-:Y:S01]  /*14ec0*/  FSETP.GEU.AND P1, PT, R138, -126, PT ;  /* 0xc2fc00008a00780b */ /* 0x000fe20003f2e000 */
[----:B------:R1:W2:Y:S01]  /*14ed0*/  MUFU.EX2 R125, R7 ;  /* 0x00000007007d7308 */ /* 0x0002a20000000800 */
[----:B------:R-:W-:Y:S01]  /*14ee0*/  FSETP.GEU.AND P2, PT, R5, -126, PT ;  /* 0xc2fc00000500780b */ /* 0x000fe20003f4e000 */
[----:B---3--:R-:W-:-:S06]  /*14ef0*/  @!P4 FMUL R137, R137, R137 ;  /* 0x000000898989c220 */ /* 0x008fcc0000400000 */
[----:B------:R-:W-:Y:S01]  /*14f00*/  @!P3 FMUL R4, R4, 0.5 ;  /* 0x3f0000000404b820 */ /* 0x000fe20000400000 */
[----:B------:R-:W3:Y:S01]  /*14f10*/  MUFU.EX2 R136, R136 ;  /* 0x0000008800887308 */ /* 0x000ee20000000800 */
[----:B------:R-:W-:Y:S02]  /*14f20*/  @!P0 FMUL R139, R139, 0.5 ;  /* 0x3f0000008b8b8820 */ /* 0x000fe40000400000 */
[----:B------:R-:W-:Y:S02]  /*14f30*/  @!P1 FMUL R138, R138, 0.5 ;  /* 0x3f0000008a8a9820 */ /* 0x000fe40000400000 */
[----:B------:R-:W-:-:S03]  /*14f40*/  @!P2 FMUL R5, R5, 0.5 ;  /* 0x3f0000000505a820 */ /* 0x000fc60000400000 */
[----:B------:R-:W4:Y:S01]  /*14f50*/  MUFU.EX2 R139, R139 ;  /* 0x0000008b008b7308 */ /* 0x000f220000000800 */
[--C-:B-1----:R-:W-:Y:S02]  /*14f60*/  FFMA2 R6, R142.F32x2.HI_LO, UR4.F32, R0.reuse.F32 ;  /* 0x000000048e067c49 */ /* 0x102fe40009200000 */
[----:B------:R-:W-:Y:S02]  /*14f70*/  FFMA2 R142, R134.F32x2.HI_LO, UR4.F32, R0.F32 ;  /* 0x00000004868e7c49 */ /* 0x000fe40009200000 */
[----:B--2---:R-:W-:Y:S01]  /*14f80*/  @!P6 FMUL R125, R125, R125 ;  /* 0x0000007d7d7de220 */ /* 0x004fe20000400000 */
[----:B------:R-:W-:Y:S02]  /*14f90*/  FSETP.GEU.AND P6, PT, R6, -126, PT ;  /* 0xc2fc00000600780b */ /* 0x000fe40003fce000 */
[----:B------:R-:W1:Y:S01]  /*14fa0*/  MUFU.EX2 R130, R4 ;  /* 0x0000000400827308 */ /* 0x000e620000000800 */
[----:B------:R-:W-:Y:S01]  /*14fb0*/  FSETP.GEU.AND P4, PT, R142, -126, PT ;  /* 0xc2fc00008e00780b */ /* 0x000fe20003f8e000 */
[----:B---3--:R-:W-:Y:S01]  /*14fc0*/  @!P5 FMUL R136, R136, R136 ;  /* 0x000000888888d220 */ /* 0x008fe20000400000 */
[----:B------:R-:W-:-:S05]  /*14fd0*/  FSETP.GEU.AND P5, PT, R7, -126, PT ;  /* 0xc2fc00000700780b */ /* 0x000fca0003fae000 */
[----:B------:R-:W2:Y:S01]  /*14fe0*/  MUFU.EX2 R138, R138 ;  /* 0x0000008a008a7308 */ /* 0x000ea20000000800 */
[----:B----4-:R-:W-:Y:S02]  /*14ff0*/  @!P0 FMUL R139, R139, R139 ;  /* 0x0000008b8b8b8220 */ /* 0x010fe40000400000 */
[----:B------:R-:W-:-:S03]  /*15000*/  @!P6 FMUL R6, R6, 0.5 ;  /* 0x3f0000000606e820 */ /* 0x000fc60000400000 */
[----:B------:R-:W-:Y:S02]  /*15010*/  @!P4 FMUL R142, R142, 0.5 ;  /* 0x3f0000008e8ec820 */ /* 0x000fe40000400000 */
[----:B------:R3:W4:Y:S01]  /*15020*/  MUFU.EX2 R131, R5 ;  /* 0x0000000500837308 */ /* 0x0007220000000800 */
[----:B-1----:R-:W-:Y:S01]  /*15030*/  @!P3 FMUL R130, R130, R130 ;  /* 0x000000828282b220 */ /* 0x002fe20000400000 */
[----:B------:R-:W-:Y:S01]  /*15040*/  FSETP.GEU.AND P3, PT, R143, -126, PT ;  /* 0xc2fc00008f00780b */ /* 0x000fe20003f6e000 */
[----:B------:R-:W-:-:S05]  /*15050*/  @!P5 FMUL R7, R7, 0.5 ;  /* 0x3f0000000707d820 */ /* 0x000fca0000400000 */
[----:B------:R-:W1:Y:S01]  /*15060*/  MUFU.EX2 R134, R6 ;  /* 0x0000000600867308 */ /* 0x000e620000000800 */
[----:B--2---:R-:W-:-:S06]  /*15070*/  @!P1 FMUL R138, R138, R138 ;  /* 0x0000008a8a8a9220 */ /* 0x004fcc0000400000 */
[----:B------:R-:W-:Y:S01]  /*15080*/  @!P3 FMUL R143, R143, 0.5 ;  /* 0x3f0000008f8fb820 */ /* 0x000fe20000400000 */
[----:B------:R-:W2:Y:S01]  /*15090*/  MUFU.EX2 R135, R7 ;  /* 0x0000000700877308 */ /* 0x000ea20000000800 */
[--C-:B---3--:R-:W-:Y:S02]  /*150a0*/  FFMA2 R4, R144.F32x2.HI_LO, UR4.F32, R0.reuse.F32 ;  /* 0x0000000490047c49 */ /* 0x108fe40009200000 */
[----:B------:R-:W-:Y:S01]  /*150b0*/  FFMA2 R144, R140.F32x2.HI_LO, UR4.F32, R0.F32 ;  /* 0x000000048c907c49 */ /* 0x000fe20009200000 */
[----:B------:R-:W-:Y:S01]  /*150c0*/  USHF.R.U32.HI UR4, URZ, 0x15, UR39 ;  /* 0x00000015ff047899 */ /* 0x000fe20008011627 */
[----:B----4-:R-:W-:Y:S01]  /*150d0*/  @!P2 FMUL R131, R131, R131 ;  /* 0x000000838383a220 */ /* 0x010fe20000400000 */
[----:B------:R-:W-:Y:S02]  /*150e0*/  FSETP.GEU.AND P1, PT, R5, -126, PT ;  /* 0xc2fc00000500780b */ /* 0x000fe40003f2e000 */
[----:B------:R-:W-:Y:S01]  /*150f0*/  FSETP.GEU.AND P0, PT, R144, -126, PT ;  /* 0xc2fc00009000780b */ /* 0x000fe20003f0e000 */
[----:B------:R-:W3:Y:S01]  /*15100*/  MUFU.EX2 R142, R142 ;  /* 0x0000008e008e7308 */ /* 0x000ee20000000800 */
[----:B------:R-:W-:Y:S01]  /*15110*/  FSETP.GEU.AND P2, PT, R4, -126, PT ;  /* 0xc2fc00000400780b */ /* 0x000fe20003f4e000 */
[----:B-1----:R-:W-:Y:S01]  /*15120*/  @!P6 FMUL R134, R134, R134 ;  /* 0x000000868686e220 */ /* 0x002fe20000400000 */
[----:B------:R-:W-:-:S02]  /*15130*/  FSETP.GEU.AND P6, PT, R145, -126, PT ;  /* 0xc2fc00009100780b */ /* 0x000fc40003fce000 */
[----:B------:R-:W-:-:S03]  /*15140*/  MOV R3, UR4 ;  /* 0x0000000400037c02 */ /* 0x000fc60008000f00 */
[----:B------:R-:W1:Y:S01]  /*15150*/  MUFU.EX2 R143, R143 ;  /* 0x0000008f008f7308 */ /* 0x000e620000000800 */
[----:B--2---:R-:W-:Y:S01]  /*15160*/  @!P5 FMUL R135, R135, R135 ;  /* 0x000000878787d220 */ /* 0x004fe20000400000 */
[----:B------:R-:W-:Y:S01]  /*15170*/  @!P1 FMUL R5, R5, 0.5 ;  /* 0x3f00000005059820 */ /* 0x000fe20000400000 */
[----:B------:R-:W-:Y:S01]  /*15180*/  FSETP.GEU.AND P5, PT, R148, -126, PT ;  /* 0xc2fc00009400780b */ /* 0x000fe20003fae000 */
[----:B------:R-:W-:Y:S02]  /*15190*/  @!P0 FMUL R144, R144, 0.5 ;  /* 0x3f00000090908820 */ /* 0x000fe40000400000 */
[----:B------:R-:W-:Y:S02]  /*151a0*/  @!P2 FMUL R4, R4, 0.5 ;  /* 0x3f0000000404a820 */ /* 0x000fe40000400000 */
[----:B------:R-:W2:Y:S01]  /*151b0*/  MUFU.EX2 R141, R5 ;  /* 0x00000005008d7308 */ /* 0x000ea20000000800 */
[----:B---3--:R-:W-:Y:S01]  /*151c0*/  @!P4 FMUL R142, R142, R142 ;  /* 0x0000008e8e8ec220 */ /* 0x008fe20000400000 */
[----:B------:R-:W-:Y:S01]  /*151d0*/  FSETP.GEU.AND P4, PT, R149, -126, PT ;  /* 0xc2fc00009500780b */ /* 0x000fe20003f8e000 */
[----:B------:R-:W-:-:S05]  /*151e0*/  @!P6 FMUL R145, R145, 0.5 ;  /* 0x3f0000009191e820 */ /* 0x000fca0000400000 */
[----:B------:R-:W3:Y:S01]  /*151f0*/  MUFU.EX2 R144, R144 ;  /* 0x0000009000907308 */ /* 0x000ee20000000800 */
[----:B-1----:R-:W-:Y:S01]  /*15200*/  @!P3 FMUL R143, R143, R143 ;  /* 0x0000008f8f8fb220 */ /* 0x002fe20000400000 */
[----:B------:R-:W-:Y:S01]  /*15210*/  FSETP.GEU.AND P3, PT, R24, -126, PT ;  /* 0xc2fc00001800780b */ /* 0x000fe20003f6e000 */
[----:B------:R-:W-:-:S03]  /*15220*/  @!P5 FMUL R148, R148, 0.5 ;  /* 0x3f0000009494d820 */ /* 0x000fc60000400000 */
        /* <DEDUP_REMOVED lines=198> */
[----:B------:R-:W-:-:S03]  /*15e90*/  F2FP.F16.F32.PACK_AB R60, R97, R96 ;  /* 0x00000060613c723e */ /* 0x000fc600000000ff */
[----:B------:R-:W-:Y:S01]  /*15ea0*/  @!P3 FMUL R66, R66, 0.5 ;  /* 0x3f0000004242b820 */ /* 0x000fe20000400000 */
[----:B------:R-:W2:Y:S01]  /*15eb0*/  MUFU.EX2 R189, R63 ;  /* 0x0000003f00bd7308 */ /* 0x000ea20000000800 */
[----:B---3--:R-:W-:Y:S01]  /*15ec0*/  @!P1 FMUL R187, R187, R187 ;  /* 0x000000bbbbbb9220 */ /* 0x008fe20000400000 */
[----:B------:R-:W-:Y:S02]  /*15ed0*/  FSETP.GEU.AND P1, PT, R68, -126, PT ;  /* 0xc2fc00004400780b */ /* 0x000fe40003f2e000 */
[----:B------:R-:W-:Y:S02]  /*15ee0*/  F2FP.F16.F32.PACK_AB R61, R99, R98 ;  /* 0x00000062633d723e */ /* 0x000fe400000000ff */
[----:B------:R-:W-:Y:S01]  /*15ef0*/  F2FP.F16.F32.PACK_AB R42, R187, R186 ;  /* 0x000000babb2a723e */ /* 0x000fe200000000ff */
[----:B------:R-:W-:Y:S01]  /*15f00*/  @!P2 FMUL R67, R67, 0.5 ;  /* 0x3f0000004343a820 */ /* 0x000fe20000400000 */
[----:B------:R-:W3:Y:S01]  /*15f10*/  MUFU.EX2 R44, R64 ;  /* 0x00000040002c7308 */ /* 0x000ee20000000800 */
[----:B-1----:R-:W-:Y:S01]  /*15f20*/  @!P0 FMUL R188, R188, R188 ;  /* 0x000000bcbcbc8220 */ /* 0x002fe20000400000 */
[----:B------:R-:W-:-:S02]  /*15f30*/  FSETP.GEU.AND P0, PT, R69, -126, PT ;  /* 0xc2fc00004500780b */ /* 0x000fc40003f0e000 */
        /* <DEDUP_REMOVED lines=11> */
[----:B------:R-:W-:Y:S02]  /*15ff0*/  F2FP.F16.F32.PACK_AB R64, R105, R104 ;  /* 0x000000686940723e */ /* 0x000fe400000000ff */
[----:B------:R3:W-:Y:S01]  /*16000*/  STL [R1+0x10], R44 ;  /* 0x0000102c01007387 */ /* 0x0007e20000100800 */
[----:B------:R-:W-:Y:S01]  /*16010*/  @!P6 FMUL R70, R70, 0.5 ;  /* 0x3f0000004646e820 */ /* 0x000fe20000400000 */
[----:B------:R-:W4:Y:S01]  /*16020*/  MUFU.EX2 R48, R67 ;  /* 0x0000004300307308 */ /* 0x000f220000000800 */
[----:B-1----:R-:W-:Y:S01]  /*16030*/  @!P4 FMUL R49, R49, R49 ;  /* 0x000000313131c220 */ /* 0x002fe20000400000 */
[----:B------:R-:W-:Y:S02]  /*16040*/  FSETP.GEU.AND P4, PT, R72, -126, PT ;  /* 0xc2fc00004800780b */ /* 0x000fe40003f8e000 */
[----:B------:R-:W-:Y:S02]  /*16050*/  F2FP.F16.F32.PACK_AB R65, R107, R106 ;  /* 0x0000006a6b41723e */ /* 0x000fe400000000ff */
[----:B------:R-:W-:Y:S01]  /*16060*/  STL [R1+0x14], R49 ;  /* 0x0000143101007387 */ /* 0x000fe20000100800 */
[----:B------:R-:W-:Y:S01]  /*16070*/  @!P5 FMUL R71, R71, 0.5 ;  /* 0x3f0000004747d820 */ /* 0x000fe20000400000 */
[----:B------:R-:W1:Y:S01]  /*16080*/  MUFU.EX2 R46, R68 ;  /* 0x00000044002e7308 */ /* 0x000e620000000800 */
[----:B--2---:R-:W-:Y:S01]  /*16090*/  @!P3 FMUL R45, R45, R45 ;  /* 0x0000002d2d2db220 */ /* 0x004fe20000400000 */
        /* <DEDUP_REMOVED lines=11> */
[----:B-1----:R-:W-:Y:S01]  /*16150*/  @!P1 FMUL R46, R46, R46 ;  /* 0x0000002e2e2e9220 */ /* 0x002fe20000400000 */
[----:B------:R-:W-:-:S02]  /*16160*/  FSETP.GEU.AND P1, PT, R75, -126, PT ;  /* 0xc2fc00004b00780b */ /* 0x000fc40003f2e000 */
[----:B---3--:R-:W-:Y:S02]  /*16170*/  F2FP.F16.F32.PACK_AB R44, R49, R44 ;  /* 0x0000002c312c723e */ /* 0x008fe400000000ff */
[----:B------:R1:W-:Y:S01]  /*16180*/  STL [R1+0x20], R46 ;  /* 0x0000202e01007387 */ /* 0x0003e20000100800 */
[----:B------:R-:W-:Y:S01]  /*16190*/  @!P2 FMUL R74, R74, 0.5 ;  /* 0x3f0000004a4aa820 */ /* 0x000fe20000400000 */
[----:B------:R-:W3:Y:S01]  /*161a0*/  MUFU.EX2 R5, R71 ;  /* 0x0000004700057308 */ /* 0x000ee20000000800 */
[----:B-----5:R-:W-:Y:S01]  /*161b0*/  @!P0 FMUL R47, R47, R47 ;  /* 0x0000002f2f2f8220 */ /* 0x020fe20000400000 */
[----:B------:R-:W-:Y:S02]  /*161c0*/  FSETP.GEU.AND P0, PT, R76, -126, PT ;  /* 0xc2fc00004c00780b */ /* 0x000fe40003f0e000 */
[----:B------:R-:W-:Y:S02]  /*161d0*/  F2FP.F16.F32.PACK_AB R68, R113, R112 ;  /* 0x000000707144723e */ /* 0x000fe400000000ff */
[----:B------:R5:W-:Y:S01]  /*161e0*/  STL [R1+0x24], R47 ;  /* 0x0000242f01007387 */ /* 0x000be20000100800 */
[----:B------:R-:W-:Y:S01]  /*161f0*/  @!P1 FMUL R75, R75, 0.5 ;  /* 0x3f0000004b4b9820 */ /* 0x000fe20000400000 */
[----:B------:R-:W1:Y:S01]  /*16200*/  MUFU.EX2 R6, R72 ;  /* 0x0000004800067308 */ /* 0x000e620000000800 */
[----:B----4-:R-:W-:Y:S01]  /*16210*/  @!P6 FMUL R4, R4, R4 ;  /* 0x000000040404e220 */ /* 0x010fe20000400000 */
[----:B------:R-:W-:-:S02]  /*16220*/  FSETP.GEU.AND P6, PT, R77, -126, PT ;  /* 0xc2fc00004d00780b */ /* 0x000fc40003fce000 */
[----:B--2---:R-:W-:Y:S02]  /*16230*/  F2FP.F16.F32.PACK_AB R45, R48, R45 ;  /* 0x0000002d302d723e */ /* 0x004fe400000000ff */
[----:B------:R2:W-:Y:S01]  /*16240*/  STL [R1+0x28], R4 ;  /* 0x0000280401007387 */ /* 0x0005e20000100800 */
[----:B------:R-:W-:Y:S01]  /*16250*/  @!P0 FMUL R76, R76, 0.5 ;  /* 0x3f0000004c4c8820 */ /* 0x000fe20000400000 */
[----:B------:R-:W4:Y:S01]  /*16260*/  MUFU.EX2 R7, R73 ;  /* 0x0000004900077308 */ /* 0x000f220000000800 */
[----:B---3--:R-:W-:Y:S01]  /*16270*/  @!P5 FMUL R5, R5, R5 ;  /* 0x000000050505d220 */ /* 0x008fe20000400000 */
[----:B------:R-:W-:Y:S02]  /*16280*/  FSETP.GEU.AND P5, PT, R78, -126, PT ;  /* 0xc2fc00004e00780b */ /* 0x000fe40003fae000 */
[----:B------:R-:W-:Y:S02]  /*16290*/  F2FP.F16.F32.PACK_AB R69, R115, R114 ;  /* 0x000000727345723e */ /* 0x000fe400000000ff */
[----:B------:R2:W-:Y:S01]  /*162a0*/  STL [R1+0x2c], R5 ;  /* 0x00002c0501007387 */ /* 0x0005e20000100800 */
[----:B------:R-:W-:Y:S01]  /*162b0*/  @!P6 FMUL R77, R77, 0.5 ;  /* 0x3f0000004d4de820 */ /* 0x000fe20000400000 */
[----:B------:R-:W3:Y:S01]  /*162c0*/  MUFU.EX2 R20, R74 ;  /* 0x0000004a00147308 */ /* 0x000ee20000000800 */
[----:B-1----:R-:W-:Y:S01]  /*162d0*/  @!P4 FMUL R6, R6, R6 ;  /* 0x000000060606c220 */ /* 0x002fe20000400000 */
[----:B------:R-:W-:-:S02]  /*162e0*/  FSETP.GEU.AND P4, PT, R79, -126, PT ;  /* 0xc2fc00004f00780b */ /* 0x000fc40003f8e000 */
[----:B------:R-:W-:Y:S02]  /*162f0*/  F2FP.F16.F32.PACK_AB R46, R47, R46 ;  /* 0x0000002e2f2e723e */ /* 0x000fe400000000ff */
[----:B------:R2:W-:Y:S01]  /*16300*/  STL [R1+0x30], R6 ;  /* 0x0000300601007387 */ /* 0x0005e20000100800 */
[----:B------:R-:W-:Y:S01]  /*16310*/  @!P5 FMUL R78, R78, 0.5 ;  /* 0x3f0000004e4ed820 */ /* 0x000fe20000400000 */
[----:B------:R-:W1:Y:S01]  /*16320*/  MUFU.EX2 R21, R75 ;  /* 0x0000004b00157308 */ /* 0x000e620000000800 */
[----:B----4-:R-:W-:Y:S01]  /*16330*/  @!P3 FMUL R7, R7, R7 ;  /* 0x000000070707b220 */ /* 0x010fe20000400000 */
[----:B------:R-:W-:Y:S02]  /*16340*/  FSETP.GEU.AND P3, PT, R80, -126, PT ;  /* 0xc2fc00005000780b */ /* 0x000fe40003f6e000 */
[----:B------:R-:W-:Y:S02]  /*16350*/  F2FP.F16.F32.PACK_AB R70, R117, R116 ;  /* 0x000000747546723e */ /* 0x000fe400000000ff */
[----:B------:R2:W-:Y:S01]  /*16360*/  STL [R1+0x34], R7 ;  /* 0x0000340701007387 */ /* 0x0005e20000100800 */
[----:B------:R-:W-:Y:S01]  /*16370*/  @!P4 FMUL R79, R79, 0.5 ;  /* 0x3f0000004f4fc820 */ /* 0x000fe20000400000 */
[----:B------:R-:W4:Y:S01]  /*16380*/  MUFU.EX2 R14, R76 ;  /* 0x0000004c000e7308 */ /* 0x000f220000000800 */
[----:B---3--:R-:W-:Y:S01]  /*16390*/  @!P2 FMUL R20, R20, R20 ;  /* 0x000000141414a220 */ /* 0x008fe20000400000 */
[----:B------:R-:W-:-:S02]  /*163a0*/  FSETP.GEU.AND P2, PT, R81, -126, PT ;  /* 0xc2fc00005100780b */ /* 0x000fc40003f4e000 */
[----:B------:R-:W-:Y:S02]  /*163b0*/  F2FP.F16.F32.PACK_AB R71, R19, R18 ;  /* 0x000000121347723e */ /* 0x000fe400000000ff */
[----:B------:R2:W-:Y:S01]  /*163c0*/  STL [R1+0x38], R20 ;  /* 0x0000381401007387 */ /* 0x0005e20000100800 */
[----:B------:R-:W-:Y:S01]  /*163d0*/  @!P3 FMUL R80, R80, 0.5 ;  /* 0x3f0000005050b820 */ /* 0x000fe20000400000 */
[----:B------:R-:W3:Y:S01]  /*163e0*/  MUFU.EX2 R15, R77 ;  /* 0x0000004d000f7308 */ /* 0x000ee20000000800 */
[----:B-1----:R-:W-:Y:S01]  /*163f0*/  @!P1 FMUL R21, R21, R21 ;  /* 0x0000001515159220 */ /* 0x002fe20000400000 */
[----:B------:R-:W-:Y:S02]  /*16400*/  FSETP.GEU.AND P1, PT, R82, -126, PT ;  /* 0xc2fc00005200780b */ /* 0x000fe40003f2e000 */
[----:B------:R-:W-:Y:S02]  /*16410*/  F2FP.F16.F32.PACK_AB R72, R119, R118 ;  /* 0x000000767748723e */ /* 0x000fe400000000ff */
[----:B------:R2:W-:Y:S01]  /*16420*/  STL [R1+0x3c], R21 ;  /* 0x00003c1501007387 */ /* 0x0005e20000100800 */
[----:B------:R-:W-:Y:S01]  /*16430*/  @!P2 FMUL R81, R81, 0.5 ;  /* 0x3f0000005151a820 */ /* 0x000fe20000400000 */
[----:B------:R-:W1:Y:S01]  /*16440*/  MUFU.EX2 R12, R78 ;  /* 0x0000004e000c7308 */ /* 0x000e620000000800 */
[----:B----4-:R-:W-:Y:S01]  /*16450*/  @!P0 FMUL R14, R14, R14 ;  /* 0x0000000e0e0e8220 */ /* 0x010fe20000400000 */
[----:B------:R-:W-:-:S02]  /*16460*/  FSETP.GEU.AND P0, PT, R83, -126, PT ;  /* 0xc2fc00005300780b */ /* 0x000fc40003f0e000 */
[----:B------:R-:W-:Y:S02]  /*16470*/  F2FP.F16.F32.PACK_AB R73, R23, R22 ;  /* 0x000000161749723e */ /* 0x000fe400000000ff */
[----:B------:R2:W-:Y:S01]  /*16480*/  STL [R1+0x40], R14 ;  /* 0x0000400e01007387 */ /* 0x0005e20000100800 */
[----:B------:R-:W-:Y:S01]  /*16490*/  @!P1 FMUL R82, R82, 0.5 ;  /* 0x3f00000052529820 */ /* 0x000fe20000400000 */
[----:B------:R-:W4:Y:S01]  /*164a0*/  MUFU.EX2 R13, R79 ;  /* 0x0000004f000d7308 */ /* 0x000f220000000800 */
[----:B---3--:R-:W-:Y:S01]  /*164b0*/  @!P6 FMUL R15, R15, R15 ;  /* 0x0000000f0f0fe220 */ /* 0x008fe20000400000 */
[----:B------:R-:W-:Y:S02]  /*164c0*/  LOP3.LUT P6, RZ, R3, 0x3, R2, 0x48, !PT ;  /* 0x0000000303ff7812 */ /* 0x000fe400078c4802 */
[----:B------:R-:W-:Y:S02]  /*164d0*/  F2FP.F16.F32.PACK_AB R74, R127, R126 ;  /* 0x0000007e7f4a723e */ /* 0x000fe400000000ff */
[----:B------:R2:W-:Y:S01]  /*164e0*/  STL [R1+0x44], R15 ;  /* 0x0000440f01007387 */ /* 0x0005e20000100800 */
[----:B------:R-:W-:Y:S01]  /*164f0*/  @!P0 FMUL R83, R83, 0.5 ;  /* 0x3f00000053538820 */ /* 0x000fe20000400000 */
[----:B------:R-:W3:Y:S01]  /*16500*/  MUFU.EX2 R10, R80 ;  /* 0x00000050000a7308 */ /* 0x000ee20000000800 */
[----:B-1----:R-:W-:Y:S01]  /*16510*/  @!P5 FMUL R12, R12, R12 ;  /* 0x0000000c0c0cd220 */ /* 0x002fe20000400000 */
[----:B------:R-:W-:-:S02]  /*16520*/  F2FP.F16.F32.PACK_AB R75, R121, R120 ;  /* 0x00000078794b723e */ /* 0x000fc400000000ff */
[----:B------:R-:W-:Y:S02]  /*16530*/  F2FP.F16.F32.PACK_AB R76, R129, R128 ;  /* 0x00000080814c723e */ /* 0x000fe400000000ff */
[----:B------:R2:W-:Y:S01]  /*16540*/  STL [R1+0x48], R12 ;  /* 0x0000480c01007387 */ /* 0x0005e20000100800 */
[----:B------:R-:W-:Y:S01]  /*16550*/  F2FP.F16.F32.PACK_AB R77, R123, R122 ;  /* 0x0000007a7b4d723e */ /* 0x000fe200000000ff */
[----:B------:R-:W1:Y:S01]  /*16560*/  MUFU.EX2 R11, R81 ;  /* 0x00000051000b7308 */ /* 0x000e620000000800 */
[----:B----4-:R-:W-:Y:S01]  /*16570*/  @!P4 FMUL R13, R13, R13 ;  /* 0x0000000d0d0dc220 */ /* 0x010fe20000400000 */
[----:B------:R-:W-:Y:S02]  /*16580*/  F2FP.F16.F32.PACK_AB R78, R133, R132 ;  /* 0x00000084854e723e */ /* 0x000fe400000000ff */
[----:B------:R-:W-:Y:S02]  /*16590*/  F2FP.F16.F32.PACK_AB R79, R125, R124 ;  /* 0x0000007c7d4f723e */ /* 0x000fe400000000ff */
[----:B------:R2:W-:Y:S01]  /*165a0*/  STL [R1+0x4c], R13 ;  /* 0x00004c0d01007387 */ /* 0x0005e20000100800 */
[----:B-----5:R-:W-:Y:S01]  /*165b0*/  F2FP.F16.F32.PACK_AB R47, R5, R4 ;  /* 0x00000004052f723e */ /* 0x020fe200000000ff */
[----:B------:R-:W4:Y:S01]  /*165c0*/  MUFU.EX2 R8, R82 ;  /* 0x0000005200087308 */ /* 0x000f220000000800 */
[----:B---3--:R-:W-:Y:S01]  /*165d0*/  @!P3 FMUL R10, R10, R10 ;  /* 0x0000000a0a0ab220 */ /* 0x008fe20000400000 */
[----:B------:R-:W-:-:S02]  /*165e0*/  F2FP.F16.F32.PACK_AB R80, R137, R136 ;  /* 0x000000888950723e */ /* 0x000fc400000000ff */
[----:B------:R-:W-:Y:S02]  /*165f0*/  F2FP.F16.F32.PACK_AB R48, R7, R6 ;  /* 0x000000060730723e */ /* 0x000fe400000000ff */
[----:B------:R2:W-:Y:S01]  /*16600*/  STL [R1+0x58], R10 ;  /* 0x0000580a01007387 */ /* 0x0005e20000100800 */
[----:B------:R-:W-:Y:S01]  /*16610*/  F2FP.F16.F32.PACK_AB R49, R21, R20 ;  /* 0x000000141531723e */ /* 0x000fe200000000ff */
[----:B------:R-:W3:Y:S01]  /*16620*/  MUFU.EX2 R9, R83 ;  /* 0x0000005300097308 */ /* 0x000ee20000000800 */
[----:B-1----:R-:W-:Y:S01]  /*16630*/  @!P2 FMUL R11, R11, R11 ;  /* 0x0000000b0b0ba220 */ /* 0x002fe20000400000 */
[----:B------:R-:W-:Y:S02]  /*16640*/  F2FP.F16.F32.PACK_AB R81, R131, R130 ;  /* 0x000000828351723e */ /* 0x000fe400000000ff */
[----:B------:R-:W-:Y:S02]  /*16650*/  F2FP.F16.F32.PACK_AB R50, R15, R14 ;  /* 0x0000000e0f32723e */ /* 0x000fe400000000ff */
[----:B------:R2:W-:Y:S01]  /*16660*/  STL [R1+0x5c], R11 ;  /* 0x00005c0b01007387 */ /* 0x0005e20000100800 */
[----:B------:R-:W-:Y:S01]  /*16670*/  F2FP.F16.F32.PACK_AB R51, R13, R12 ;  /* 0x0000000c0d33723e */ /* 0x000fe200000000ff */
[----:B----4-:R-:W-:Y:S01]  /*16680*/  @!P1 FMUL R8, R8, R8 ;  /* 0x0000000808089220 */ /* 0x010fe20000400000 */
[----:B------:R-:W-:-:S02]  /*16690*/  F2FP.F16.F32.PACK_AB R82, R139, R138 ;  /* 0x0000008a8b52723e */ /* 0x000fc400000000ff */
[----:B------:R-:W-:Y:S02]  /*166a0*/  F2FP.F16.F32.PACK_AB R52, R11, R10 ;  /* 0x0000000a0b34723e */ /* 0x000fe400000000ff */
[----:B------:R2:W-:Y:S01]  /*166b0*/  STL [R1+0x50], R8 ;  /* 0x0000500801007387 */ /* 0x0005e20000100800 */
[----:B---3--:R-:W-:Y:S01]  /*166c0*/  @!P0 FMUL R9, R9, R9 ;  /* 0x0000000909098220 */ /* 0x008fe20000400000 */
[----:B------:R-:W-:-:S04]  /*166d0*/  F2FP.F16.F32.PACK_AB R83, R135, R134 ;  /* 0x000000868753723e */ /* 0x000fc800000000ff */
[----:B------:R2:W-:Y:S01]  /*166e0*/  STL [R1+0x54], R9 ;  /* 0x0000540901007387 */ /* 0x0005e20000100800 */
[----:B------:R-:W-:Y:S01]  /*166f0*/  F2FP.F16.F32.PACK_AB R53, R9, R8 ;  /* 0x000000080935723e */ /* 0x000fe200000000ff */
[----:B------:R-:W-:Y:S06]  /*16700*/  @!P6 BRA `(.L_x_270) ;  /* 0x000000000040e947 */ /* 0x000fec0003800000 */
[----:B------:R-:W-:Y:S01]  /*16710*/  MOV R2, 0x8 ;  /* 0x0000000800027802 */ /* 0x000fe20000000f00 */
[----:B------:R-:W1:Y:S01]  /*16720*/  LDCU.64 UR8, c[0x4][0xb0] ;  /* 0x01001600ff0877ac */ /* 0x000e620008000a00 */
[----:B--2---:R-:W-:Y:S02]  /*16730*/  HFMA2 R12, -RZ, RZ, 0, 5.9604644775390625e-08 ;  /* 0x00000001ff0c7431 */ /* 0x004fe400000001ff */
        /* <DEDUP_REMOVED lines=13> */
.L_x_270:
[----:B------:R-:W-:Y:S05]  /*16810*/  WARPSYNC.ALL ;  /* 0x0000000000007948 */ /* 0x000fea0003800000 */
[----:B------:R1:W-:Y:S01]  /*16820*/  STTM.x32 tmem[UR39], R56 ;  /* 0x00000038000079ed */ /* 0x0003e200082c0027 */
[----:B------:R-:W3:Y:S01]  /*16830*/  LDCU UR4, c[0x0][0x704] ;  /* 0x0000e080ff0477ac */ /* 0x000ee20008000800 */
[----:B-1----:R-:W4:Y:S01]  /*16840*/  LDL R87, [R1+0x64] ;  /* 0x0000640001577983 */ /* 0x002f220000100800 */
[----:B------:R-:W1:Y:S02]  /*16850*/  S2R R2, SR_TID.X ;  /* 0x0000000000027919 */ /* 0x000e640000002100 */
[----:B-1----:R-:W-:-:S02]  /*16860*/  SHF.R.U32.HI R60, RZ, 0x5, R2 ;  /* 0x00000005ff3c7819 */ /* 0x002fc40000011602 */
[----:B----4-:R-:W-:-:S04]  /*16870*/  FSETP.NEU.AND P0, PT, R87, -INF , PT ;  /* 0xff8000005700780b */ /* 0x010fc80003f0d000 */
[----:B------:R-:W-:-:S05]  /*16880*/  FSEL R0, R87, RZ, P0 ;  /* 0x000000ff57007208 */ /* 0x000fca0000000000 */
[----:B---3--:R-:W-:-:S04]  /*16890*/  FMUL R0, R0, -UR4 ;  /* 0x8000000400007c20 */ /* 0x008fc80008400000 */
[--C-:B------:R-:W-:Y:S02]  /*168a0*/  FFMA2 R54, R54.F32x2.HI_LO, UR4.F32, R0.reuse.F32 ;  /* 0x0000000436367c49 */ /* 0x100fe40009200000 */
[----:B------:R-:W-:Y:S01]  /*168b0*/  FFMA2 R146, R146.F32x2.HI_LO, UR4.F32, R0.F32 ;  /* 0x0000000492927c49 */ /* 0x000fe20009200000 */
[----:B------:R-:W-:Y:S02]  /*168c0*/  UIADD3 UR4, UPT, UPT, UR39, 0x20, URZ ;  /* 0x0000002027047890 */ /* 0x000fe4000fffe0ff */
[----:B------:R-:W-:Y:S02]  /*168d0*/  FSETP.GEU.AND P4, PT, R54, -126, PT ;  /* 0xc2fc00003600780b */ /* 0x000fe40003f8e000 */
[----:B------:R-:W-:Y:S01]  /*168e0*/  FSETP.GEU.AND P3, PT, R55, -126, PT ;  /* 0xc2fc00003700780b */ /* 0x000fe20003f6e000 */
[----:B------:R-:W-:Y:S01]  /*168f0*/  USHF.R.U32.HI UR4, URZ, 0x15, UR4 ;  /* 0x00000015ff047899 */ /* 0x000fe20008011604 */
[----:B------:R-:W-:Y:S02]  /*16900*/  FSETP.GEU.AND P2, PT, R146, -126, PT ;  /* 0xc2fc00009200780b */ /* 0x000fe40003f4e000 */
[----:B------:R-:W-:-:S03]  /*16910*/  FSETP.GEU.AND P1, PT, R147, -126, PT ;  /* 0xc2fc00009300780b */ /* 0x000fc60003f2e000 */
[----:B------:R-:W-:-:S04]  /*16920*/  MOV R3, UR4 ;  /* 0x0000000400037c02 */ /* 0x000fc80008000f00 */
[----:B------:R-:W-:Y:S01]  /*16930*/  @!P4 FMUL R54, R54, 0.5 ;  /* 0x3f0000003636c820 */ /* 0x000fe20000400000 */
[----:B------:R-:W-:Y:S01]  /*16940*/  LOP3.LUT P0, RZ, R3, 0x3, R60, 0x48, !PT ;  /* 0x0000000303ff7812 */ /* 0x000fe2000780483c */
[----:B------:R-:W-:Y:S02]  /*16950*/  @!P3 FMUL R55, R55, 0.5 ;  /* 0x3f0000003737b820 */ /* 0x000fe40000400000 */
[----:B------:R-:W-:Y:S01]  /*16960*/  @!P2 FMUL R146, R146, 0.5 ;  /* 0x3f0000009292a820 */ /* 0x000fe20000400000 */
[----:B------:R-:W1:Y:S01]  /*16970*/  MUFU.EX2 R58, R54 ;  /* 0x00000036003a7308 */ /* 0x000e620000000800 */
[----:B------:R-:W-:-:S07]  /*16980*/  @!P1 FMUL R147, R147, 0.5 ;  /* 0x3f00000093939820 */ /* 0x000fce0000400000 */
[----:B------:R-:W3:Y:S08]  /*16990*/  MUFU.EX2 R59, R55 ;  /* 0x00000037003b7308 */ /* 0x000ef00000000800 */
[----:B------:R-:W4:Y:S01]  /*169a0*/  MUFU.EX2 R56, R146 ;  /* 0x0000009200387308 */ /* 0x000f220000000800 */
[----:B-1----:R-:W-:-:S07]  /*169b0*/  @!P4 FMUL R58, R58, R58 ;  /* 0x0000003a3a3ac220 */ /* 0x002fce0000400000 */
[----:B------:R-:W1:Y:S01]  /*169c0*/  MUFU.EX2 R57, R147 ;  /* 0x0000009300397308 */ /* 0x000e620000000800 */
[----:B---3--:R-:W-:-:S05]  /*169d0*/  @!P3 FMUL R59, R59, R59 ;  /* 0x0000003b3b3bb220 */ /* 0x008fca0000400000 */
[----:B------:R-:W-:Y:S01]  /*169e0*/  F2FP.F16.F32.PACK_AB R54, R59, R58 ;  /* 0x0000003a3b36723e */ /* 0x000fe200000000ff */
[----:B----4-:R-:W-:Y:S01]  /*169f0*/  @!P2 FMUL R56, R56, R56 ;  /* 0x000000383838a220 */ /* 0x010fe20000400000 */
[----:B-1----:R-:W-:-:S05]  /*16a00*/  @!P1 FMUL R57, R57, R57 ;  /* 0x0000003939399220 */ /* 0x002fca0000400000 */
[----:B------:R-:W-:Y:S01]  /*16a10*/  F2FP.F16.F32.PACK_AB R55, R57, R56 ;  /* 0x000000383937723e */ /* 0x000fe200000000ff */
[----:B------:R-:W-:Y:S06]  /*16a20*/  @!P0 BRA `(.L_x_271) ;  /* 0x0000000000408947 */ /* 0x000fec0003800000 */
[----:B--2---:R-:W-:Y:S01]  /*16a30*/  MOV R14, 0x8 ;  /* 0x00000008000e7802 */ /* 0x004fe20000000f00 */
        /* <DEDUP_REMOVED lines=15> */
.L_x_271:
        /* <DEDUP_REMOVED lines=8> */
.L_x_272:
[----:B------:R-:W4:Y:S01]  /*16bb0*/  S2UR UR4, SR_CgaCtaId ;  /* 0x00000000000479c3 */ /* 0x000f220000008800 */
[----:B------:R-:W-:Y:S01]  /*16bc0*/  UISETP.NE.AND UP0, UPT, UR50, URZ, UPT ;  /* 0x000000ff3200728c */ /* 0x000fe2000bf05270 */
[----:B------:R-:W-:-:S03]  /*16bd0*/  UMOV UR5, 0x400 ;  /* 0x0000040000057882 */ /* 0x000fc60000000000 */
[----:B------:R-:W-:-:S04]  /*16be0*/  USEL UR39, UR45, UR48, UP0 ;  /* 0x000000302d277287 */ /* 0x000fc80008000000 */
[----:B------:R-:W-:Y:S02]  /*16bf0*/  ULOP3.LUT UR39, UR39, 0x1, URZ, 0x3c, !UPT ;  /* 0x0000000127277892 */ /* 0x000fe4000f8e3cff */
[----:B----4-:R-:W-:-:S04]  /*16c00*/  ULEA UR4, UR4, UR5, 0x18 ;  /* 0x0000000504047291 */ /* 0x010fc8000f8ec0ff */
[----:B------:R-:W-:Y:S02]  /*16c10*/  UIADD3 UR5, UPT, UPT, UR4, 0x1c068, URZ ;  /* 0x0001c06804057890 */ /* 0x000fe4000fffe0ff */
[----:B------:R-:W-:Y:S02]  /*16c20*/  @UP0 UIADD3 UR5, UPT, UPT, UR4, 0x1c058, URZ ;  /* 0x0001c05804050890 */ /* 0x000fe4000fffe0ff */
[----:B------:R-:W-:Y:S02]  /*16c30*/  UISETP.NE.AND UP0, UPT, UR43, URZ, UPT ;  /* 0x000000ff2b00728c */ /* 0x000fe4000bf05270 */
[----:B------:R-:W-:-:S09]  /*16c40*/  UPRMT UR5, UR38, 0x654, UR5 ;  /* 0x0000065426057896 */ /* 0x000fd20008000005 */
[----:B---3--:R-:W-:Y:S01]  /*16c50*/  SYNCS.ARRIVE.TRANS64.RED.A1T0 RZ, [UR5], RZ ;  /* 0x000000ffffff79a7 */ /* 0x008fe20008100405 */
[----:B------:R-:W-:Y:S05]  /*16c60*/  BRA.U UP0, `(.L_x_273) ;  /* 0x0000000100047547 */ /* 0x000fea000b800000 */
[----:B------:R-:W-:Y:S05]  /*16c70*/  BPT.TRAP 0x1 ;  /* 0x000000040000795c */ /* 0x000fea0000300000 */
.L_x_273:
[----:B------:R-:W-:Y:S01]  /*16c80*/  UISETP.NE.AND UP0, UPT, UR50, URZ, UPT ;  /* 0x000000ff3200728c */ /* 0x000fe2000bf05270 */
[----:B------:R-:W-:Y:S01]  /*16c90*/  FADD2 R90, R90.F32x2.HI_LO, RZ.F32 ;  /* 0x000000ff5a5a724b */ /* 0x000fe20000200000 */
[----:B------:R-:W-:Y:S01]  /*16ca0*/  UIADD3 UR5, UPT, UPT, UR4, 0x1c088, URZ ;  /* 0x0001c08804057890 */ /* 0x000fe2000fffe0ff */
[----:B------:R-:W-:Y:S01]  /*16cb0*/  FADD2 R92, R92.F32x2.HI_LO, RZ.F32 ;  /* 0x000000ff5c5c724b */ /* 0x000fe20000200000 */
[----:B------:R-:W-:Y:S01]  /*16cc0*/  USEL UR37, UR46, UR47, UP0 ;  /* 0x0000002f2e257287 */ /* 0x000fe20008000000 */
[----:B------:R-:W-:Y:S01]  /*16cd0*/  FADD2 R90, R90.F32x2.HI_LO, R98.F32x2.HI_LO ;  /* 0x000000625a5a724b */ /* 0x000fe20000000000 */
[----:B------:R-:W-:Y:S01]  /*16ce0*/  FSETP.NEU.AND P0, PT, R87, -INF , PT ;  /* 0xff8000005700780b */ /* 0x000fe20003f0d000 */
[----:B------:R-:W-:Y:S01]  /*16cf0*/  FADD2 R94, R94.F32x2.HI_LO, RZ.F32 ;  /* 0x000000ff5e5e724b */ /* 0x000fe20000200000 */
[----:B------:R-:W-:Y:S01]  /*16d00*/  ULOP3.LUT UR37, UR37, 0x1, URZ, 0x3c, !UPT ;  /* 0x0000000125257892 */ /* 0x000fe2000f8e3cff */
[----:B------:R-:W-:Y:S01]  /*16d10*/  FADD2 R92, R92.F32x2.HI_LO, R100.F32x2.HI_LO ;  /* 0x000000645c5c724b */ /* 0x000fe20000000000 */
[----:B--2---:R-:W-:Y:S01]  /*16d20*/  FSEL R4, R87, RZ, P0 ;  /* 0x000000ff57047208 */ /* 0x004fe20000000000 */
[----:B------:R-:W-:Y:S01]  /*16d30*/  @UP0 UIADD3 UR5, UPT, UPT, UR4, 0x1c078, URZ ;  /* 0x0001c07804050890 */ /* 0x000fe2000fffe0ff */
[----:B------:R-:W-:-:S02]  /*16d40*/  FADD2 R94, R94.F32x2.HI_LO, R102.F32x2.HI_LO ;  /* 0x000000665e5e724b */ /* 0x000fc40000000000 */
[----:B------:R-:W-:Y:S01]  /*16d50*/  MOV R0, UR37 ;  /* 0x0000002500007c02 */ /* 0x000fe20008000f00 */
[----:B------:R-:W-:Y:S01]  /*16d60*/  FADD2 R90, R90.F32x2.HI_LO, R106.F32x2.HI_LO ;  /* 0x0000006a5a5a724b */ /* 0x000fe20000000000 */
[----:B------:R-:W-:Y:S01]  /*16d70*/  FSETP.NEU.AND P0, PT, R17, R4, PT ;  /* 0x000000041100720b */ /* 0x000fe20003f0d000 */
[----:B------:R-:W-:Y:S01]  /*16d80*/  FADD2 R92, R92.F32x2.HI_LO, R108.F32x2.HI_LO ;  /* 0x0000006c5c5c724b */ /* 0x000fe20000000000 */
[----:B------:R-:W-:Y:S01]  /*16d90*/  SHF.L.U32 R0, R0, 0x1f, RZ ;  /* 0x0000001f00007819 */ /* 0x000fe200000006ff */
[----:B------:R-:W-:Y:S02]  /*16da0*/  FADD2 R94, R94.F32x2.HI_LO, R110.F32x2.HI_LO ;  /* 0x0000006e5e5e724b */ /* 0x000fe40000000000 */
[----:B------:R-:W-:Y:S01]  /*16db0*/  FADD2 R90, R90.F32x2.HI_LO, R114.F32x2.HI_LO ;  /* 0x000000725a5a724b */ /* 0x000fe20000000000 */
[----:B------:R-:W2:Y:S01]  /*16dc0*/  SYNCS.PHASECHK.TRANS64.TRYWAIT P2, [UR5], R0 ;  /* 0x00000000ff0075a7 */ /* 0x000ea20008041105 */
[----:B------:R-:W-:Y:S02]  /*16dd0*/  FADD2 R92, R92.F32x2.HI_LO, R116.F32x2.HI_LO ;  /* 0x000000745c5c724b */ /* 0x000fe40000000000 */
[----:B------:R-:W-:-:S02]  /*16de0*/  FADD2 R94, R94.F32x2.HI_LO, R18.F32x2.HI_LO ;  /* 0x000000125e5e724b */ /* 0x000fc40000000000 */
[----:B------:R-:W-:Y:S02]  /*16df0*/  FADD2 R90, R90.F32x2.HI_LO, R22.F32x2.HI_LO ;  /* 0x000000165a5a724b */ /* 0x000fe40000000000 */
[----:B------:R-:W-:Y:S02]  /*16e00*/  FADD2 R92, R92.F32x2.HI_LO, R126.F32x2.HI_LO ;  /* 0x0000007e5c5c724b */ /* 0x000fe40000000000 */
[----:B------:R-:W-:Y:S02]  /*16e10*/  FADD2 R94, R94.F32x2.HI_LO, R120.F32x2.HI_LO ;  /* 0x000000785e5e724b */ /* 0x000fe40000000000 */
[----:B------:R-:W-:Y:S01]  /*16e20*/  FADD2 R90, R90.F32x2.HI_LO, R122.F32x2.HI_LO ;  /* 0x0000007a5a5a724b */ /* 0x000fe20000000000 */
[----:B--2---:R-:W-:Y:S06]  /*16e30*/  @!P2 BRA `(.L_x_274) ;  /* 0x0000004c0010a947 */ /* 0x004fec0003800000 */
.L_x_453:
[----:B------:R-:W-:Y:S01]  /*16e40*/  BSSY.RECONVERGENT B0, `(.L_x_275) ;  /* 0x000000b000007945 */ /* 0x000fe20003800200 */
[----:B--2---:R-:W-:-:S03]  /*16e50*/  MOV R3, 0x3f000000 ;  /* 0x3f00000000037802 */ /* 0x004fc60000000f00 */
[----:B------:R-:W-:Y:S05]  /*16e60*/  @!P0 BRA `(.L_x_276) ;  /* 0x0000000000208947 */ /* 0x000fea0003800000 */
[----:B------:R-:W2:Y:S01]  /*16e70*/  LDCU UR5, c[0x0][0x704] ;  /* 0x0000e080ff0577ac */ /* 0x000ea20008000800 */
[----:B------:R-:W-:-:S04]  /*16e80*/  FADD R0, -R4, R17 ;  /* 0x0000001104007221 */ /* 0x000fc80000000100 */
[----:B--2---:R-:W-:-:S05]  /*16e90*/  FMUL R0, R0, UR5 ;  /* 0x0000000500007c20 */ /* 0x004fca0008400000 */
[----:B------:R-:W-:-:S13]  /*16ea0*/  FSETP.GEU.AND P0, PT, R0, -126, PT ;  /* 0xc2fc00000000780b */ /* 0x000fda0003f0e000 */
[----:B------:R-:W-:-:S04]  /*16eb0*/  @!P0 FMUL R0, R0, 0.5 ;  /* 0x3f00000000008820 */ /* 0x000fc80000400000 */
[----:B------:R-:W2:Y:S02]  /*16ec0*/  MUFU.EX2 R3, R0 ;  /* 0x0000000000037308 */ /* 0x000ea40000000800 */
[----:B--2---:R-:W-:-:S04]  /*16ed0*/  @!P0 FMUL R3, R3, R3 ;  /* 0x0000000303038220 */ /* 0x004fc80000400000 */
[----:B------:R-:W-:Y:S02]  /*16ee0*/  FMUL R3, R3, 0.5 ;  /* 0x3f00000003037820 */ /* 0x000fe40000400000 */
.L_x_276:
[----:B------:R-:W-:Y:S05]  /*16ef0*/  BSYNC.RECONVERGENT B0 ;  /* 0x0000000000007941 */ /* 0x000fea0003800200 */
.L_x_275:
[----:B-1----:R-:W2:Y:S04]  /*16f00*/  LDL.LU.64 R24, [R1+0x18] ;  /* 0x0000180001187983 */ /* 0x002ea80000300a00 */
[----:B------:R-:W3:Y:S04]  /*16f10*/  LDL.LU.64 R22, [R1+0x20] ;  /* 0x0000200001167983 */ /* 0x000ee80000300a00 */
[----:B------:R-:W4:Y:S04]  /*16f20*/  LDL.LU.64 R20, [R1+0x28] ;  /* 0x0000280001147983 */ /* 0x000f280000300a00 */
[----:B------:R-:W5:Y:S04]  /*16f30*/  LDL.LU.64 R12, [R1+0x10] ;  /* 0x00001000010c7983 */ /* 0x000f680000300a00 */
        /* <DEDUP_REMOVED lines=43> */
[----:B--2---:R-:W-:Y:S02]  /*171f0*/  FADD2 R90, R90.F32x2.HI_LO, R24.F32x2.HI_LO ;  /* 0x000000185a5a724b */ /* 0x004fe40000000000 */
[----:B---3--:R-:W-:Y:S02]  /*17200*/  FADD2 R92, R92.F32x2.HI_LO, R22.F32x2.HI_LO ;  /* 0x000000165c5c724b */ /* 0x008fe40000000000 */
[----:B----4-:R-:W-:Y:S02]  /*17210*/  FADD2 R94, R94.F32x2.HI_LO, R20.F32x2.HI_LO ;  /* 0x000000145e5e724b */ /* 0x010fe40000000000 */
[----:B-----5:R-:W-:-:S02]  /*17220*/  FADD2 R88, R88.F32x2.HI_LO, R12.F32x2.HI_LO ;  /* 0x0000000c5858724b */ /* 0x020fc40000000000 */
        /* <DEDUP_REMOVED lines=9> */
[----:B------:R-:W-:-:S04]  /*172c0*/  FADD2 R88, R88.F32x2.HI_LO, R90.F32x2.HI_LO ;  /* 0x0000005a5858724b */ /* 0x000fc80000000000 */
[----:B------:R-:W-:-:S04]  /*172d0*/  FADD2 R88, R88.F32x2.HI_LO, R92.F32x2.HI_LO ;  /* 0x0000005c5858724b */ /* 0x000fc80000000000 */
[----:B------:R-:W-:-:S05]  /*172e0*/  FADD R0, R88, R89 ;  /* 0x0000005958007221 */ /* 0x000fca0000000000 */
[----:B------:R1:W-:Y:S01]  /*172f0*/  STL [R1+0x60], R0 ;  /* 0x0000600001007387 */ /* 0x0003e20000100800 */
[----:B------:R-:W-:Y:S05]  /*17300*/  @P1 BRA `(.L_x_277) ;  /* 0x0000000000041947 */ /* 0x000fea0003800000 */
[----:B------:R-:W-:Y:S05]  /*17310*/  BPT.TRAP 0x1 ;  /* 0x000000040000795c */ /* 0x000fea0000300000 */
.L_x_277:
[----:B------:R-:W-:Y:S01]  /*17320*/  UISETP.NE.AND UP0, UPT, UR50, URZ, UPT ;  /* 0x000000ff3200728c */ /* 0x000fe2000bf05270 */
[----:B-1----:R-:W-:Y:S01]  /*17330*/  IMAD.U32 R0, RZ, RZ, UR39 ;  /* 0x00000027ff007e24 */ /* 0x002fe2000f8e00ff */
        /* <DEDUP_REMOVED lines=12> */
.L_x_455:
        /* <DEDUP_REMOVED lines=17> */
.L_x_279:
[----:B------:R-:W-:Y:S05]  /*17510*/  WARPSYNC.ALL ;  /* 0x0000000000007948 */ /* 0x000fea0003800000 */
[----:B------:R-:W2:Y:S01]  /*17520*/  LDL.LU.64 R16, [R1+0x60] ;  /* 0x0000600001107983 */ /* 0x000ea20000300a00 */
[----:B------:R-:W-:Y:S01]  /*17530*/  R2UR UR4, R2 ;  /* 0x00000000020472ca */ /* 0x000fe200000e0000 */
[----:B------:R-:W-:Y:S02]  /*17540*/  UISETP.NE.AND UP0, UPT, UR50, URZ, UPT ;  /* 0x000000ff3200728c */ /* 0x000fe4000bf05270 */
[----:B------:R-:W-:Y:S02]  /*17550*/  ULOP3.LUT UR49, UR49, 0x1, URZ, 0x3c, !UPT ;  /* 0x0000000131317892 */ /* 0x000fe4000f8e3cff */
[----:B------:R-:W-:-:S02]  /*17560*/  USEL UR47, UR47, UR37, UP0 ;  /* 0x000000252f2f7287 */ /* 0x000fc40008000000 */
[----:B------:R-:W-:Y:S02]  /*17570*/  USEL UR46, UR37, UR46, UP0 ;  /* 0x0000002e252e7287 */ /* 0x000fe40008000000 */
[----:B------:R-:W-:Y:S02]  /*17580*/  USEL UR48, UR48, UR39, UP0 ;  /* 0x0000002730307287 */ /* 0x000fe40008000000 */
[----:B------:R-:W-:Y:S02]  /*17590*/  USEL UR45, UR39, UR45, UP0 ;  /* 0x0000002d272d7287 */ /* 0x000fe40008000000 */
[----:B--2---:R3:W-:Y:S10]  /*175a0*/  STTM.x2 tmem[UR4], R16 ;  /* 0x00000010000079ed */ /* 0x0047f400080c0004 */
.L_x_260:
[----:B------:R-:W-:-:S09]  /*175b0*/  UISETP.NE.AND UP0, UPT, UR43, URZ, UPT ;  /* 0x000000ff2b00728c */ /* 0x000fd2000bf05270 */
[----:B------:R-:W-:Y:S05]  /*175c0*/  BRA.U UP0, `(.L_x_280) ;  /* 0x0000000100047547 */ /* 0x000fea000b800000 */
[----:B------:R-:W-:Y:S05]  /*175d0*/  BPT.TRAP 0x1 ;  /* 0x000000040000795c */ /* 0x000fea0000300000 */
.L_x_280:
[----:B------:R-:W4:Y:S01]  /*175e0*/  S2UR UR5, SR_CgaCtaId ;  /* 0x00000000000579c3 */ /* 0x000f220000008800 */
[----:B------:R-:W-:Y:S01]  /*175f0*/  UISETP.NE.AND UP1, UPT, UR50, URZ, UPT ;  /* 0x000000ff3200728c */ /* 0x000fe2000bf25270 */
[----:B------:R-:W-:-:S03]  /*17600*/  UMOV UR4, 0x400 ;  /* 0x0000040000047882 */ /* 0x000fc60000000000 */
[----:B------:R-:W-:-:S04]  /*17610*/  USEL UR6, UR46, UR47, UP1 ;  /* 0x0000002f2e067287 */ /* 0x000fc80008800000 */
[----:B------:R-:W-:Y:S02]  /*17620*/  ULOP3.LUT UR6, UR6, 0x1, URZ, 0x3c, !UPT ;  /* 0x0000000106067892 */ /* 0x000fe4000f8e3cff */
[----:B----4-:R-:W-:-:S04]  /*17630*/  ULEA UR5, UR5, UR4, 0x18 ;  /* 0x0000000405057291 */ /* 0x010fc8000f8ec0ff */
[----:B------:R-:W-:Y:S02]  /*17640*/  UIADD3 UR4, UPT, UPT, UR5, 0x1c080, URZ ;  /* 0x0001c08005047890 */ /* 0x000fe4000fffe0ff */
[----:B------:R-:W-:-:S09]  /*17650*/  @UP1 UIADD3 UR4, UPT, UPT, UR5, 0x1c070, URZ ;  /* 0x0001c07005041890 */ /* 0x000fd2000fffe0ff */
[----:B------:R-:W-:Y:S01]  /*17660*/  SYNCS.ARRIVE.TRANS64.A1T0 RZ, [UR4], RZ ;  /* 0x000000ffffff79a7 */ /* 0x000fe20008100004 */
[----:B------:R-:W-:Y:S05]  /*17670*/  BRA.U UP0, `(.L_x_281) ;  /* 0x0000000100047547 */ /* 0x000fea000b800000 */
[----:B------:R-:W-:Y:S05]  /*17680*/  BPT.TRAP 0x1 ;  /* 0x000000040000795c */ /* 0x000fea0000300000 */
.L_x_281:
[----:B------:R-:W-:Y:S01]  /*17690*/  UISETP.NE.AND UP0, UPT, UR50, URZ, UPT ;  /* 0x000000ff3200728c */ /* 0x000fe2000bf05270 */
[----:B-1----:R-:W-:Y:S01]  /*176a0*/  MOV R3, UR6 ;  /* 0x0000000600037c02 */ /* 0x002fe20008000f00 */
[----:B------:R-:W-:-:S03]  /*176b0*/  UIADD3 UR4, UPT, UPT, UR5, 0x1c078, URZ ;  /* 0x0001c07805047890 */ /* 0x000fc6000fffe0ff */
[----:B------:R-:W-:-:S06]  /*176c0*/  SHF.L.U32 R3, R3, 0x1f, RZ ;  /* 0x0000001f03037819 */ /* 0x000fcc00000006ff */
[----:B------:R-:W-:Y:S02]  /*176d0*/  @!UP0 UIADD3 UR4, UPT, UPT, UR5, 0x1c088, URZ ;  /* 0x0001c08805048890 */ /* 0x000fe4000fffe0ff */
[----:B------:R-:W-:-:S07]  /*176e0*/  UISETP.GT.U32.AND UP0, UPT, UR42, 0x1, UPT ;  /* 0x000000012a00788c */ /* 0x000fce000bf04070 */
[----:B------:R-:W1:Y:S02]  /*176f0*/  SYNCS.PHASECHK.TRANS64.TRYWAIT P0, [UR4], R3 ;  /* 0x00000003ff0075a7 */ /* 0x000e640008001104 */
[----:B-1----:R-:W-:Y:S05]  /*17700*/  @!P0 BRA `(.L_x_282) ;  /* 0x00000044000c8947 */ /* 0x002fea0003800000 */
.L_x_457:
[----:B------:R-:W-:Y:S05]  /*17710*/  BRA.U UP0, `(.L_x_283) ;  /* 0x0000000100087547 */ /* 0x000fea000b800000 */
[----:B------:R-:W-:Y:S05]  /*17720*/  BPT.TRAP 0x1 ;  /* 0x000000040000795c */ /* 0x000fea0000300000 */
[----:B------:R-:W-:Y:S05]  /*17730*/  BPT.TRAP 0x1 ;  /* 0x000000040000795c */ /* 0x000fea0000300000 */
.L_x_283:
[----:B------:R-:W-:Y:S02]  /*17740*/  UISETP.NE.AND UP0, UPT, UR50, URZ, UPT ;  /* 0x000000ff3200728c */ /* 0x000fe4000bf05270 */
[----:B------:R-:W-:Y:S02]  /*17750*/  UIADD3 UR4, UPT, UPT, UR5, 0x1c068, URZ ;  /* 0x0001c06805047890 */ /* 0x000fe4000fffe0ff */
[----:B------:R-:W-:Y:S02]  /*17760*/  USEL UR47, UR47, UR6, UP0 ;  /* 0x000000062f2f7287 */ /* 0x000fe40008000000 */
[----:B------:R-:W-:-:S05]  /*17770*/  USEL UR46, UR6, UR46, UP0 ;  /* 0x0000002e062e7287 */ /* 0x000fca0008000000 */
[----:B------:R-:W-:-:S04]  /*17780*/  @UP0 UIADD3 UR4, UPT, UPT, UR5, 0x1c058, URZ ;  /* 0x0001c05805040890 */ /* 0x000fc8000fffe0ff */
[----:B------:R-:W-:-:S09]  /*17790*/  UPRMT UR4, UR38, 0x654, UR4 ;  /* 0x0000065426047896 */ /* 0x000fd20008000004 */
[----:B------:R-:W-:Y:S01]  /*177a0*/  SYNCS.ARRIVE.TRANS64.RED.A1T0 RZ, [UR4], RZ ;  /* 0x000000ffffff79a7 */ /* 0x000fe20008100404 */
[----:B------:R-:W-:-:S04]  /*177b0*/  USEL UR4, UR45, UR48, UP0 ;  /* 0x000000302d047287 */ /* 0x000fc80008000000 */
[----:B------:R-:W-:-:S04]  /*177c0*/  ULOP3.LUT UR4, UR4, 0x1, URZ, 0x3c, !UPT ;  /* 0x0000000104047892 */ /* 0x000fc8000f8e3cff */
[----:B------:R-:W-:Y:S02]  /*177d0*/  USEL UR45, UR4, UR45, UP0 ;  /* 0x0000002d042d7287 */ /* 0x000fe40008000000 */
[----:B------:R-:W-:-:S12]  /*177e0*/  USEL UR48, UR48, UR4, UP0 ;  /* 0x0000000430307287 */ /* 0x000fd80008000000 */
.L_x_235:
[----:B------:R-:W4:Y:S01]  /*177f0*/  LDCU UR5, c[0x0][0x370] ;  /* 0x00006e00ff0577ac */ /* 0x000f220008000800 */
[----:B------:R-:W5:Y:S01]  /*17800*/  LDCU UR4, c[0x0][0x900] ;  /* 0x00012000ff0477ac */ /* 0x000f620008000800 */
[----:B----4-:R-:W-:-:S04]  /*17810*/  UIADD3 UR36, UPT, UPT, UR5, UR36, URZ ;  /* 0x0000002405247290 */ /* 0x010fc8000fffe0ff */
[----:B-----5:R-:W-:-:S09]  /*17820*/  UISETP.GE.AND UP0, UPT, UR36, UR4, UPT ;  /* 0x000000042400728c */ /* 0x020fd2000bf06270 */
[----:B------:R-:W-:Y:S05]  /*17830*/  BRA.U !UP0, `(.L_x_284) ;  /* 0xffffff59080c7547 */ /* 0x000fea000b83ffff */
[----:B------:R-:W-:Y:S05]  /*17840*/  EXIT ;  /* 0x000000000000794d */ /* 0x000fea0003800000 */
.L_x_26:
[----:B------:R-:W-:-:S05]  /*17850*/  IMAD.MOV.U32 R3, RZ, RZ, -0x4 ;  /* 0xfffffffcff037424 */ /* 0x000fca00078e00ff */
[----:B------:R-:W-:-:S05]  /*17860*/  VIADDMNMX.U32 R0, R2, R3, 0x2, PT ;  /* 0x0000000202007446 */ /* 0x000fca0003800003 */
[----:B------:R-:W-:-:S04]  /*17870*/  IMAD.SHL.U32 R0, R0, 0x4, RZ ;  /* 0x0000000400007824 */ /* 0x000fc800078e00ff */
[----:B------:R-:W1:Y:S02]  /*17880*/  LDC R2, c[0x2][R0] ;  /* 0x0080000000027b82 */ /* 0x000e640000000800 */
[----:B-1----:R-:W-:-:S04]  /*17890*/  SHF.R.S32.HI R3, RZ, 0x1f, R2 ;  /* 0x0000001fff037819 */ /* 0x002fc80000011402 */
.L_x_510:
[----:B------:R-:W-:Y:S05]  /*178a0*/  BRX R2 -0x178b0                                                                                                                                                                                                                                                                                                                                                                                                                                                                                                                                                                                 (*"BRANCH_TARGETS .L_x_511,.L_x_512,.L_x_513"*) ;  /* 0xfffffe8402d47949 */ /* 0x000fea000383ffff */
.L_x_513:
[----:B------:R-:W-:-:S08]  /*178b0*/  NOP ;  /* 0x0000000000007918 */ /* 0x000fd00000000000 */
[----:B------:R-:W-:-:S00]  /*178c0*/  USETMAXREG.DEALLOC.CTAPOOL 0x18 ;  /* 0x00000018000079c8 */ /* 0x000fc000080e0500 */
[----:B------:R-:W-:Y:S05]  /*178d0*/  EXIT ;  /* 0x000000000000794d */ /* 0x000fea0003800000 */
.L_x_511:
[----:B------:R-:W-:-:S08]  /*178e0*/  NOP ;  /* 0x0000000000007918 */ /* 0x000fd00000000000 */
[----:B------:R-:W1:-:S00]  /*178f0*/  USETMAXREG.DEALLOC.CTAPOOL 0x20 ;  /* 0x00000020000079c8 */ /* 0x000e4000080e0500 */
[----:B-1----:R-:W1:Y:S02]  /*17900*/  LDC R0, c[0x0][0x900] ;  /* 0x00024000ff007b82 */ /* 0x002e640000000800 */
[----:B-1----:R-:W-:-:S13]  /*17910*/  ISETP.LE.AND P1, PT, R0, UR36, PT ;  /* 0x0000002400007c0c */ /* 0x002fda000bf23270 */
[----:B------:R-:W-:Y:S05]  /*17920*/  @P1 EXIT ;  /* 0x000000000000194d */ /* 0x000fea0003800000 */
[----:B------:R-:W-:Y:S01]  /*17930*/  HFMA2 R4, -RZ, RZ, 0, 5.9604644775390625e-08 ;  /* 0x00000001ff047431 */ /* 0x000fe200000001ff */
[----:B------:R-:W-:Y:S01]  /*17940*/  PLOP3.LUT P5, PT, P5, P6, PT, 0xf8, 0x8f ;  /* 0x00000000008f781c */ /* 0x000fe20002fadf70 */
[----:B------:R-:W1:Y:S01]  /*17950*/  LDCU.64 UR4, c[0x0][0x348] ;  /* 0x00006900ff0477ac */ /* 0x000e620008000a00 */
[----:B------:R-:W-:Y:S01]  /*17960*/  UPLOP3.LUT UP1, UPT, UP2, UP3, UPT, 0xf8, 0x8f ;  /* 0x00000000008f789c */ /* 0x000fe20001727f70 */
[----:B------:R-:W-:Y:S01]  /*17970*/  UMOV UR15, 0x1 ;  /* 0x00000001000f7882 */ /* 0x000fe20000000000 */
[----:B------:R-:W-:-:S09]  /*17980*/  UMOV UR22, URZ ;  /* 0x000000ff00167c82 */ /* 0x000fd20008000000 */
.L_x_382:
[----:B--2---:R-:W2:Y:S01]  /*17990*/  LDCU.64 UR6, c[0x0][0x908] ;  /* 0x00012100ff0677ac */ /* 0x004ea20008000a00 */
[----:B---3--:R-:W3:Y:S01]  /*179a0*/  LDCU UR10, c[0x0][0x904] ;  /* 0x00012080ff0a77ac */ /* 0x008ee20008000800 */
[----:B------:R-:W4:Y:S01]  /*179b0*/  LDCU.64 UR8, c[0x0][0x920] ;  /* 0x00012400ff0877ac */ /* 0x000f220008000a00 */
[----:B------:R-:W5:Y:S01]  /*179c0*/  LDCU UR14, c[0x0][0x91c] ;  /* 0x00012380ff0e77ac */ /* 0x000f620008000800 */
[----:B--2---:R-:W-:-:S04]  /*179d0*/  UIMAD.WIDE.U32 UR12, UR36, UR6, URZ ;  /* 0x00000006240c72a5 */ /* 0x004fc8000f8e00ff */
[----:B------:R-:W-:Y:S02]  /*179e0*/  USHF.R.U32.HI UR13, URZ, UR7, UR13 ;  /* 0x00000007ff0d7299 */ /* 0x000fe4000801160d */
[----:B---3--:R-:W-:Y:S01]  /*179f0*/  UISETP.NE.AND UP2, UPT, UR10, 0x1, UPT ;  /* 0x000000010a00788c */ /* 0x008fe2000bf45270 */
[----:B------:R-:W2:Y:S03]  /*17a00*/  LDCU.64 UR6, c[0x0][0x380] ;  /* 0x00007000ff0677ac */ /* 0x000ea60008000a00 */
[----:B------:R-:W-:Y:S02]  /*17a10*/  USEL UR13, UR36, UR13, !UP2 ;  /* 0x0000000d240d7287 */ /* 0x000fe4000d000000 */
[----:B-----5:R-:W-:Y:S02]  /*17a20*/  UISETP.NE.AND UP2, UPT, UR14, 0x1, UPT ;  /* 0x000000010e00788c */ /* 0x020fe4000bf45270 */
[----:B----4-:R-:W-:-:S02]  /*17a30*/  UIMAD.WIDE.U32 UR16, UR13, UR8, URZ ;  /* 0x000000080d1072a5 */ /* 0x010fc4000f8e00ff */
[----:B------:R-:W-:-:S05]  /*17a40*/  UIADD3 UR8, UPT, UPT, -UR13, URZ, URZ ;  /* 0x000000ff0d087290 */ /* 0x000fca000fffe1ff */
[----:B------:R-:W-:Y:S02]  /*17a50*/  UMOV UR11, UR17 ;  /* 0x00000011000b7c82 */ /* 0x000fe40008000000 */
[----:B------:R-:W-:Y:S02]  /*17a60*/  USHF.R.U32.HI UR9, URZ, UR9, UR11 ;  /* 0x00000009ff097299 */ /* 0x000fe4000801160b */
[----:B------:R-:W-:Y:S02]  /*17a70*/  UIMAD UR11, UR10, UR8, UR36 ;  /* 0x000000080a0b72a4 */ /* 0x000fe4000f8e0224 */
[----:B------:R-:W-:Y:S02]  /*17a80*/  USEL UR12, UR13, UR9, !UP2 ;  /* 0x000000090d0c7287 */ /* 0x000fe4000d000000 */
[----:B--2---:R-:W-:Y:S02]  /*17a90*/  UISETP.NE.AND UP2, UPT, UR7, URZ, UPT ;  /* 0x000000ff0700728c */ /* 0x004fe4000bf45270 */
[----:B------:R-:W-:-:S02]  /*17aa0*/  USHF.L.U32 UR11, UR11, 0x8, URZ ;  /* 0x000000080b0b7899 */ /* 0x000fc400080006ff */
[----:B------:R-:W-:Y:S02]  /*17ab0*/  UIADD3 UR8, UPT, UPT, -UR12, URZ, URZ ;  /* 0x000000ff0c087290 */ /* 0x000fe4000fffe1ff */
[----:B------:R-:W-:Y:S02]  /*17ac0*/  UISETP.GE.OR UP2, UPT, UR11, UR6, !UP2 ;  /* 0x000000060b00728c */ /* 0x000fe4000d746670 */
[----:B------:R-:W-:-:S07]  /*17ad0*/  UIMAD UR14, UR14, UR8, UR13 ;  /* 0x000000080e0e72a4 */ /* 0x000fce000f8e020d */
[----:B-1----:R-:W-:Y:S05]  /*17ae0*/  BRA.U UP2, `(.L_x_285) ;  /* 0x0000002902147547 */ /* 0x002fea000b800000 */
[----:B------:R-:W2:Y:S01]  /*17af0*/  LDCU UR6, c[0x0][0x38c] ;  /* 0x00007180ff0677ac */ /* 0x000ea20008000800 */
[----:B------:R-:W-:Y:S01]  /*17b00*/  BSSY.RECONVERGENT B0, `(.L_x_286) ;  /* 0x0000028000007945 */ /* 0x000fe20003800200 */
[----:B------:R-:W3:Y:S01]  /*17b10*/  LDCU.64 UR8, c[0x0][0x910] ;  /* 0x00012200ff0877ac */ /* 0x000ee20008000a00 */
[----:B------:R-:W4:Y:S01]  /*17b20*/  LDCU UR10, c[0x0][0x918] ;  /* 0x00012300ff0a77ac */ /* 0x000f220008000800 */
[----:B--2---:R-:W-:Y:S01]  /*17b30*/  IMAD.U32 R3, RZ, RZ, UR6 ;  /* 0x00000006ff037e24 */ /* 0x004fe2000f8e00ff */
[----:B---3--:R-:W-:-:S04]  /*17b40*/  UIMAD.WIDE.U32 UR16, UR12, UR9, URZ ;  /* 0x000000090c1072a5 */ /* 0x008fc8000f8e00ff */
[----:B------:R-:W-:Y:S01]  /*17b50*/  IABS R3, R3 ;  /* 0x0000000300037213 */ /* 0x000fe20000000000 */
[----:B------:R-:W-:-:S03]  /*17b60*/  UISETP.NE.AND UP2, UPT, UR8, 0x1, UPT ;  /* 0x000000010800788c */ /* 0x000fc6000bf45270 */
[----:B------:R-:W2:Y:S01]  /*17b70*/  I2F.RP R0, R3 ;  /* 0x0000000300007306 */ /* 0x000ea20000209400 */
[----:B------:R-:W-:Y:S02]  /*17b80*/  UMOV UR9, UR17 ;  /* 0x0000001100097c82 */ /* 0x000fe40008000000 */
[----:B----4-:R-:W-:-:S04]  /*17b90*/  USHF.R.U32.HI UR9, URZ, UR10, UR9 ;  /* 0x0000000aff097299 */ /* 0x010fc80008011609 */
[----:B------:R-:W-:Y:S02]  /*17ba0*/  USEL UR9, UR12, UR9, !UP2 ;  /* 0x000000090c097287 */ /* 0x000fe4000d000000 */
[----:B------:R-:W-:Y:S02]  /*17bb0*/  UISETP.NE.AND UP2, UPT, UR6, URZ, UPT ;  /* 0x000000ff0600728c */ /* 0x000fe4000bf45270 */
[----:B------:R-:W-:Y:S01]  /*17bc0*/  UIADD3 UR9, UPT, UPT, -UR9, URZ, URZ ;  /* 0x000000ff09097290 */ /* 0x000fe2000fffe1ff */
[----:B--2---:R-:W2:Y:S03]  /*17bd0*/  MUFU.RCP R6, R0 ;  /* 0x0000000000067308 */ /* 0x004ea60000001000 */
[----:B------:R-:W-:-:S04]  /*17be0*/  UIMAD UR12, UR8, UR9, UR12 ;  /* 0x00000009080c72a4 */ /* 0x000fc8000f8e020c */
[----:B------:R-:W-:-:S04]  /*17bf0*/  ULOP3.LUT UR8, UR12, UR6, URZ, 0x3c, !UPT ;  /* 0x000000060c087292 */ /* 0x000fc8000f8e3cff */
[----:B------:R-:W-:Y:S01]  /*17c00*/  UISETP.GE.AND UP3, UPT, UR8, URZ, UPT ;  /* 0x000000ff0800728c */ /* 0x000fe2000bf66270 */
[----:B--2---:R-:W-:Y:S02]  /*17c10*/  IADD3 R6, PT, PT, R6, 0xffffffe, RZ ;  /* 0x0ffffffe06067810 */ /* 0x004fe40007ffe0ff */
[----:B------:R-:W-:Y:S02]  /*17c20*/  MOV R0, UR12 ;  /* 0x0000000c00007c02 */ /* 0x000fe40008000f00 */
[----:B------:R-:W2:Y:S02]  /*17c30*/  F2I.FTZ.U32.TRUNC.NTZ R7, R6 ;  /* 0x0000000600077305 */ /* 0x000ea4000021f000 */
[----:B------:R-:W-:Y:S01]  /*17c40*/  IABS R0, R0 ;  /* 0x0000000000007213 */ /* 0x000fe20000000000 */
[----:B--2---:R-:W-:Y:S02]  /*17c50*/  IMAD.MOV R2, RZ, RZ, -R7 ;  /* 0x000000ffff027224 */ /* 0x004fe400078e0a07 */
[----:B------:R-:W-:-:S02]  /*17c60*/  IMAD.MOV.U32 R6, RZ, RZ, RZ ;  /* 0x000000ffff067224 */ /* 0x000fc400078e00ff */
[----:B------:R-:W-:-:S04]  /*17c70*/  IMAD R2, R2, R3, RZ ;  /* 0x0000000302027224 */ /* 0x000fc800078e02ff */
[----:B------:R-:W-:-:S06]  /*17c80*/  IMAD.HI.U32 R2, R7, R2, R6 ;  /* 0x0000000207027227 */ /* 0x000fcc00078e0006 */
[----:B------:R-:W-:-:S05]  /*17c90*/  IMAD.HI.U32 R5, R2, R0, RZ ;  /* 0x0000000002057227 */ /* 0x000fca00078e00ff */
[----:B------:R-:W-:-:S05]  /*17ca0*/  IADD3 R2, PT, PT, -R5, RZ, RZ ;  /* 0x000000ff05027210 */ /* 0x000fca0007ffe1ff */
[----:B------:R-:W-:-:S05]  /*17cb0*/  IMAD R0, R3, R2, R0 ;  /* 0x0000000203007224 */ /* 0x000fca00078e0200 */
[----:B------:R-:W-:-:S13]  /*17cc0*/  ISETP.GT.U32.AND P1, PT, R3, R0, PT ;  /* 0x000000000300720c */ /* 0x000fda0003f24070 */
[----:B------:R-:W-:Y:S01]  /*17cd0*/  @!P1 IMAD.IADD R0, R0, 0x1, -R3 ;  /* 0x0000000100009824 */ /* 0x000fe200078e0a03 */
[----:B------:R-:W-:-:S04]  /*17ce0*/  @!P1 IADD3 R5, PT, PT, R5, 0x1, RZ ;  /* 0x0000000105059810 */ /* 0x000fc80007ffe0ff */
[----:B------:R-:W-:-:S13]  /*17cf0*/  ISETP.GE.U32.AND P2, PT, R0, R3, PT ;  /* 0x000000030000720c */ /* 0x000fda0003f46070 */
[----:B------:R-:W-:-:S05]  /*17d00*/  @P2 VIADD R5, R5, 0x1 ;  /* 0x0000000105052836 */ /* 0x000fca0000000000 */
[----:B------:R-:W-:-:S13]  /*17d10*/  R2UR UR13, R5 ;  /* 0x00000000050d72ca */ /* 0x000fda00000e0000 */
[----:B------:R-:W-:Y:S02]  /*17d20*/  @!UP3 UIADD3 UR13, UPT, UPT, -UR13, URZ, URZ ;  /* 0x000000ff0d0db290 */ /* 0x000fe4000fffe1ff */
[----:B------:R-:W-:-:S04]  /*17d30*/  @!UP2 ULOP3.LUT UR13, URZ, UR6, URZ, 0x33, !UPT ;  /* 0x00000006ff0da292 */ /* 0x000fc8000f8e33ff */
[----:B------:R-:W-:-:S04]  /*17d40*/  UIADD3 UR8, UPT, UPT, -UR13, URZ, URZ ;  /* 0x000000ff0d087290 */ /* 0x000fc8000fffe1ff */
[----:B------:R-:W-:Y:S01]  /*17d50*/  UIMAD UR12, UR6, UR8, UR12 ;  /* 0x00000008060c72a4 */ /* 0x000fe2000f8e020c */
[----:B------:R-:W-:Y:S11]  /*17d60*/  @!P3 BRA `(.L_x_287) ;  /* 0x000000000004b947 */ /* 0x000ff60003800000 */
[----:B-1----:R-:W-:Y:S05]  /*17d70*/  BPT.TRAP 0x1 ;  /* 0x000000040000795c */ /* 0x002fea0000300000 */
.L_x_287:
[----:B-1----:R-:W-:Y:S05]  /*17d80*/  BSYNC.RECONVERGENT B0 ;  /* 0x0000000000007941 */ /* 0x002fea0003800200 */
.L_x_286:
[----:B------:R-:W1:Y:S01]  /*17d90*/  S2UR UR8, SR_CgaCtaId ;  /* 0x00000000000879c3 */ /* 0x000e620000008800 */
[----:B------:R-:W-:Y:S01]  /*17da0*/  UMOV UR6, 0x400 ;  /* 0x0000040000067882 */ /* 0x000fe20000000000 */
[----:B------:R-:W-:Y:S02]  /*17db0*/  SHF.L.U32 R6, R4, 0x1f, RZ ;  /* 0x0000001f04067819 */ /* 0x000fe400000006ff */
[----:B------:R-:W-:Y:S01]  /*17dc0*/  @!P0 MOV R0, 0x4000 ;  /* 0x0000400000008802 */ /* 0x000fe20000000f00 */
[----:B-1----:R-:W-:-:S09]  /*17dd0*/  ULEA UR8, UR8, UR6, 0x18 ;  /* 0x0000000608087291 */ /* 0x002fd2000f8ec0ff */
[----:B------:R-:W1:Y:S02]  /*17de0*/  SYNCS.PHASECHK.TRANS64.TRYWAIT P1, [UR8+0x1c010], R6 ;  /* 0x01c01006ff0075a7 */ /* 0x000e640008021108 */
[----:B-1----:R-:W-:Y:S05]  /*17df0*/  @!P1 BRA `(.L_x_288) ;  /* 0x0000003c00689947 */ /* 0x002fea0003800000 */
.L_x_459:
[----:B------:R2:W-:Y:S01]  /*17e00*/  @!P0 SYNCS.ARRIVE.TRANS64 RZ, [UR8+0x1c000], R0 ;  /* 0x01c00000ffff89a7 */ /* 0x0005e20008000008 */
[----:B------:R-:W-:Y:S04]  /*17e10*/  BSSY.RECONVERGENT B0, `(.L_x_289) ;  /* 0x0000003000007945 */ /* 0x000fe80003800200 */
[----:B------:R-:W-:Y:S05]  /*17e20*/  @!P5 BRA `(.L_x_290) ;  /* 0x000000000004d947 */ /* 0x000fea0003800000 */
[----:B------:R-:W-:Y:S05]  /*17e30*/  BPT.TRAP 0x1 ;  /* 0x000000040000795c */ /* 0x000fea0000300000 */
.L_x_290:
[----:B------:R-:W-:Y:S05]  /*17e40*/  BSYNC.RECONVERGENT B0 ;  /* 0x0000000000007941 */ /* 0x000fea0003800200 */
.L_x_289:
[----:B-1----:R-:W1:Y:S01]  /*17e50*/  S2R R3, SR_TID.X ;  /* 0x0000000000037919 */ /* 0x002e620000002100 */
[----:B------:R-:W-:Y:S01]  /*17e60*/  BSSY.RECONVERGENT B0, `(.L_x_291) ;  /* 0x0000005000007945 */ /* 0x000fe20003800200 */
[----:B-1----:R-:W-:-:S04]  /*17e70*/  LOP3.LUT P2, RZ, R3, 0x1f, RZ, 0xc0, !PT ;  /* 0x0000001f03ff7812 */ /* 0x002fc8000784c0ff */
[----:B------:R-:W-:-:S13]  /*17e80*/  PLOP3.LUT P2, PT, P2, P0, PT, 0x8f, 0xf8 ;  /* 0x0000000000f8781c */ /* 0x000fda0001741177 */
[----:B------:R-:W-:Y:S05]  /*17e90*/  @P2 BRA `(.L_x_292) ;  /* 0x0000000000042947 */ /* 0x000fea0003800000 */
[----:B------:R-:W-:Y:S05]  /*17ea0*/  BPT.TRAP 0x1 ;  /* 0x000000040000795c */ /* 0x000fea0000300000 */
.L_x_292:
[----:B------:R-:W-:Y:S05]  /*17eb0*/  BSYNC.RECONVERGENT B0 ;  /* 0x0000000000007941 */ /* 0x000fea0003800200 */
.L_x_291:
[----:B------:R-:W-:Y:S02]  /*17ec0*/  UIADD3 UR18, UP2, UPT, UR4, 0x80, URZ ;  /* 0x0000008004127890 */ /* 0x000fe4000ff5e0ff */
[----:B------:R-:W-:Y:S02]  /*17ed0*/  UIADD3 UR9, UPT, UPT, UR8, 0x1c000, URZ ;  /* 0x0001c00008097890 */ /* 0x000fe4000fffe0ff */
[----:B------:R-:W-:Y:S01]  /*17ee0*/  UIADD3.X UR19, UPT, UPT, URZ, UR5, URZ, UP2, !UPT ;  /* 0x00000005ff137290 */ /* 0x000fe200097fe4ff */
[----:B------:R-:W-:Y:S01]  /*17ef0*/  UMOV UR16, 0x0 ;  /* 0x0000000000107882 */ /* 0x000fe20000000000 */
[----:B------:R-:W-:Y:S01]  /*17f00*/  UMOV UR17, 0x10000000 ;  /* 0x1000000000117882 */ /* 0x000fe20000000000 */
[----:B------:R-:W-:-:S06]  /*17f10*/  UMOV UR10, URZ ;  /* 0x000000ff000a7c82 */ /* 0x000fcc0008000000 */
[----:B------:R1:W-:Y:S02]  /*17f20*/  UTMALDG.5D [UR8], [UR18], desc[UR16] ;  /* 0x00001008120075b4 */ /* 0x0003e40008021000 */
[----:B-1----:R-:W-:Y:S05]  /*17f30*/  BRA.U !UP0, `(.L_x_293) ;  /* 0x0000000108047547 */ /* 0x002fea000b800000 */
[----:B------:R-:W-:Y:S05]  /*17f40*/  BPT.TRAP 0x1 ;  /* 0x000000040000795c */ /* 0x000fea0000300000 */
.L_x_293:
[----:B------:R-:W-:Y:S01]  /*17f50*/  ULEA UR17, UR22, UR8, 0x3 ;  /* 0x0000000816117291 */ /* 0x000fe2000f8e18ff */
[----:B------:R-:W-:Y:S01]  /*17f60*/  IMAD.U32 R5, RZ, RZ, UR15 ;  /* 0x0000000fff057e24 */ /* 0x000fe2000f8e00ff */
[----:B------:R-:W-:-:S04]  /*17f70*/  @!P0 MOV R2, 0x4000 ;  /* 0x0000400000028802 */ /* 0x000fc80000000f00 */
[----:B------:R-:W-:-:S04]  /*17f80*/  SHF.L.U32 R5, R5, 0x1f, RZ ;  /* 0x0000001f05057819 */ /* 0x000fc800000006ff */
[----:B------:R-:W1:Y:S02]  /*17f90*/  SYNCS.PHASECHK.TRANS64.TRYWAIT P1, [UR17+0x1c038], R5 ;  /* 0x01c03805ff0075a7 */ /* 0x000e640008021111 */
[----:B-1----:R-:W-:Y:S05]  /*17fa0*/  @!P1 BRA `(.L_x_294) ;  /* 0x0000003c00149947 */ /* 0x002fea0003800000 */
.L_x_461:
[----:B------:R3:W-:Y:S01]  /*17fb0*/  @!P0 SYNCS.ARRIVE.TRANS64 RZ, [UR17+0x1c020], R2 ;  /* 0x01c02002ffff89a7 */ /* 0x0007e20008000011 */
[----:B------:R-:W-:Y:S05]  /*17fc0*/  BRA.U !UP1, `(.L_x_295) ;  /* 0x0000000109047547 */ /* 0x000fea000b800000 */
[----:B------:R-:W-:Y:S05]  /*17fd0*/  BPT.TRAP 0x1 ;  /* 0x000000040000795c */ /* 0x000fea0000300000 */
.L_x_295:
[----:B---3--:R-:W-:Y:S01]  /*17fe0*/  LOP3.LUT P1, R2, R3, 0x1f, RZ, 0xc0, !PT ;  /* 0x0000001f03027812 */ /* 0x008fe2000782c0ff */
[----:B------:R-:W-:Y:S03]  /*17ff0*/  BSSY.RECONVERGENT B0, `(.L_x_296) ;  /* 0x0000004000007945 */ /* 0x000fe60003800200 */
[----:B------:R-:W-:-:S13]  /*18000*/  PLOP3.LUT P1, PT, P1, P0, PT, 0x8f, 0xf8 ;  /* 0x0000000000f8781c */ /* 0x000fda0000f21177 */
[----:B------:R-:W-:Y:S05]  /*18010*/  @P1 BRA `(.L_x_297) ;  /* 0x0000000000041947 */ /* 0x000fea0003800000 */
[----:B------:R-:W-:Y:S05]  /*18020*/  BPT.TRAP 0x1 ;  /* 0x000000040000795c */ /* 0x000fea0000300000 */
.L_x_297:
[----:B------:R-:W-:Y:S05]  /*18030*/  BSYNC.RECONVERGENT B0 ;  /* 0x0000000000007941 */ /* 0x000fea0003800200 */
.L_x_296:
[----:B------:R-:W-:Y:S01]  /*18040*/  ULEA UR16, UR22, UR8, 0xe ;  /* 0x0000000816107291 */ /* 0x000fe2000f8e70ff */
[----:B------:R-:W-:Y:S01]  /*18050*/  BSSY.RECONVERGENT B0, `(.L_x_298) ;  /* 0x0000013000007945 */ /* 0x000fe20003800200 */
[----:B------:R-:W-:Y:S02]  /*18060*/  UIADD3 UR26, UP2, UPT, UR4, 0x180, URZ ;  /* 0x00000180041a7890 */ /* 0x000fe4000ff5e0ff */
[----:B------:R-:W-:Y:S02]  /*18070*/  UIADD3 UR6, UPT, UPT, UR22, 0x1, URZ ;  /* 0x0000000116067890 */ /* 0x000fe4000fffe0ff */
[----:B------:R-:W-:Y:S02]  /*18080*/  UIADD3 UR17, UPT, UPT, UR17, 0x1c020, URZ ;  /* 0x0001c02011117890 */ /* 0x000fe4000fffe0ff */
[----:B------:R-:W-:Y:S02]  /*18090*/  UIADD3 UR16, UPT, UPT, UR16, 0x8000, URZ ;  /* 0x0000800010107890 */ /* 0x000fe4000fffe0ff */
[----:B------:R-:W-:-:S02]  /*180a0*/  UIADD3.X UR27, UPT, UPT, URZ, UR5, URZ, UP2, !UPT ;  /* 0x00000005ff1b7290 */ /* 0x000fc400097fe4ff */
[----:B------:R-:W-:Y:S01]  /*180b0*/  UISETP.NE.AND UP2, UPT, UR6, 0x3, UPT ;  /* 0x000000030600788c */ /* 0x000fe2000bf45270 */
[----:B------:R-:W-:Y:S01]  /*180c0*/  UMOV UR24, 0x0 ;  /* 0x0000000000187882 */ /* 0x000fe20000000000 */
[----:B------:R-:W-:Y:S02]  /*180d0*/  UMOV UR25, 0x10000000 ;  /* 0x1000000000197882 */ /* 0x000fe40000000000 */
[----:B------:R-:W-:Y:S01]  /*180e0*/  USEL UR9, URZ, 0x1, UP2 ;  /* 0x00000001ff097887 */ /* 0x000fe20009000000 */
[----:B------:R-:W-:Y:S01]  /*180f0*/  UMOV UR18, URZ ;  /* 0x000000ff00127c82 */ /* 0x000fe20008000000 */
[----:B------:R-:W-:Y:S01]  /*18100*/  UMOV UR19, URZ ;  /* 0x000000ff00137c82 */ /* 0x000fe20008000000 */
[----:B------:R-:W-:Y:S01]  /*18110*/  UMOV UR20, UR13 ;  /* 0x0000000d00147c82 */ /* 0x000fe20008000000 */
[----:B------:R-:W-:Y:S01]  /*18120*/  UMOV UR21, UR14 ;  /* 0x0000000e00157c82 */ /* 0x000fe20008000000 */
[----:B------:R-:W-:Y:S01]  /*18130*/  USEL UR6, UR6, URZ, UP2 ;  /* 0x000000ff06067287 */ /* 0x000fe20009000000 */
[----:B------:R3:W-:Y:S01]  /*18140*/  UTMALDG.4D [UR16], [UR26], desc[UR24] ;  /* 0x000018101a0075b4 */ /* 0x0007e20008019000 */
[----:B------:R-:W-:Y:S01]  /*18150*/  ULOP3.LUT UR15, UR15, UR9, URZ, 0x3c, !UPT ;  /* 0x000000090f0f7292 */ /* 0x000fe2000f8e3cff */
[----:B---3--:R-:W-:Y:S06]  /*18160*/  @!P3 BRA `(.L_x_299) ;  /* 0x000000000004b947 */ /* 0x008fec0003800000 */
[----:B------:R-:W-:Y:S05]  /*18170*/  BPT.TRAP 0x1 ;  /* 0x000000040000795c */ /* 0x000fea0000300000 */
.L_x_299:
[----:B------:R-:W-:Y:S05]  /*18180*/  BSYNC.RECONVERGENT B0 ;  /* 0x0000000000007941 */ /* 0x000fea0003800200 */
.L_x_298:
[----:B------:R-:W3:Y:S01]  /*18190*/  SYNCS.PHASECHK.TRANS64.TRYWAIT P1, [UR8+0x1c018], R6 ;  /* 0x01c01806ff0075a7 */ /* 0x000ee20008021108 */
[----:B-12---:R-:W-:Y:S01]  /*181a0*/  @!P0 MOV R0, 0x4000 ;  /* 0x0000400000008802 */ /* 0x006fe20000000f00 */
[----:B---3--:R-:W-:Y:S06]  /*181b0*/  @!P1 BRA `(.L_x_300) ;  /* 0x0000003800a89947 */ /* 0x008fec0003800000 */
.L_x_463:
[----:B------:R2:W-:Y:S01]  /*181c0*/  @!P0 SYNCS.ARRIVE.TRANS64 RZ, [UR8+0x1c008], R0 ;  /* 0x01c00800ffff89a7 */ /* 0x0005e20008000008 */
[----:B------:R-:W-:Y:S04]  /*181d0*/  BSSY.RECONVERGENT B0, `(.L_x_301) ;  /* 0x0000003000007945 */ /* 0x000fe80003800200 */
[----:B------:R-:W-:Y:S05]  /*181e0*/  @!P5 BRA `(.L_x_302) ;  /* 0x000000000004d947 */ /* 0x000fea0003800000 */
[----:B------:R-:W-:Y:S05]  /*181f0*/  BPT.TRAP 0x1 ;  /* 0x000000040000795c */ /* 0x000fea0000300000 */
.L_x_302:
[----:B------:R-:W-:Y:S05]  /*18200*/  BSYNC.RECONVERGENT B0 ;  /* 0x0000000000007941 */ /* 0x000fea0003800200 */
.L_x_301:
[----:B------:R-:W-:Y:S01]  /*18210*/  ISETP.EQ.OR P1, PT, R2, RZ, P0 ;  /* 0x000000ff0200720c */ /* 0x000fe20000722670 */
[----:B------:R-:W-:-:S12]  /*18220*/  BSSY.RECONVERGENT B0, `(.L_x_303) ;  /* 0x0000003000007945 */ /* 0x000fd80003800200 */
[----:B------:R-:W-:Y:S05]  /*18230*/  @P1 BRA `(.L_x_304) ;  /* 0x0000000000041947 */ /* 0x000fea0003800000 */
[----:B------:R-:W-:Y:S05]  /*18240*/  BPT.TRAP 0x1 ;  /* 0x000000040000795c */ /* 0x000fea0000300000 */
.L_x_304:
[----:B------:R-:W-:Y:S05]  /*18250*/  BSYNC.RECONVERGENT B0 ;  /* 0x0000000000007941 */ /* 0x000fea0003800200 */
.L_x_303:
[----:B------:R-:W-:Y:S02]  /*18260*/  UIADD3 UR10, UP2, UPT, UR4, 0x80, URZ ;  /* 0x00000080040a7890 */ /* 0x000fe4000ff5e0ff */
[----:B------:R-:W-:Y:S02]  /*18270*/  UIADD3 UR19, UPT, UPT, UR11, 0x80, URZ ;  /* 0x000000800b137890 */ /* 0x000fe4000fffe0ff */
[----:B------:R-:W-:Y:S02]  /*18280*/  UIADD3 UR16, UPT, UPT, UR8, 0x4000, URZ ;  /* 0x0000400008107890 */ /* 0x000fe4000fffe0ff */
[----:B------:R-:W-:Y:S02]  /*18290*/  UIADD3 UR17, UPT, UPT, UR8, 0x1c008, URZ ;  /* 0x0001c00808117890 */ /* 0x000fe4000fffe0ff */
[----:B------:R-:W-:Y:S01]  /*182a0*/  UIADD3.X UR11, UPT, UPT, URZ, UR5, URZ, UP2, !UPT ;  /* 0x00000005ff0b7290 */ /* 0x000fe200097fe4ff */
[----:B------:R-:W-:Y:S01]  /*182b0*/  UMOV UR24, 0x0 ;  /* 0x0000000000187882 */ /* 0x000fe20000000000 */
[----:B------:R-:W-:Y:S01]  /*182c0*/  UMOV UR25, 0x10000000 ;  /* 0x1000000000197882 */ /* 0x000fe20000000000 */
[----:B------:R-:W-:Y:S01]  /*182d0*/  UMOV UR18, URZ ;  /* 0x000000ff00127c82 */ /* 0x000fe20008000000 */
[----:B------:R-:W-:Y:S01]  /*182e0*/  UMOV UR20, UR12 ;  /* 0x0000000c00147c82 */ /* 0x000fe20008000000 */
[----:B------:R-:W-:Y:S01]  /*182f0*/  UMOV UR21, UR13 ;  /* 0x0000000d00157c82 */ /* 0x000fe20008000000 */
[----:B------:R-:W-:-:S03]  /*18300*/  UMOV UR22, UR14 ;  /* 0x0000000e00167c82 */ /* 0x000fc60008000000 */
[----:B------:R3:W-:Y:S02]  /*18310*/  UTMALDG.5D [UR16], [UR10], desc[UR24] ;  /* 0x000018100a0075b4 */ /* 0x0007e40008021000 */
[----:B---3--:R-:W-:Y:S05]  /*18320*/  BRA.U !UP0, `(.L_x_305) ;  /* 0x0000000108047547 */ /* 0x008fea000b800000 */
[----:B------:R-:W-:Y:S05]  /*18330*/  BPT.TRAP 0x1 ;  /* 0x000000040000795c */ /* 0x000fea0000300000 */
.L_x_305:
[----:B------:R-:W-:Y:S01]  /*18340*/  ULEA UR17, UR6, UR8, 0x3 ;  /* 0x0000000806117291 */ /* 0x000fe2000f8e18ff */
[----:B-1----:R-:W-:Y:S01]  /*18350*/  IMAD.U32 R3, RZ, RZ, UR15 ;  /* 0x0000000fff037e24 */ /* 0x002fe2000f8e00ff */
[----:B------:R-:W-:-:S04]  /*18360*/  @!P0 MOV R2, 0x4000 ;  /* 0x0000400000028802 */ /* 0x000fc80000000f00 */
[----:B------:R-:W-:-:S04]  /*18370*/  SHF.L.U32 R3, R3, 0x1f, RZ ;  /* 0x0000001f03037819 */ /* 0x000fc800000006ff */
[----:B------:R-:W1:Y:S02]  /*18380*/  SYNCS.PHASECHK.TRANS64.TRYWAIT P1, [UR17+0x1c038], R3 ;  /* 0x01c03803ff0075a7 */ /* 0x000e640008021111 */
[----:B-1----:R-:W-:Y:S05]  /*18390*/  @!P1 BRA `(.L_x_306) ;  /* 0x0000003800489947 */ /* 0x002fea0003800000 */
.L_x_465:
[----:B------:R3:W-:Y:S01]  /*183a0*/  @!P0 SYNCS.ARRIVE.TRANS64 RZ, [UR17+0x1c020], R2 ;  /* 0x01c02002ffff89a7 */ /* 0x0007e20008000011 */
[----:B------:R-:W-:Y:S05]  /*183b0*/  BRA.U !UP1, `(.L_x_307) ;  /* 0x0000000109047547 */ /* 0x000fea000b800000 */
[----:B------:R-:W-:Y:S05]  /*183c0*/  BPT.TRAP 0x1 ;  /* 0x000000040000795c */ /* 0x000fea0000300000 */
.L_x_307:
[----:B------:R-:W-:Y:S04]  /*183d0*/  BSSY.RECONVERGENT B0, `(.L_x_308) ;  /* 0x0000003000007945 */ /* 0x000fe80003800200 */
[----:B------:R-:W-:Y:S05]  /*183e0*/  @P2 BRA `(.L_x_309) ;  /* 0x0000000000042947 */ /* 0x000fea0003800000 */
[----:B------:R-:W-:Y:S05]  /*183f0*/  BPT.TRAP 0x1 ;  /* 0x000000040000795c */ /* 0x000fea0000300000 */
.L_x_309:
[----:B------:R-:W-:Y:S05]  /*18400*/  BSYNC.RECONVERGENT B0 ;  /* 0x0000000000007941 */ /* 0x000fea0003800200 */
.L_x_308:
[----:B------:R-:W-:Y:S01]  /*18410*/  ULEA UR16, UR6, UR8, 0xe ;  /* 0x0000000806107291 */ /* 0x000fe2000f8e70ff */
[----:B------:R-:W-:Y:S01]  /*18420*/  LOP3.LUT R4, R4, 0x1, RZ, 0x3c, !PT ;  /* 0x0000000104047812 */ /* 0x000fe200078e3cff */
[----:B------:R-:W-:Y:S02]  /*18430*/  UIADD3 UR24, UP2, UPT, UR4, 0x280, URZ ;  /* 0x0000028004187890 */ /* 0x000fe4000ff5e0ff */
[----:B------:R-:W-:Y:S02]  /*18440*/  UIADD3 UR17, UPT, UPT, UR17, 0x1c020, URZ ;  /* 0x0001c02011117890 */ /* 0x000fe4000fffe0ff */
[----:B------:R-:W-:Y:S02]  /*18450*/  UIADD3 UR16, UPT, UPT, UR16, 0x8000, URZ ;  /* 0x0000800010107890 */ /* 0x000fe4000fffe0ff */
[----:B------:R-:W-:Y:S01]  /*18460*/  UIADD3.X UR25, UPT, UPT, URZ, UR5, URZ, UP2, !UPT ;  /* 0x00000005ff197290 */ /* 0x000fe200097fe4ff */
[----:B------:R-:W-:Y:S01]  /*18470*/  UMOV UR10, 0x0 ;  /* 0x00000000000a7882 */ /* 0x000fe20000000000 */
[----:B------:R-:W-:Y:S01]  /*18480*/  UMOV UR11, 0x10000000 ;  /* 0x10000000000b7882 */ /* 0x000fe20000000000 */
[----:B------:R-:W-:Y:S01]  /*18490*/  UMOV UR18, URZ ;  /* 0x000000ff00127c82 */ /* 0x000fe20008000000 */
[----:B------:R-:W-:Y:S01]  /*184a0*/  UMOV UR19, URZ ;  /* 0x000000ff00137c82 */ /* 0x000fe20008000000 */
[----:B------:R-:W-:Y:S01]  /*184b0*/  UMOV UR20, UR13 ;  /* 0x0000000d00147c82 */ /* 0x000fe20008000000 */
[----:B------:R-:W-:Y:S01]  /*184c0*/  UMOV UR21, UR14 ;  /* 0x0000000e00157c82 */ /* 0x000fe20008000000 */
[----:B------:R-:W-:-:S02]  /*184d0*/  UIADD3 UR6, UPT, UPT, UR6, 0x1, URZ ;  /* 0x0000000106067890 */ /* 0x000fc4000fffe0ff */
[----:B------:R4:W-:Y:S02]  /*184e0*/  UTMALDG.4D [UR16], [UR24], desc[UR10] ;  /* 0x00000a10180075b4 */ /* 0x0009e40008019000 */
[----:B------:R-:W-:-:S04]  /*184f0*/  UISETP.NE.AND UP2, UPT, UR6, 0x3, UPT ;  /* 0x000000030600788c */ /* 0x000fc8000bf45270 */
[----:B------:R-:W-:Y:S02]  /*18500*/  USEL UR9, URZ, 0x1, UP2 ;  /* 0x00000001ff097887 */ /* 0x000fe40009000000 */
[----:B------:R-:W-:Y:S02]  /*18510*/  USEL UR22, UR6, URZ, UP2 ;  /* 0x000000ff06167287 */ /* 0x000fe40009000000 */
[----:B------:R-:W-:Y:S02]  /*18520*/  UISETP.GE.AND UP2, UPT, UR7, 0x81, UPT ;  /* 0x000000810700788c */ /* 0x000fe4000bf46270 */
[----:B------:R-:W-:-:S07]  /*18530*/  ULOP3.LUT UR15, UR15, UR9, URZ, 0x3c, !UPT ;  /* 0x000000090f0f7292 */ /* 0x000fce000f8e3cff */
[----:B----4-:R-:W-:Y:S05]  /*18540*/  BRA.U !UP2, `(.L_x_285) ;  /* 0x0000001d0a7c7547 */ /* 0x010fea000b800000 */
[----:B------:R-:W-:-:S04]  /*18550*/  UIADD3 UR7, UPT, UPT, UR7, 0x7f, URZ ;  /* 0x0000007f07077890 */ /* 0x000fc8000fffe0ff */
[----:B------:R-:W-:-:S04]  /*18560*/  USHF.R.S32.HI UR6, URZ, 0x1f, UR7 ;  /* 0x0000001fff067899 */ /* 0x000fc80008011407 */
[----:B------:R-:W-:-:S04]  /*18570*/  ULEA.HI UR7, UR6, UR7, URZ, 0x7 ;  /* 0x0000000706077291 */ /* 0x000fc8000f8f38ff */
[----:B------:R-:W-:-:S04]  /*18580*/  USHF.R.S32.HI UR7, URZ, 0x7, UR7 ;  /* 0x00000007ff077899 */ /* 0x000fc80008011407 */
[----:B------:R-:W-:-:S04]  /*18590*/  UISETP.LT.AND UP2, UPT, UR7, 0x2, UPT ;  /* 0x000000020700788c */ /* 0x000fc8000bf41270 */
[----:B------:R-:W-:-:S04]  /*185a0*/  USEL UR6, UR7, 0x2, UP2 ;  /* 0x0000000207067887 */ /* 0x000fc80009000000 */
[----:B------:R-:W-:-:S04]  /*185b0*/  UIADD3 UR6, UPT, UPT, UR7, -UR6, URZ ;  /* 0x8000000607067290 */ /* 0x000fc8000fffe0ff */
[----:B------:R-:W-:Y:S02]  /*185c0*/  UISETP.GE.U32.AND UP2, UPT, UR6, 0x3, UPT ;  /* 0x000000030600788c */ /* 0x000fe4000bf46070 */
[----:B------:R-:W-:-:S03]  /*185d0*/  UIADD3 UR9, UPT, UPT, UR6, 0x1, URZ ;  /* 0x0000000106097890 */ /* 0x000fc6000fffe0ff */
[----:B------:R-:W-:Y:S01]  /*185e0*/  UMOV UR6, 0x1 ;  /* 0x0000000100067882 */ /* 0x000fe20000000000 */
[----:B------:R-:W-:-:S03]  /*185f0*/  ULOP3.LUT UR7, UR9, 0x3, URZ, 0xc0, !UPT ;  /* 0x0000000309077892 */ /* 0x000fc6000f8ec0ff */
[----:B------:R-:W-:Y:S09]  /*18600*/  BRA.U !UP2, `(.L_x_310) ;  /* 0x000000110a307547 */ /* 0x000ff2000b800000 */
[----:B------:R-:W-:Y:S01]  /*18610*/  ULOP3.LUT UR9, UR9, 0xfffffffc, URZ, 0xc0, !UPT ;  /* 0xfffffffc09097892 */ /* 0x000fe2000f8ec0ff */
[----:B------:R-:W-:-:S11]  /*18620*/  UMOV UR6, 0x1 ;  /* 0x0000000100067882 */ /* 0x000fd60000000000 */
.L_x_351:
[----:B--2---:R-:W-:Y:S05]  /*18630*/  BRA.U !UP0, `(.L_x_311) ;  /* 0x0000000108047547 */ /* 0x004fea000b800000 */
[----:B------:R-:W-:Y:S05]  /*18640*/  BPT.TRAP 0x1 ;  /* 0x000000040000795c */ /* 0x000fea0000300000 */
.L_x_311:
[----:B------:R-:W4:Y:S01]  /*18650*/  S2UR UR8, SR_CgaCtaId ;  /* 0x00000000000879c3 */ /* 0x000f220000008800 */
[----:B------:R-:W-:Y:S01]  /*18660*/  UMOV UR10, 0x400 ;  /* 0x00000400000a7882 */ /* 0x000fe20000000000 */
[----:B-1----:R-:W-:Y:S01]  /*18670*/  IMAD.U32 R3, RZ, RZ, UR15 ;  /* 0x0000000fff037e24 */ /* 0x002fe2000f8e00ff */
[----:B---3--:R-:W-:-:S04]  /*18680*/  @!P0 MOV R2, 0x4000 ;  /* 0x0000400000028802 */ /* 0x008fc80000000f00 */
[----:B------:R-:W-:Y:S01]  /*18690*/  SHF.L.U32 R3, R3, 0x1f, RZ ;  /* 0x0000001f03037819 */ /* 0x000fe200000006ff */
[----:B----4-:R-:W-:-:S04]  /*186a0*/  ULEA UR8, UR8, UR10, 0x18 ;  /* 0x0000000a08087291 */ /* 0x010fc8000f8ec0ff */
[----:B------:R-:W-:-:S09]  /*186b0*/  ULEA UR17, UR22, UR8, 0x3 ;  /* 0x0000000816117291 */ /* 0x000fd2000f8e18ff */
[----:B------:R-:W1:Y:S02]  /*186c0*/  SYNCS.PHASECHK.TRANS64.TRYWAIT P1, [UR17+0x1c038], R3 ;  /* 0x01c03803ff0075a7 */ /* 0x000e640008021111 */
[----:B-1----:R-:W-:Y:S05]  /*186d0*/  @!P1 BRA `(.L_x_312) ;  /* 0x0000003400909947 */ /* 0x002fea0003800000 */
.L_x_467:
[----:B------:R3:W-:Y:S01]  /*186e0*/  @!P0 SYNCS.ARRIVE.TRANS64 RZ, [UR17+0x1c020], R2 ;  /* 0x01c02002ffff89a7 */ /* 0x0007e20008000011 */
[----:B------:R-:W-:Y:S05]  /*186f0*/  BRA.U !UP1, `(.L_x_313) ;  /* 0x0000000109047547 */ /* 0x000fea000b800000 */
[----:B------:R-:W-:Y:S05]  /*18700*/  BPT.TRAP 0x1 ;  /* 0x000000040000795c */ /* 0x000fea0000300000 */
.L_x_313:
[----:B-12---:R-:W1:Y:S01]  /*18710*/  S2R R0, SR_TID.X ;  /* 0x0000000000007919 */ /* 0x006e620000002100 */
[----:B------:R-:W-:Y:S01]  /*18720*/  BSSY.RECONVERGENT B0, `(.L_x_314) ;  /* 0x0000005000007945 */ /* 0x000fe20003800200 */
[----:B-1----:R-:W-:-:S04]  /*18730*/  LOP3.LUT P2, RZ, R0, 0x1f, RZ, 0xc0, !PT ;  /* 0x0000001f00ff7812 */ /* 0x002fc8000784c0ff */
[----:B------:R-:W-:-:S13]  /*18740*/  PLOP3.LUT P2, PT, P2, P0, PT, 0x8f, 0xf8 ;  /* 0x0000000000f8781c */ /* 0x000fda0001741177 */
[----:B------:R-:W-:Y:S05]  /*18750*/  @P2 BRA `(.L_x_315) ;  /* 0x0000000000042947 */ /* 0x000fea0003800000 */
[----:B------:R-:W-:Y:S05]  /*18760*/  BPT.TRAP 0x1 ;  /* 0x000000040000795c */ /* 0x000fea0000300000 */
.L_x_315:
[----:B------:R-:W-:Y:S05]  /*18770*/  BSYNC.RECONVERGENT B0 ;  /* 0x0000000000007941 */ /* 0x000fea0003800200 */
.L_x_314:
[----:B------:R-:W-:Y:S02]  /*18780*/  ULEA UR16, UR22, UR8, 0xe ;  /* 0x0000000816107291 */ /* 0x000fe4000f8e70ff */
[----:B------:R-:W-:Y:S02]  /*18790*/  UIADD3 UR24, UP2, UPT, UR4, 0x180, URZ ;  /* 0x0000018004187890 */ /* 0x000fe4000ff5e0ff */
[----:B------:R-:W-:Y:S02]  /*187a0*/  USHF.L.U32 UR19, UR6, 0x7, URZ ;  /* 0x0000000706137899 */ /* 0x000fe400080006ff */
        /* <DEDUP_REMOVED lines=8> */
[----:B------:R-:W-:-:S03]  /*18830*/  UIADD3 UR22, UPT, UPT, UR22, 0x1, URZ ;  /* 0x0000000116167890 */ /* 0x000fc6000fffe0ff */
[----:B------:R1:W-:Y:S01]  /*18840*/  UTMALDG.4D [UR16], [UR24], desc[UR10] ;  /* 0x00000a10180075b4 */ /* 0x0003e20008019000 */
[----:B------:R-:W-:-:S04]  /*18850*/  UISETP.NE.AND UP2, UPT, UR22, 0x3, UPT ;  /* 0x000000031600788c */ /* 0x000fc8000bf45270 */
[----:B------:R-:W-:Y:S02]  /*18860*/  USEL UR12, URZ, 0x1, UP2 ;  /* 0x00000001ff0c7887 */ /* 0x000fe40009000000 */
[----:B------:R-:W-:Y:S02]  /*18870*/  USEL UR22, UR22, URZ, UP2 ;  /* 0x000000ff16167287 */ /* 0x000fe40009000000 */
[----:B------:R-:W-:Y:S01]  /*18880*/  ULOP3.LUT UR15, UR15, UR12, URZ, 0x3c, !UPT ;  /* 0x0000000c0f0f7292 */ /* 0x000fe2000f8e3cff */
[----:B-1----:R-:W-:Y:S11]  /*18890*/  BRA.U !UP0, `(.L_x_316) ;  /* 0x0000000108047547 */ /* 0x002ff6000b800000 */
[----:B------:R-:W-:Y:S05]  /*188a0*/  BPT.TRAP 0x1 ;  /* 0x000000040000795c */ /* 0x000fea0000300000 */
.L_x_316:
[----:B------:R-:W-:Y:S01]  /*188b0*/  ULEA UR17, UR22, UR8, 0x3 ;  /* 0x0000000816117291 */ /* 0x000fe2000f8e18ff */
[----:B------:R-:W-:Y:S01]  /*188c0*/  IMAD.U32 R3, RZ, RZ, UR15 ;  /* 0x0000000fff037e24 */ /* 0x000fe2000f8e00ff */
[----:B---3--:R-:W-:-:S04]  /*188d0*/  @!P0 MOV R2, 0x4000 ;  /* 0x0000400000028802 */ /* 0x008fc80000000f00 */
[----:B------:R-:W-:-:S04]  /*188e0*/  SHF.L.U32 R3, R3, 0x1f, RZ ;  /* 0x0000001f03037819 */ /* 0x000fc800000006ff */
[----:B------:R-:W1:Y:S02]  /*188f0*/  SYNCS.PHASECHK.TRANS64.TRYWAIT P1, [UR17+0x1c038], R3 ;  /* 0x01c03803ff0075a7 */ /* 0x000e640008021111 */
[----:B-1----:R-:W-:Y:S05]  /*18900*/  @!P1 BRA `(.L_x_317) ;  /* 0x00000034001c9947 */ /* 0x002fea0003800000 */
.L_x_469:
[----:B------:R2:W-:Y:S01]  /*18910*/  @!P0 SYNCS.ARRIVE.TRANS64 RZ, [UR17+0x1c020], R2 ;  /* 0x01c02002ffff89a7 */ /* 0x0005e20008000011 */
[----:B------:R-:W-:Y:S05]  /*18920*/  BRA.U !UP1, `(.L_x_318) ;  /* 0x0000000109047547 */ /* 0x000fea000b800000 */
[----:B------:R-:W-:Y:S05]  /*18930*/  BPT.TRAP 0x1 ;  /* 0x000000040000795c */ /* 0x000fea0000300000 */
.L_x_318:
[----:B------:R-:W-:Y:S04]  /*18940*/  BSSY.RECONVERGENT B0, `(.L_x_319) ;  /* 0x0000003000007945 */ /* 0x000fe80003800200 */
[----:B------:R-:W-:Y:S05]  /*18950*/  @P2 BRA `(.L_x_320) ;  /* 0x0000000000042947 */ /* 0x000fea0003800000 */
[----:B------:R-:W-:Y:S05]  /*18960*/  BPT.TRAP 0x1 ;  /* 0x000000040000795c */ /* 0x000fea0000300000 */
.L_x_320:
[----:B------:R-:W-:Y:S05]  /*18970*/  BSYNC.RECONVERGENT B0 ;  /* 0x0000000000007941 */ /* 0x000fea0003800200 */
.L_x_319:
        /* <DEDUP_REMOVED lines=17> */
[----:B---3--:R-:W-:Y:S11]  /*18a90*/  BRA.U !UP0, `(.L_x_321) ;  /* 0x0000000108047547 */ /* 0x008ff6000b800000 */
[----:B------:R-:W-:Y:S05]  /*18aa0*/  BPT.TRAP 0x1 ;  /* 0x000000040000795c */ /* 0x000fea0000300000 */
.L_x_321:
[----:B------:R-:W-:Y:S01]  /*18ab0*/  ULEA UR17, UR22, UR8, 0x3 ;  /* 0x0000000816117291 */ /* 0x000fe2000f8e18ff */
[----:B-1----:R-:W-:Y:S01]  /*18ac0*/  IMAD.U32 R3, RZ, RZ, UR15 ;  /* 0x0000000fff037e24 */ /* 0x002fe2000f8e00ff */
[----:B--2---:R-:W-:-:S04]  /*18ad0*/  @!P0 MOV R2, 0x4000 ;  /* 0x0000400000028802 */ /* 0x004fc80000000f00 */
[----:B------:R-:W-:-:S04]  /*18ae0*/  SHF.L.U32 R3, R3, 0x1f, RZ ;  /* 0x0000001f03037819 */ /* 0x000fc800000006ff */
[----:B------:R-:W1:Y:S02]  /*18af0*/  SYNCS.PHASECHK.TRANS64.TRYWAIT P1, [UR17+0x1c038], R3 ;  /* 0x01c03803ff0075a7 */ /* 0x000e640008021111 */
[----:B-1----:R-:W-:Y:S05]  /*18b00*/  @!P1 BRA `(.L_x_322) ;  /* 0x0000003000b49947 */ /* 0x002fea0003800000 */
.L_x_471:
[----:B------:R2:W-:Y:S01]  /*18b10*/  @!P0 SYNCS.ARRIVE.TRANS64 RZ, [UR17+0x1c020], R2 ;  /* 0x01c02002ffff89a7 */ /* 0x0005e20008000011 */
[----:B------:R-:W-:Y:S05]  /*18b20*/  BRA.U !UP1, `(.L_x_323) ;  /* 0x0000000109047547 */ /* 0x000fea000b800000 */
[----:B------:R-:W-:Y:S05]  /*18b30*/  BPT.TRAP 0x1 ;  /* 0x000000040000795c */ /* 0x000fea0000300000 */
.L_x_323:
[----:B------:R-:W-:Y:S04]  /*18b40*/  BSSY.RECONVERGENT B0, `(.L_x_324) ;  /* 0x0000003000007945 */ /* 0x000fe80003800200 */
[----:B------:R-:W-:Y:S05]  /*18b50*/  @P2 BRA `(.L_x_325) ;  /* 0x0000000000042947 */ /* 0x000fea0003800000 */
[----:B------:R-:W-:Y:S05]  /*18b60*/  BPT.TRAP 0x1 ;  /* 0x000000040000795c */ /* 0x000fea0000300000 */
.L_x_325:
[----:B------:R-:W-:Y:S05]  /*18b70*/  BSYNC.RECONVERGENT B0 ;  /* 0x0000000000007941 */ /* 0x000fea0003800200 */
.L_x_324:
[----:B------:R-:W-:Y:S02]  /*18b80*/  ULEA UR16, UR22, UR8, 0xe ;  /* 0x0000000816107291 */ /* 0x000fe4000f8e70ff */
[----:B------:R-:W-:Y:S02]  /*18b90*/  UIADD3 UR24, UP2, UPT, UR4, 0x180, URZ ;  /* 0x0000018004187890 */ /* 0x000fe4000ff5e0ff */
[----:B------:R-:W-:Y:S02]  /*18ba0*/  ULEA UR19, UR6, 0x80, 0x7 ;  /* 0x0000008006137891 */ /* 0x000fe4000f8e38ff */
        /* <DEDUP_REMOVED lines=16> */
.L_x_326:
[----:B------:R-:W-:Y:S01]  /*18cb0*/  ULEA UR17, UR22, UR8, 0x3 ;  /* 0x0000000816117291 */ /* 0x000fe2000f8e18ff */
[----:B-1----:R-:W-:Y:S01]  /*18cc0*/  IMAD.U32 R3, RZ, RZ, UR15 ;  /* 0x0000000fff037e24 */ /* 0x002fe2000f8e00ff */
[----:B--2---:R-:W-:-:S04]  /*18cd0*/  @!P0 MOV R2, 0x4000 ;  /* 0x0000400000028802 */ /* 0x004fc80000000f00 */
[----:B------:R-:W-:-:S04]  /*18ce0*/  SHF.L.U32 R3, R3, 0x1f, RZ ;  /* 0x0000001f03037819 */ /* 0x000fc800000006ff */
[----:B------:R-:W1:Y:S02]  /*18cf0*/  SYNCS.PHASECHK.TRANS64.TRYWAIT P1, [UR17+0x1c038], R3 ;  /* 0x01c03803ff0075a7 */ /* 0x000e640008021111 */
[----:B-1----:R-:W-:Y:S05]  /*18d00*/  @!P1 BRA `(.L_x_327) ;  /* 0x00000030004c9947 */ /* 0x002fea0003800000 */
.L_x_473:
[----:B------:R2:W-:Y:S01]  /*18d10*/  @!P0 SYNCS.ARRIVE.TRANS64 RZ, [UR17+0x1c020], R2 ;  /* 0x01c02002ffff89a7 */ /* 0x0005e20008000011 */
[----:B------:R-:W-:Y:S05]  /*18d20*/  BRA.U !UP1, `(.L_x_328) ;  /* 0x0000000109047547 */ /* 0x000fea000b800000 */
[----:B------:R-:W-:Y:S05]  /*18d30*/  BPT.TRAP 0x1 ;  /* 0x000000040000795c */ /* 0x000fea0000300000 */
.L_x_328:
[----:B------:R-:W-:Y:S04]  /*18d40*/  BSSY.RECONVERGENT B0, `(.L_x_329) ;  /* 0x0000003000007945 */ /* 0x000fe80003800200 */
[----:B------:R-:W-:Y:S05]  /*18d50*/  @P2 BRA `(.L_x_330) ;  /* 0x0000000000042947 */ /* 0x000fea0003800000 */
[----:B------:R-:W-:Y:S05]  /*18d60*/  BPT.TRAP 0x1 ;  /* 0x000000040000795c */ /* 0x000fea0000300000 */
.L_x_330:
[----:B------:R-:W-:Y:S05]  /*18d70*/  BSYNC.RECONVERGENT B0 ;  /* 0x0000000000007941 */ /* 0x000fea0003800200 */
.L_x_329:
        /* <DEDUP_REMOVED lines=19> */
.L_x_331:
[----:B------:R-:W-:Y:S01]  /*18eb0*/  ULEA UR17, UR22, UR8, 0x3 ;  /* 0x0000000816117291 */ /* 0x000fe2000f8e18ff */
[----:B-1----:R-:W-:Y:S01]  /*18ec0*/  IMAD.U32 R3, RZ, RZ, UR15 ;  /* 0x0000000fff037e24 */ /* 0x002fe2000f8e00ff */
[----:B--2---:R-:W-:-:S04]  /*18ed0*/  @!P0 MOV R2, 0x4000 ;  /* 0x0000400000028802 */ /* 0x004fc80000000f00 */
[----:B------:R-:W-:-:S04]  /*18ee0*/  SHF.L.U32 R3, R3, 0x1f, RZ ;  /* 0x0000001f03037819 */ /* 0x000fc800000006ff */
[----:B------:R-:W1:Y:S02]  /*18ef0*/  SYNCS.PHASECHK.TRANS64.TRYWAIT P1, [UR17+0x1c038], R3 ;  /* 0x01c03803ff0075a7 */ /* 0x000e640008021111 */
[----:B-1----:R-:W-:Y:S05]  /*18f00*/  @!P1 BRA `(.L_x_332) ;  /* 0x0000002c00e49947 */ /* 0x002fea0003800000 */
.L_x_475:
[----:B------:R2:W-:Y:S01]  /*18f10*/  @!P0 SYNCS.ARRIVE.TRANS64 RZ, [UR17+0x1c020], R2 ;  /* 0x01c02002ffff89a7 */ /* 0x0005e20008000011 */
[----:B------:R-:W-:Y:S05]  /*18f20*/  BRA.U !UP1, `(.L_x_333) ;  /* 0x0000000109047547 */ /* 0x000fea000b800000 */
[----:B------:R-:W-:Y:S05]  /*18f30*/  BPT.TRAP 0x1 ;  /* 0x000000040000795c */ /* 0x000fea0000300000 */
.L_x_333:
[----:B------:R-:W-:Y:S04]  /*18f40*/  BSSY.RECONVERGENT B0, `(.L_x_334) ;  /* 0x0000003000007945 */ /* 0x000fe80003800200 */
[----:B------:R-:W-:Y:S05]  /*18f50*/  @P2 BRA `(.L_x_335) ;  /* 0x0000000000042947 */ /* 0x000fea0003800000 */
[----:B------:R-:W-:Y:S05]  /*18f60*/  BPT.TRAP 0x1 ;  /* 0x000000040000795c */ /* 0x000fea0000300000 */
.L_x_335:
[----:B------:R-:W-:Y:S05]  /*18f70*/  BSYNC.RECONVERGENT B0 ;  /* 0x0000000000007941 */ /* 0x000fea0003800200 */
.L_x_334:
        /* <DEDUP_REMOVED lines=19> */
.L_x_336:
[----:B------:R-:W-:Y:S01]  /*190b0*/  ULEA UR17, UR22, UR8, 0x3 ;  /* 0x0000000816117291 */ /* 0x000fe2000f8e18ff */
[----:B-1----:R-:W-:Y:S01]  /*190c0*/  IMAD.U32 R3, RZ, RZ, UR15 ;  /* 0x0000000fff037e24 */ /* 0x002fe2000f8e00ff */
[----:B--2---:R-:W-:-:S04]  /*190d0*/  @!P0 MOV R2, 0x4000 ;  /* 0x0000400000028802 */ /* 0x004fc80000000f00 */
[----:B------:R-:W-:-:S04]  /*190e0*/  SHF.L.U32 R3, R3, 0x1f, RZ ;  /* 0x0000001f03037819 */ /* 0x000fc800000006ff */
[----:B------:R-:W1:Y:S02]  /*190f0*/  SYNCS.PHASECHK.TRANS64.TRYWAIT P1, [UR17+0x1c038], R3 ;  /* 0x01c03803ff0075a7 */ /* 0x000e640008021111 */
[----:B-1----:R-:W-:Y:S05]  /*19100*/  @!P1 BRA `(.L_x_337) ;  /* 0x0000002c007c9947 */ /* 0x002fea0003800000 */
.L_x_477:
[----:B------:R2:W-:Y:S01]  /*19110*/  @!P0 SYNCS.ARRIVE.TRANS64 RZ, [UR17+0x1c020], R2 ;  /* 0x01c02002ffff89a7 */ /* 0x0005e20008000011 */
[----:B------:R-:W-:Y:S05]  /*19120*/  BRA.U !UP1, `(.L_x_338) ;  /* 0x0000000109047547 */ /* 0x000fea000b800000 */
[----:B------:R-:W-:Y:S05]  /*19130*/  BPT.TRAP 0x1 ;  /* 0x000000040000795c */ /* 0x000fea0000300000 */
.L_x_338:
[----:B------:R-:W-:Y:S04]  /*19140*/  BSSY.RECONVERGENT B0, `(.L_x_339) ;  /* 0x0000003000007945 */ /* 0x000fe80003800200 */
[----:B------:R-:W-:Y:S05]  /*19150*/  @P2 BRA `(.L_x_340) ;  /* 0x0000000000042947 */ /* 0x000fea0003800000 */
[----:B------:R-:W-:Y:S05]  /*19160*/  BPT.TRAP 0x1 ;  /* 0x000000040000795c */ /* 0x000fea0000300000 */
.L_x_340:
[----:B------:R-:W-:Y:S05]  /*19170*/  BSYNC.RECONVERGENT B0 ;  /* 0x0000000000007941 */ /* 0x000fea0003800200 */
.L_x_339:
        /* <DEDUP_REMOVED lines=13> */
[----:B------:R-:W-:Y:S02]  /*19250*/  UIADD3 UR10, UPT, UPT, UR6, 0x3, URZ ;  /* 0x00000003060a7890 */ /* 0x000fe4000fffe0ff */
[----:B------:R-:W-:-:S04]  /*19260*/  UISETP.NE.AND UP2, UPT, UR22, 0x3, UPT ;  /* 0x000000031600788c */ /* 0x000fc8000bf45270 */
[----:B------:R-:W-:Y:S02]  /*19270*/  USEL UR11, URZ, 0x1, UP2 ;  /* 0x00000001ff0b7887 */ /* 0x000fe40009000000 */
[----:B------:R-:W-:Y:S02]  /*19280*/  USEL UR22, UR22, URZ, UP2 ;  /* 0x000000ff16167287 */ /* 0x000fe40009000000 */
[----:B------:R-:W-:Y:S01]  /*19290*/  ULOP3.LUT UR15, UR15, UR11, URZ, 0x3c, !UPT ;  /* 0x0000000b0f0f7292 */ /* 0x000fe2000f8e3cff */
[----:B---3--:R-:W-:Y:S11]  /*192a0*/  BRA.U !UP0, `(.L_x_341) ;  /* 0x0000000108047547 */ /* 0x008ff6000b800000 */
[----:B------:R-:W-:Y:S05]  /*192b0*/  BPT.TRAP 0x1 ;  /* 0x000000040000795c */ /* 0x000fea0000300000 */
.L_x_341:
[----:B------:R-:W-:Y:S01]  /*192c0*/  ULEA UR17, UR22, UR8, 0x3 ;  /* 0x0000000816117291 */ /* 0x000fe2000f8e18ff */
[----:B-1----:R-:W-:Y:S01]  /*192d0*/  IMAD.U32 R3, RZ, RZ, UR15 ;  /* 0x0000000fff037e24 */ /* 0x002fe2000f8e00ff */
[----:B--2---:R-:W-:-:S04]  /*192e0*/  @!P0 MOV R2, 0x4000 ;  /* 0x0000400000028802 */ /* 0x004fc80000000f00 */
[----:B------:R-:W-:-:S04]  /*192f0*/  SHF.L.U32 R3, R3, 0x1f, RZ ;  /* 0x0000001f03037819 */ /* 0x000fc800000006ff */
[----:B------:R-:W1:Y:S02]  /*19300*/  SYNCS.PHASECHK.TRANS64.TRYWAIT P1, [UR17+0x1c038], R3 ;  /* 0x01c03803ff0075a7 */ /* 0x000e640008021111 */
[----:B-1----:R-:W-:Y:S05]  /*19310*/  @!P1 BRA `(.L_x_342) ;  /* 0x0000002c00109947 */ /* 0x002fea0003800000 */
.L_x_479:
[----:B------:R2:W-:Y:S01]  /*19320*/  @!P0 SYNCS.ARRIVE.TRANS64 RZ, [UR17+0x1c020], R2 ;  /* 0x01c02002ffff89a7 */ /* 0x0005e20008000011 */
[----:B------:R-:W-:Y:S05]  /*19330*/  BRA.U !UP1, `(.L_x_343) ;  /* 0x0000000109047547 */ /* 0x000fea000b800000 */
[----:B------:R-:W-:Y:S05]  /*19340*/  BPT.TRAP 0x1 ;  /* 0x000000040000795c */ /* 0x000fea0000300000 */
.L_x_343:
[----:B------:R-:W-:Y:S04]  /*19350*/  BSSY.RECONVERGENT B0, `(.L_x_344) ;  /* 0x0000003000007945 */ /* 0x000fe80003800200 */
[----:B------:R-:W-:Y:S05]  /*19360*/  @P2 BRA `(.L_x_345) ;  /* 0x0000000000042947 */ /* 0x000fea0003800000 */
[----:B------:R-:W-:Y:S05]  /*19370*/  BPT.TRAP 0x1 ;  /* 0x000000040000795c */ /* 0x000fea0000300000 */
.L_x_345:
[----:B------:R-:W-:Y:S05]  /*19380*/  BSYNC.RECONVERGENT B0 ;  /* 0x0000000000007941 */ /* 0x000fea0003800200 */
.L_x_344:
        /* <DEDUP_REMOVED lines=19> */
.L_x_346:
[----:B------:R-:W-:Y:S01]  /*194c0*/  ULEA UR17, UR22, UR8, 0x3 ;  /* 0x0000000816117291 */ /* 0x000fe2000f8e18ff */
[----:B-1----:R-:W-:Y:S01]  /*194d0*/  IMAD.U32 R3, RZ, RZ, UR15 ;  /* 0x0000000fff037e24 */ /* 0x002fe2000f8e00ff */
[----:B--2---:R-:W-:-:S04]  /*194e0*/  @!P0 MOV R2, 0x4000 ;  /* 0x0000400000028802 */ /* 0x004fc80000000f00 */
[----:B------:R-:W-:-:S04]  /*194f0*/  SHF.L.U32 R3, R3, 0x1f, RZ ;  /* 0x0000001f03037819 */ /* 0x000fc800000006ff */
[----:B------:R-:W1:Y:S02]  /*19500*/  SYNCS.PHASECHK.TRANS64.TRYWAIT P1, [UR17+0x1c038], R3 ;  /* 0x01c03803ff0075a7 */ /* 0x000e640008021111 */
[----:B-1----:R-:W-:Y:S05]  /*19510*/  @!P1 BRA `(.L_x_347) ;  /* 0x0000002800a89947 */ /* 0x002fea0003800000 */
.L_x_481:
[----:B------:R2:W-:Y:S01]  /*19520*/  @!P0 SYNCS.ARRIVE.TRANS64 RZ, [UR17+0x1c020], R2 ;  /* 0x01c02002ffff89a7 */ /* 0x0005e20008000011 */
[----:B------:R-:W-:Y:S05]  /*19530*/  BRA.U !UP1, `(.L_x_348) ;  /* 0x0000000109047547 */ /* 0x000fea000b800000 */
[----:B------:R-:W-:Y:S05]  /*19540*/  BPT.TRAP 0x1 ;  /* 0x000000040000795c */ /* 0x000fea0000300000 */
.L_x_348:
[----:B------:R-:W-:Y:S04]  /*19550*/  BSSY.RECONVERGENT B0, `(.L_x_349) ;  /* 0x0000003000007945 */ /* 0x000fe80003800200 */
[----:B------:R-:W-:Y:S05]  /*19560*/  @P2 BRA `(.L_x_350) ;  /* 0x0000000000042947 */ /* 0x000fea0003800000 */
[----:B------:R-:W-:Y:S05]  /*19570*/  BPT.TRAP 0x1 ;  /* 0x000000040000795c */ /* 0x000fea0000300000 */
.L_x_350:
[----:B------:R-:W-:Y:S05]  /*19580*/  BSYNC.RECONVERGENT B0 ;  /* 0x0000000000007941 */ /* 0x000fea0003800200 */
.L_x_349:
        /* <DEDUP_REMOVED lines=17> */
[----:B------:R-:W-:Y:S02]  /*196a0*/  UISETP.NE.AND UP2, UPT, UR10, UR9, UPT ;  /* 0x000000090a00728c */ /* 0x000fe4000bf45270 */
[----:B------:R-:W-:-:S07]  /*196b0*/  ULOP3.LUT UR15, UR15, UR11, URZ, 0x3c, !UPT ;  /* 0x0000000b0f0f7292 */ /* 0x000fce000f8e3cff */
[----:B----4-:R-:W-:Y:S05]  /*196c0*/  BRA.U UP2, `(.L_x_351) ;  /* 0xffffffed02d87547 */ /* 0x010fea000b83ffff */
.L_x_310:
[----:B------:R-:W-:-:S09]  /*196d0*/  UISETP.NE.AND UP2, UPT, UR7, URZ, UPT ;  /* 0x000000ff0700728c */ /* 0x000fd2000bf45270 */
[----:B------:R-:W-:Y:S05]  /*196e0*/  BRA.U !UP2, `(.L_x_285) ;  /* 0x0000000d0a147547 */ /* 0x000fea000b800000 */
[----:B------:R-:W-:Y:S05]  /*196f0*/  BRA.U !UP0, `(.L_x_352) ;  /* 0x0000000108047547 */ /* 0x000fea000b800000 */
[----:B------:R-:W-:Y:S05]  /*19700*/  BPT.TRAP 0x1 ;  /* 0x000000040000795c */ /* 0x000fea0000300000 */
.L_x_352:
[----:B------:R-:W-:Y:S01]  /*19710*/  ULEA UR17, UR22, UR8, 0x3 ;  /* 0x0000000816117291 */ /* 0x000fe2000f8e18ff */
[----:B-1----:R-:W-:Y:S01]  /*19720*/  IMAD.U32 R3, RZ, RZ, UR15 ;  /* 0x0000000fff037e24 */ /* 0x002fe2000f8e00ff */
[----:B--23--:R-:W-:-:S04]  /*19730*/  @!P0 MOV R2, 0x4000 ;  /* 0x0000400000028802 */ /* 0x00cfc80000000f00 */
[----:B------:R-:W-:-:S04]  /*19740*/  SHF.L.U32 R3, R3, 0x1f, RZ ;  /* 0x0000001f03037819 */ /* 0x000fc800000006ff */
[----:B------:R-:W1:Y:S02]  /*19750*/  SYNCS.PHASECHK.TRANS64.TRYWAIT P1, [UR17+0x1c038], R3 ;  /* 0x01c03803ff0075a7 */ /* 0x000e640008021111 */
[----:B-1----:R-:W-:Y:S05]  /*19760*/  @!P1 BRA `(.L_x_353) ;  /* 0x00000028002c9947 */ /* 0x002fea0003800000 */
.L_x_483:
[----:B------:R2:W-:Y:S01]  /*19770*/  @!P0 SYNCS.ARRIVE.TRANS64 RZ, [UR17+0x1c020], R2 ;  /* 0x01c02002ffff89a7 */ /* 0x0005e20008000011 */
[----:B------:R-:W-:Y:S05]  /*19780*/  BRA.U !UP1, `(.L_x_354) ;  /* 0x0000000109047547 */ /* 0x000fea000b800000 */
[----:B------:R-:W-:Y:S05]  /*19790*/  BPT.TRAP 0x1 ;  /* 0x000000040000795c */ /* 0x000fea0000300000 */
.L_x_354:
[----:B------:R-:W-:Y:S04]  /*197a0*/  BSSY.RECONVERGENT B0, `(.L_x_355) ;  /* 0x0000003000007945 */ /* 0x000fe80003800200 */
[----:B------:R-:W-:Y:S05]  /*197b0*/  @P2 BRA `(.L_x_356) ;  /* 0x0000000000042947 */ /* 0x000fea0003800000 */
[----:B------:R-:W-:Y:S05]  /*197c0*/  BPT.TRAP 0x1 ;  /* 0x000000040000795c */ /* 0x000fea0000300000 */
.L_x_356:
[----:B------:R-:W-:Y:S05]  /*197d0*/  BSYNC.RECONVERGENT B0 ;  /* 0x0000000000007941 */ /* 0x000fea0003800200 */
.L_x_355:
        /* <DEDUP_REMOVED lines=19> */
.L_x_357:
[----:B------:R-:W-:Y:S01]  /*19910*/  ULEA UR17, UR22, UR8, 0x3 ;  /* 0x0000000816117291 */ /* 0x000fe2000f8e18ff */
[----:B-1----:R-:W-:Y:S01]  /*19920*/  IMAD.U32 R3, RZ, RZ, UR15 ;  /* 0x0000000fff037e24 */ /* 0x002fe2000f8e00ff */
[----:B--2---:R-:W-:-:S04]  /*19930*/  @!P0 MOV R2, 0x4000 ;  /* 0x0000400000028802 */ /* 0x004fc80000000f00 */
[----:B------:R-:W-:-:S04]  /*19940*/  SHF.L.U32 R3, R3, 0x1f, RZ ;  /* 0x0000001f03037819 */ /* 0x000fc800000006ff */
[----:B------:R-:W1:Y:S02]  /*19950*/  SYNCS.PHASECHK.TRANS64.TRYWAIT P1, [UR17+0x1c038], R3 ;  /* 0x01c03803ff0075a7 */ /* 0x000e640008021111 */
[----:B-1----:R-:W-:Y:S05]  /*19960*/  @!P1 BRA `(.L_x_358) ;  /* 0x0000002400c49947 */ /* 0x002fea0003800000 */
.L_x_485:
[----:B------:R2:W-:Y:S01]  /*19970*/  @!P0 SYNCS.ARRIVE.TRANS64 RZ, [UR17+0x1c020], R2 ;  /* 0x01c02002ffff89a7 */ /* 0x0005e20008000011 */
[----:B------:R-:W-:Y:S05]  /*19980*/  BRA.U !UP1, `(.L_x_359) ;  /* 0x0000000109047547 */ /* 0x000fea000b800000 */
[----:B------:R-:W-:Y:S05]  /*19990*/  BPT.TRAP 0x1 ;  /* 0x000000040000795c */ /* 0x000fea0000300000 */
.L_x_359:
[----:B------:R-:W-:Y:S04]  /*199a0*/  BSSY.RECONVERGENT B0, `(.L_x_360) ;  /* 0x0000003000007945 */ /* 0x000fe80003800200 */
[----:B------:R-:W-:Y:S05]  /*199b0*/  @P2 BRA `(.L_x_361) ;  /* 0x0000000000042947 */ /* 0x000fea0003800000 */
[----:B------:R-:W-:Y:S05]  /*199c0*/  BPT.TRAP 0x1 ;  /* 0x000000040000795c */ /* 0x000fea0000300000 */
.L_x_361:
[----:B------:R-:W-:Y:S05]  /*199d0*/  BSYNC.RECONVERGENT B0 ;  /* 0x0000000000007941 */ /* 0x000fea0003800200 */
.L_x_360:
        /* <DEDUP_REMOVED lines=16> */
[----:B------:R-:W-:Y:S02]  /*19ae0*/  UISETP.NE.AND UP2, UPT, UR7, 0x1, UPT ;  /* 0x000000010700788c */ /* 0x000fe4000bf45270 */
[----:B------:R-:W-:-:S07]  /*19af0*/  ULOP3.LUT UR15, UR15, UR9, URZ, 0x3c, !UPT ;  /* 0x000000090f0f7292 */ /* 0x000fce000f8e3cff */
[----:B----4-:R-:W-:Y:S05]  /*19b00*/  BRA.U !UP2, `(.L_x_285) ;  /* 0x000000090a0c7547 */ /* 0x010fea000b800000 */
[----:B------:R-:W-:Y:S05]  /*19b10*/  BRA.U !UP0, `(.L_x_362) ;  /* 0x0000000108047547 */ /* 0x000fea000b800000 */
[----:B------:R-:W-:Y:S05]  /*19b20*/  BPT.TRAP 0x1 ;  /* 0x000000040000795c */ /* 0x000fea0000300000 */
.L_x_362:
[----:B------:R-:W-:Y:S01]  /*19b30*/  ULEA UR17, UR22, UR8, 0x3 ;  /* 0x0000000816117291 */ /* 0x000fe2000f8e18ff */
[----:B-1----:R-:W-:Y:S01]  /*19b40*/  IMAD.U32 R3, RZ, RZ, UR15 ;  /* 0x0000000fff037e24 */ /* 0x002fe2000f8e00ff */
[----:B--2---:R-:W-:-:S04]  /*19b50*/  @!P0 MOV R2, 0x4000 ;  /* 0x0000400000028802 */ /* 0x004fc80000000f00 */
[----:B------:R-:W-:-:S04]  /*19b60*/  SHF.L.U32 R3, R3, 0x1f, RZ ;  /* 0x0000001f03037819 */ /* 0x000fc800000006ff */
[----:B------:R-:W1:Y:S02]  /*19b70*/  SYNCS.PHASECHK.TRANS64.TRYWAIT P1, [UR17+0x1c038], R3 ;  /* 0x01c03803ff0075a7 */ /* 0x000e640008021111 */
[----:B-1----:R-:W-:Y:S05]  /*19b80*/  @!P1 BRA `(.L_x_363) ;  /* 0x0000002400549947 */ /* 0x002fea0003800000 */
.L_x_487:
[----:B------:R2:W-:Y:S01]  /*19b90*/  @!P0 SYNCS.ARRIVE.TRANS64 RZ, [UR17+0x1c020], R2 ;  /* 0x01c02002ffff89a7 */ /* 0x0005e20008000011 */
[----:B------:R-:W-:Y:S05]  /*19ba0*/  BRA.U !UP1, `(.L_x_364) ;  /* 0x0000000109047547 */ /* 0x000fea000b800000 */
[----:B------:R-:W-:Y:S05]  /*19bb0*/  BPT.TRAP 0x1 ;  /* 0x000000040000795c */ /* 0x000fea0000300000 */
.L_x_364:
[----:B------:R-:W-:Y:S04]  /*19bc0*/  BSSY.RECONVERGENT B0, `(.L_x_365) ;  /* 0x0000003000007945 */ /* 0x000fe80003800200 */
[----:B------:R-:W-:Y:S05]  /*19bd0*/  @P2 BRA `(.L_x_366) ;  /* 0x0000000000042947 */ /* 0x000fea0003800000 */
[----:B------:R-:W-:Y:S05]  /*19be0*/  BPT.TRAP 0x1 ;  /* 0x000000040000795c */ /* 0x000fea0000300000 */
.L_x_366:
[----:B------:R-:W-:Y:S05]  /*19bf0*/  BSYNC.RECONVERGENT B0 ;  /* 0x0000000000007941 */ /* 0x000fea0003800200 */
.L_x_365:
        /* <DEDUP_REMOVED lines=19> */
.L_x_367:
[----:B------:R-:W-:Y:S01]  /*19d30*/  ULEA UR17, UR22, UR8, 0x3 ;  /* 0x0000000816117291 */ /* 0x000fe2000f8e18ff */
[----:B-1----:R-:W-:Y:S01]  /*19d40*/  IMAD.U32 R3, RZ, RZ, UR15 ;  /* 0x0000000fff037e24 */ /* 0x002fe2000f8e00ff */
[----:B--2---:R-:W-:-:S04]  /*19d50*/  @!P0 MOV R2, 0x4000 ;  /* 0x0000400000028802 */ /* 0x004fc80000000f00 */
[----:B------:R-:W-:-:S04]  /*19d60*/  SHF.L.U32 R3, R3, 0x1f, RZ ;  /* 0x0000001f03037819 */ /* 0x000fc800000006ff */
[----:B------:R-:W1:Y:S02]  /*19d70*/  SYNCS.PHASECHK.TRANS64.TRYWAIT P1, [UR17+0x1c038], R3 ;  /* 0x01c03803ff0075a7 */ /* 0x000e640008021111 */
[----:B-1----:R-:W-:Y:S05]  /*19d80*/  @!P1 BRA `(.L_x_368) ;  /* 0x0000002000ec9947 */ /* 0x002fea0003800000 */
.L_x_489:
[----:B------:R2:W-:Y:S01]  /*19d90*/  @!P0 SYNCS.ARRIVE.TRANS64 RZ, [UR17+0x1c020], R2 ;  /* 0x01c02002ffff89a7 */ /* 0x0005e20008000011 */
[----:B------:R-:W-:Y:S05]  /*19da0*/  BRA.U !UP1, `(.L_x_369) ;  /* 0x0000000109047547 */ /* 0x000fea000b800000 */
[----:B------:R-:W-:Y:S05]  /*19db0*/  BPT.TRAP 0x1 ;  /* 0x000000040000795c */ /* 0x000fea0000300000 */
.L_x_369:
[----:B------:R-:W-:Y:S04]  /*19dc0*/  BSSY.RECONVERGENT B0, `(.L_x_370) ;  /* 0x0000003000007945 */ /* 0x000fe80003800200 */
[----:B------:R-:W-:Y:S05]  /*19dd0*/  @P2 BRA `(.L_x_371) ;  /* 0x0000000000042947 */ /* 0x000fea0003800000 */
[----:B------:R-:W-:Y:S05]  /*19de0*/  BPT.TRAP 0x1 ;  /* 0x000000040000795c */ /* 0x000fea0000300000 */
.L_x_371:
[----:B------:R-:W-:Y:S05]  /*19df0*/  BSYNC.RECONVERGENT B0 ;  /* 0x0000000000007941 */ /* 0x000fea0003800200 */
.L_x_370:
        /* <DEDUP_REMOVED lines=19> */
[----:B------:R-:W-:Y:S01]  /*19f30*/  UIADD3 UR6, UPT, UPT, UR6, 0x2, URZ ;  /* 0x0000000206067890 */ /* 0x000fe2000fffe0ff */
[----:B------:R-:W-:Y:S11]  /*19f40*/  BRA.U !UP0, `(.L_x_372) ;  /* 0x0000000108047547 */ /* 0x000ff6000b800000 */
[----:B------:R-:W-:Y:S05]  /*19f50*/  BPT.TRAP 0x1 ;  /* 0x000000040000795c */ /* 0x000fea0000300000 */
.L_x_372:
[----:B------:R-:W-:Y:S01]  /*19f60*/  ULEA UR17, UR22, UR8, 0x3 ;  /* 0x0000000816117291 */ /* 0x000fe2000f8e18ff */
[----:B-1----:R-:W-:Y:S01]  /*19f70*/  IMAD.U32 R3, RZ, RZ, UR15 ;  /* 0x0000000fff037e24 */ /* 0x002fe2000f8e00ff */
[----:B--2---:R-:W-:-:S04]  /*19f80*/  @!P0 MOV R2, 0x4000 ;  /* 0x0000400000028802 */ /* 0x004fc80000000f00 */
[----:B------:R-:W-:-:S04]  /*19f90*/  SHF.L.U32 R3, R3, 0x1f, RZ ;  /* 0x0000001f03037819 */ /* 0x000fc800000006ff */
[----:B------:R-:W1:Y:S02]  /*19fa0*/  SYNCS.PHASECHK.TRANS64.TRYWAIT P1, [UR17+0x1c038], R3 ;  /* 0x01c03803ff0075a7 */ /* 0x000e640008021111 */
[----:B-1----:R-:W-:Y:S05]  /*19fb0*/  @!P1 BRA `(.L_x_373) ;  /* 0x0000002000789947 */ /* 0x002fea0003800000 */
.L_x_491:
[----:B------:R2:W-:Y:S01]  /*19fc0*/  @!P0 SYNCS.ARRIVE.TRANS64 RZ, [UR17+0x1c020], R2 ;  /* 0x01c02002ffff89a7 */ /* 0x0005e20008000011 */
[----:B------:R-:W-:Y:S05]  /*19fd0*/  BRA.U !UP1, `(.L_x_374) ;  /* 0x0000000109047547 */ /* 0x000fea000b800000 */
[----:B------:R-:W-:Y:S05]  /*19fe0*/  BPT.TRAP 0x1 ;  /* 0x000000040000795c */ /* 0x000fea0000300000 */
.L_x_374:
[----:B------:R-:W-:Y:S04]  /*19ff0*/  BSSY.RECONVERGENT B0, `(.L_x_375) ;  /* 0x0000003000007945 */ /* 0x000fe80003800200 */
[----:B------:R-:W-:Y:S05]  /*1a000*/  @P2 BRA `(.L_x_376) ;  /* 0x0000000000042947 */ /* 0x000fea0003800000 */
[----:B------:R-:W-:Y:S05]  /*1a010*/  BPT.TRAP 0x1 ;  /* 0x000000040000795c */ /* 0x000fea0000300000 */
.L_x_376:
[----:B------:R-:W-:Y:S05]  /*1a020*/  BSYNC.RECONVERGENT B0 ;  /* 0x0000000000007941 */ /* 0x000fea0003800200 */
.L_x_375:
        /* <DEDUP_REMOVED lines=19> */
.L_x_377:
[----:B------:R-:W-:Y:S01]  /*1a160*/  ULEA UR9, UR22, UR8, 0x3 ;  /* 0x0000000816097291 */ /* 0x000fe2000f8e18ff */
[----:B-1----:R-:W-:Y:S01]  /*1a170*/  IMAD.U32 R3, RZ, RZ, UR15 ;  /* 0x0000000fff037e24 */ /* 0x002fe2000f8e00ff */
[----:B--2---:R-:W-:-:S04]  /*1a180*/  @!P0 MOV R2, 0x4000 ;  /* 0x0000400000028802 */ /* 0x004fc80000000f00 */
[----:B------:R-:W-:-:S04]  /*1a190*/  SHF.L.U32 R3, R3, 0x1f, RZ ;  /* 0x0000001f03037819 */ /* 0x000fc800000006ff */
[----:B------:R-:W1:Y:S02]  /*1a1a0*/  SYNCS.PHASECHK.TRANS64.TRYWAIT P1, [UR9+0x1c038], R3 ;  /* 0x01c03803ff0075a7 */ /* 0x000e640008021109 */
[----:B-1----:R-:W-:Y:S05]  /*1a1b0*/  @!P1 BRA `(.L_x_378) ;  /* 0x0000002000109947 */ /* 0x002fea0003800000 */
.L_x_493:
[----:B------:R2:W-:Y:S01]  /*1a1c0*/  @!P0 SYNCS.ARRIVE.TRANS64 RZ, [UR9+0x1c020], R2 ;  /* 0x01c02002ffff89a7 */ /* 0x0005e20008000009 */
[----:B------:R-:W-:Y:S05]  /*1a1d0*/  BRA.U !UP1, `(.L_x_379) ;  /* 0x0000000109047547 */ /* 0x000fea000b800000 */
[----:B------:R-:W-:Y:S05]  /*1a1e0*/  BPT.TRAP 0x1 ;  /* 0x000000040000795c */ /* 0x000fea0000300000 */
.L_x_379:
[----:B------:R-:W-:Y:S04]  /*1a1f0*/  BSSY.RECONVERGENT B0, `(.L_x_380) ;  /* 0x0000003000007945 */ /* 0x000fe80003800200 */
[----:B------:R-:W-:Y:S05]  /*1a200*/  @P2 BRA `(.L_x_381) ;  /* 0x0000000000042947 */ /* 0x000fea0003800000 */
[----:B------:R-:W-:Y:S05]  /*1a210*/  BPT.TRAP 0x1 ;  /* 0x000000040000795c */ /* 0x000fea0000300000 */
.L_x_381:
[----:B------:R-:W-:Y:S05]  /*1a220*/  BSYNC.RECONVERGENT B0 ;  /* 0x0000000000007941 */ /* 0x000fea0003800200 */
.L_x_380:
[----:B------:R-:W-:Y:S02]  /*1a230*/  ULEA UR8, UR22, UR8, 0xe ;  /* 0x0000000816087291 */ /* 0x000fe4000f8e70ff */
[----:B------:R-:W-:Y:S02]  /*1a240*/  UIADD3 UR16, UP2, UPT, UR4, 0x280, URZ ;  /* 0x0000028004107890 */ /* 0x000fe4000ff5e0ff */
[----:B------:R-:W-:Y:S02]  /*1a250*/  USHF.L.U32 UR11, UR6, 0x7, URZ ;  /* 0x00000007060b7899 */ /* 0x000fe400080006ff */
[----:B------:R-:W-:Y:S02]  /*1a260*/  UIADD3 UR9, UPT, UPT, UR9, 0x1c020, URZ ;  /* 0x0001c02009097890 */ /* 0x000fe4000fffe0ff */
[----:B------:R-:W-:Y:S02]  /*1a270*/  UIADD3 UR8, UPT, UPT, UR8, 0x8000, URZ ;  /* 0x0000800008087890 */ /* 0x000fe4000fffe0ff */
[----:B------:R-:W-:Y:S01]  /*1a280*/  UIADD3.X UR17, UPT, UPT, URZ, UR5, URZ, UP2, !UPT ;  /* 0x00000005ff117290 */ /* 0x000fe200097fe4ff */
[----:B------:R-:W-:Y:S01]  /*1a290*/  UMOV UR12, UR13 ;  /* 0x0000000d000c7c82 */ /* 0x000fe20008000000 */
[----:B------:R-:W-:Y:S01]  /*1a2a0*/  UMOV UR6, 0x0 ;  /* 0x0000000000067882 */ /* 0x000fe20000000000 */
[----:B------:R-:W-:Y:S01]  /*1a2b0*/  UMOV UR7, 0x10000000 ;  /* 0x1000000000077882 */ /* 0x000fe20000000000 */
[----:B------:R-:W-:Y:S01]  /*1a2c0*/  UMOV UR13, UR14 ;  /* 0x0000000e000d7c82 */ /* 0x000fe20008000000 */
[----:B------:R-:W-:Y:S01]  /*1a2d0*/  UMOV UR10, URZ ;  /* 0x000000ff000a7c82 */ /* 0x000fe20008000000 */
[----:B------:R-:W-:-:S03]  /*1a2e0*/  UIADD3 UR22, UPT, UPT, UR22, 0x1, URZ ;  /* 0x0000000116167890 */ /* 0x000fc6000fffe0ff */
[----:B------:R4:W-:Y:S01]  /*1a2f0*/  UTMALDG.4D [UR8], [UR16], desc[UR6] ;  /* 0x00000608100075b4 */ /* 0x0009e20008019000 */
[----:B------:R-:W-:-:S04]  /*1a300*/  UISETP.NE.AND UP2, UPT, UR22, 0x3, UPT ;  /* 0x000000031600788c */ /* 0x000fc8000bf45270 */
[----:B------:R-:W-:Y:S02]  /*1a310*/  USEL UR14, URZ, 0x1, UP2 ;  /* 0x00000001ff0e7887 */ /* 0x000fe40009000000 */
[----:B------:R-:W-:Y:S02]  /*1a320*/  USEL UR22, UR22, URZ, UP2 ;  /* 0x000000ff16167287 */ /* 0x000fe40009000000 */
[----:B----4-:R-:W-:-:S12]  /*1a330*/  ULOP3.LUT UR15, UR15, UR14, URZ, 0x3c, !UPT ;  /* 0x0000000e0f0f7292 */ /* 0x010fd8000f8e3cff */
.L_x_285:
[----:B------:R-:W4:Y:S01]  /*1a340*/  LDCU UR7, c[0x0][0x370] ;  /* 0x00006e00ff0777ac */ /* 0x000f220008000800 */
[----:B------:R-:W5:Y:S01]  /*1a350*/  LDCU UR6, c[0x0][0x900] ;  /* 0x00012000ff0677ac */ /* 0x000f620008000800 */
[----:B----4-:R-:W-:-:S04]  /*1a360*/  UIADD3 UR36, UPT, UPT, UR7, UR36, URZ ;  /* 0x0000002407247290 */ /* 0x010fc8000fffe0ff */
[----:B-----5:R-:W-:-:S09]  /*1a370*/  UISETP.GE.AND UP2, UPT, UR36, UR6, UPT ;  /* 0x000000062400728c */ /* 0x020fd2000bf46270 */
[----:B------:R-:W-:Y:S05]  /*1a380*/  BRA.U !UP2, `(.L_x_382) ;  /* 0xffffffd50a807547 */ /* 0x000fea000b83ffff */
[----:B-1----:R-:W-:Y:S05]  /*1a390*/  EXIT ;  /* 0x000000000000794d */ /* 0x002fea0003800000 */
.L_x_512:
[----:B------:R-:W-:-:S08]  /*1a3a0*/  NOP ;  /* 0x0000000000007918 */ /* 0x000fd00000000000 */
[----:B------:R-:W1:-:S00]  /*1a3b0*/  USETMAXREG.DEALLOC.CTAPOOL 0x20 ;  /* 0x00000020000079c8 */ /* 0x000e4000080e0500 */
[----:B-1----:R-:W1:Y:S02]  /*1a3c0*/  LDC R0, c[0x0][0x900] ;  /* 0x00024000ff007b82 */ /* 0x002e640000000800 */
[----:B-1----:R-:W-:-:S13]  /*1a3d0*/  ISETP.LE.AND P0, PT, R0, UR36, PT ;  /* 0x0000002400007c0c */ /* 0x002fda000bf03270 */
[----:B------:R-:W-:Y:S05]  /*1a3e0*/  @P0 EXIT ;  /* 0x000000000000094d */ /* 0x000fea0003800000 */
[----:B------:R-:W-:Y:S01]  /*1a3f0*/  HFMA2 R4, -RZ, RZ, 0, 0 ;  /* 0x00000000ff047431 */ /* 0x000fe200000001ff */
[----:B------:R-:W-:Y:S01]  /*1a400*/  PRMT R0, RZ, 0x7610, R0 ;  /* 0x00007610ff007816 */ /* 0x000fe20000000000 */
[----:B------:R-:W1:Y:S01]  /*1a410*/  LDCU.64 UR26, c[0x0][0x348] ;  /* 0x00006900ff1a77ac */ /* 0x000e620008000a00 */
[----:B------:R-:W2:Y:S01]  /*1a420*/  LDCU UR24, c[0x0][0x370] ;  /* 0x00006e00ff1877ac */ /* 0x000ea20008000800 */
[----:B------:R-:W3:Y:S01]  /*1a430*/  LDCU UR16, c[0x0][0x900] ;  /* 0x00012000ff1077ac */ /* 0x000ee20008000800 */
[----:B------:R-:W4:Y:S01]  /*1a440*/  LDCU UR22, c[0x0][0x904] ;  /* 0x00012080ff1677ac */ /* 0x000f220008000800 */
[----:B------:R-:W1:Y:S01]  /*1a450*/  LDCU UR21, c[0x0][0x380] ;  /* 0x00007000ff1577ac */ /* 0x000e620008000800 */
[----:B------:R-:W1:Y:S01]  /*1a460*/  LDCU UR19, c[0x0][0x38c] ;  /* 0x00007180ff1377ac */ /* 0x000e620008000800 */
[----:B------:R-:W1:Y:S01]  /*1a470*/  LDCU UR23, c[0x0][0x91c] ;  /* 0x00012380ff1777ac */ /* 0x000e620008000800 */
[----:B------:R-:W1:Y:S01]  /*1a480*/  LDCU UR20, c[0x0][0x918] ;  /* 0x00012300ff1477ac */ /* 0x000e620008000800 */
[----:B------:R-:W1:Y:S01]  /*1a490*/  LDCU.64 UR14, c[0x0][0x908] ;  /* 0x00012100ff0e77ac */ /* 0x000e620008000a00 */
[----:B------:R-:W1:Y:S01]  /*1a4a0*/  LDCU.64 UR6, c[0x0][0x920] ;  /* 0x00012400ff0677ac */ /* 0x000e620008000a00 */
[----:B------:R-:W1:Y:S02]  /*1a4b0*/  LDCU.64 UR4, c[0x0][0x910] ;  /* 0x00012200ff0477ac */ /* 0x000e640008000a00 */
.L_x_390:
[----:B-1----:R-:W-:Y:S02]  /*1a4c0*/  UIMAD.WIDE.U32 UR8, UR36, UR14, URZ ;  /* 0x0000000e240872a5 */ /* 0x002fe4000f8e00ff */
[----:B----4-:R-:W-:Y:S02]  /*1a4d0*/  UISETP.NE.AND UP0, UPT, UR22, 0x1, UPT ;  /* 0x000000011600788c */ /* 0x010fe4000bf05270 */
[----:B------:R-:W-:-:S04]  /*1a4e0*/  USHF.R.U32.HI UR8, URZ, UR15, UR9 ;  /* 0x0000000fff087299 */ /* 0x000fc80008011609 */
[----:B------:R-:W-:Y:S02]  /*1a4f0*/  USEL UR8, UR36, UR8, !UP0 ;  /* 0x0000000824087287 */ /* 0x000fe4000c000000 */
[----:B------:R-:W-:Y:S02]  /*1a500*/  UISETP.NE.AND UP0, UPT, UR23, 0x1, UPT ;  /* 0x000000011700788c */ /* 0x000fe4000bf05270 */
[----:B------:R-:W-:Y:S02]  /*1a510*/  UIMAD.WIDE.U32 UR10, UR8, UR6, URZ ;  /* 0x00000006080a72a5 */ /* 0x000fe4000f8e00ff */
[----:B------:R-:W-:Y:S02]  /*1a520*/  UIADD3 UR10, UPT, UPT, -UR8, URZ, URZ ;  /* 0x000000ff080a7290 */ /* 0x000fe4000fffe1ff */
[----:B------:R-:W-:Y:S02]  /*1a530*/  USHF.R.U32.HI UR11, URZ, UR7, UR11 ;  /* 0x00000007ff0b7299 */ /* 0x000fe4000801160b */
[----:B------:R-:W-:-:S02]  /*1a540*/  UIMAD UR10, UR22, UR10, UR36 ;  /* 0x0000000a160a72a4 */ /* 0x000fc4000f8e0224 */
[----:B------:R-:W-:Y:S02]  /*1a550*/  USEL UR11, UR8, UR11, !UP0 ;  /* 0x0000000b080b7287 */ /* 0x000fe4000c000000 */
[----:B------:R-:W-:Y:S02]  /*1a560*/  USHF.L.U32 UR10, UR10, 0x8, URZ ;  /* 0x000000080a0a7899 */ /* 0x000fe400080006ff */
[----:B------:R-:W-:Y:S02]  /*1a570*/  UIADD3 UR13, UPT, UPT, -UR11, URZ, URZ ;  /* 0x000000ff0b0d7290 */ /* 0x000fe4000fffe1ff */
[----:B------:R-:W-:Y:S02]  /*1a580*/  UISETP.GE.AND UP0, UPT, UR10, UR21, UPT ;  /* 0x000000150a00728c */ /* 0x000fe4000bf06270 */
[----:B------:R-:W-:-:S07]  /*1a590*/  UIMAD UR13, UR23, UR13, UR8 ;  /* 0x0000000d170d72a4 */ /* 0x000fce000f8e0208 */
[----:B------:R-:W-:Y:S05]  /*1a5a0*/  BRA.U UP0, `(.L_x_383) ;  /* 0x0000000500287547 */ /* 0x000fea000b800000 */
[----:B------:R-:W-:Y:S01]  /*1a5b0*/  IMAD.U32 R3, RZ, RZ, UR19 ;  /* 0x00000013ff037e24 */ /* 0x000fe2000f8e00ff */
[----:B------:R-:W-:Y:S02]  /*1a5c0*/  UIMAD.WIDE.U32 UR8, UR11, UR5, URZ ;  /* 0x000000050b0872a5 */ /* 0x000fe4000f8e00ff */
[----:B------:R-:W-:Y:S02]  /*1a5d0*/  UISETP.NE.AND UP0, UPT, UR4, 0x1, UPT ;  /* 0x000000010400788c */ /* 0x000fe4000bf05270 */
[----:B------:R-:W-:Y:S01]  /*1a5e0*/  IABS R3, R3 ;  /* 0x0000000300037213 */ /* 0x000fe20000000000 */
[----:B------:R-:W-:-:S03]  /*1a5f0*/  USHF.R.U32.HI UR8, URZ, UR20, UR9 ;  /* 0x00000014ff087299 */ /* 0x000fc60008011609 */
[----:B------:R-:W1:Y:S01]  /*1a600*/  I2F.RP R0, R3 ;  /* 0x0000000300007306 */ /* 0x000e620000209400 */
[----:B------:R-:W-:Y:S02]  /*1a610*/  USEL UR8, UR11, UR8, !UP0 ;  /* 0x000000080b087287 */ /* 0x000fe4000c000000 */
[----:B------:R-:W-:Y:S02]  /*1a620*/  UISETP.NE.AND UP0, UPT, UR19, URZ, UPT ;  /* 0x000000ff1300728c */ /* 0x000fe4000bf05270 */
[----:B------:R-:W-:-:S04]  /*1a630*/  UIADD3 UR8, UPT, UPT, -UR8, URZ, URZ ;  /* 0x000000ff08087290 */ /* 0x000fc8000fffe1ff */
[----:B------:R-:W-:-:S04]  /*1a640*/  UIMAD UR11, UR4, UR8, UR11 ;  /* 0x00000008040b72a4 */ /* 0x000fc8000f8e020b */
[----:B------:R-:W-:Y:S01]  /*1a650*/  ULOP3.LUT UR8, UR11, UR19, URZ, 0x3c, !UPT ;  /* 0x000000130b087292 */ /* 0x000fe2000f8e3cff */
[----:B-1----:R-:W1:Y:S03]  /*1a660*/  MUFU.RCP R6, R0 ;  /* 0x0000000000067308 */ /* 0x002e660000001000 */
[----:B------:R-:W-:Y:S01]  /*1a670*/  UISETP.GE.AND UP1, UPT, UR8, URZ, UPT ;  /* 0x000000ff0800728c */ /* 0x000fe2000bf26270 */
[----:B-1----:R-:W-:Y:S02]  /*1a680*/  IADD3 R6, PT, PT, R6, 0xffffffe, RZ ;  /* 0x0ffffffe06067810 */ /* 0x002fe40007ffe0ff */
[----:B------:R-:W-:Y:S02]  /*1a690*/  MOV R0, UR11 ;  /* 0x0000000b00007c02 */ /* 0x000fe40008000f00 */
[----:B------:R-:W1:Y:S02]  /*1a6a0*/  F2I.FTZ.U32.TRUNC.NTZ R7, R6 ;  /* 0x0000000600077305 */ /* 0x000e64000021f000 */
[----:B------:R-:W-:Y:S01]  /*1a6b0*/  IABS R0, R0 ;  /* 0x0000000000007213 */ /* 0x000fe20000000000 */
[----:B-1----:R-:W-:-:S02]  /*1a6c0*/  IMAD.MOV R2, RZ, RZ, -R7 ;  /* 0x000000ffff027224 */ /* 0x002fc400078e0a07 */
[----:B------:R-:W-:Y:S02]  /*1a6d0*/  IMAD.MOV.U32 R6, RZ, RZ, RZ ;  /* 0x000000ffff067224 */ /* 0x000fe400078e00ff */
[----:B------:R-:W-:-:S04]  /*1a6e0*/  IMAD R2, R2, R3, RZ ;  /* 0x0000000302027224 */ /* 0x000fc800078e02ff */
[----:B------:R-:W-:-:S06]  /*1a6f0*/  IMAD.HI.U32 R2, R7, R2, R6 ;  /* 0x0000000207027227 */ /* 0x000fcc00078e0006 */
[----:B------:R-:W-:-:S05]  /*1a700*/  IMAD.HI.U32 R5, R2, R0, RZ ;  /* 0x0000000002057227 */ /* 0x000fca00078e00ff */
[----:B------:R-:W-:-:S05]  /*1a710*/  IADD3 R2, PT, PT, -R5, RZ, RZ ;  /* 0x000000ff05027210 */ /* 0x000fca0007ffe1ff */
[----:B------:R-:W-:-:S05]  /*1a720*/  IMAD R0, R3, R2, R0 ;  /* 0x0000000203007224 */ /* 0x000fca00078e0200 */
[----:B------:R-:W-:-:S13]  /*1a730*/  ISETP.GT.U32.AND P0, PT, R3, R0, PT ;  /* 0x000000000300720c */ /* 0x000fda0003f04070 */
[----:B------:R-:W-:Y:S01]  /*1a740*/  @!P0 IMAD.IADD R0, R0, 0x1, -R3 ;  /* 0x0000000100008824 */ /* 0x000fe200078e0a03 */
[----:B------:R-:W-:Y:S02]  /*1a750*/  @!P0 IADD3 R5, PT, PT, R5, 0x1, RZ ;  /* 0x0000000105058810 */ /* 0x000fe40007ffe0ff */
[----:B------:R-:W-:Y:S02]  /*1a760*/  ELECT P0, URZ, PT ;  /* 0x0000000000ff782f */ /* 0x000fe40003800000 */
[----:B------:R-:W-:-:S13]  /*1a770*/  ISETP.GE.U32.AND P1, PT, R0, R3, PT ;  /* 0x000000030000720c */ /* 0x000fda0003f26070 */
[----:B------:R-:W-:-:S05]  /*1a780*/  @P1 VIADD R5, R5, 0x1 ;  /* 0x0000000105051836 */ /* 0x000fca0000000000 */
[----:B------:R-:W-:-:S13]  /*1a790*/  R2UR UR12, R5 ;  /* 0x00000000050c72ca */ /* 0x000fda00000e0000 */
[----:B------:R-:W-:Y:S02]  /*1a7a0*/  @!UP1 UIADD3 UR12, UPT, UPT, -UR12, URZ, URZ ;  /* 0x000000ff0c0c9290 */ /* 0x000fe4000fffe1ff */
[----:B------:R-:W-:-:S04]  /*1a7b0*/  @!UP0 ULOP3.LUT UR12, URZ, UR19, URZ, 0x33, !UPT ;  /* 0x00000013ff0c8292 */ /* 0x000fc8000f8e33ff */
[----:B------:R-:W-:-:S04]  /*1a7c0*/  UIADD3 UR8, UPT, UPT, -UR12, URZ, URZ ;  /* 0x000000ff0c087290 */ /* 0x000fc8000fffe1ff */
[----:B------:R-:W-:Y:S01]  /*1a7d0*/  UIMAD UR11, UR19, UR8, UR11 ;  /* 0x00000008130b72a4 */ /* 0x000fe2000f8e020b */
[----:B------:R-:W-:Y:S11]  /*1a7e0*/  BRA.U UP6, `(.L_x_384) ;  /* 0x0000000106047547 */ /* 0x000ff6000b800000 */
[----:B--23--:R-:W-:Y:S05]  /*1a7f0*/  BPT.TRAP 0x1 ;  /* 0x000000040000795c */ /* 0x00cfea0000300000 */
.L_x_384:
[----:B------:R-:W1:Y:S01]  /*1a800*/  S2UR UR18, SR_CgaCtaId ;  /* 0x00000000001279c3 */ /* 0x000e620000008800 */
[----:B------:R-:W-:Y:S01]  /*1a810*/  UMOV UR17, 0x400 ;  /* 0x0000040000117882 */ /* 0x000fe20000000000 */
[----:B------:R-:W-:Y:S01]  /*1a820*/  SHF.L.U32 R3, R4, 0x1f, RZ ;  /* 0x0000001f04037819 */ /* 0x000fe200000006ff */
[----:B-1----:R-:W-:-:S09]  /*1a830*/  ULEA UR17, UR18, UR17, 0x18 ;  /* 0x0000001112117291 */ /* 0x002fd2000f8ec0ff */
[----:B------:R-:W1:Y:S02]  /*1a840*/  SYNCS.PHASECHK.TRANS64.TRYWAIT P0, [UR17+0x1c0b0], R3 ;  /* 0x01c0b003ff0075a7 */ /* 0x000e640008001111 */
[----:B-1----:R-:W-:Y:S05]  /*1a850*/  @!P0 BRA `(.L_x_385) ;  /* 0x0000001800808947 */ /* 0x002fea0003800000 */
.L_x_495:
[----:B------:R-:W-:Y:S02]  /*1a860*/  UIADD3 UR28, UP0, UPT, UR26, 0x400, URZ ;  /* 0x000004001a1c7890 */ /* 0x000fe4000ff1e0ff */
[----:B------:R-:W-:Y:S02]  /*1a870*/  UIADD3 UR8, UPT, UPT, UR17, 0x14000, URZ ;  /* 0x0001400011087890 */ /* 0x000fe4000fffe0ff */
[----:B------:R-:W-:Y:S01]  /*1a880*/  UIADD3.X UR29, UPT, UPT, URZ, UR27, URZ, UP0, !UPT ;  /* 0x0000001bff1d7290 */ /* 0x000fe200087fe4ff */
[----:B------:R-:W-:-:S08]  /*1a890*/  UMOV UR9, URZ ;  /* 0x000000ff00097c82 */ /* 0x000fd00008000000 */
[----:B------:R4:W-:Y:S01]  /*1a8a0*/  UTMASTG.5D [UR8], [UR28] ;  /* 0x000000081c0073b5 */ /* 0x0009e20008020000 */
[----:B------:R0:W-:Y:S01]  /*1a8b0*/  UTMACMDFLUSH ;  /* 0x00000000000079b7 */ /* 0x0001e20000000000 */
[----:B----4-:R-:W-:Y:S05]  /*1a8c0*/  BRA.U UP6, `(.L_x_386) ;  /* 0x0000000106047547 */ /* 0x010fea000b800000 */
[----:B--23--:R-:W-:Y:S05]  /*1a8d0*/  BPT.TRAP 0x1 ;  /* 0x000000040000795c */ /* 0x00cfea0000300000 */
.L_x_386:
[----:B------:R-:W4:Y:S02]  /*1a8e0*/  SYNCS.PHASECHK.TRANS64.TRYWAIT P0, [UR17+0x1c0b8], R3 ;  /* 0x01c0b803ff0075a7 */ /* 0x000f240008001111 */
[----:B----4-:R-:W-:Y:S05]  /*1a8f0*/  @!P0 BRA `(.L_x_387) ;  /* 0x0000001800708947 */ /* 0x010fea0003800000 */
.L_x_497:
[----:B------:R-:W-:Y:S02]  /*1a900*/  UIADD3 UR28, UP0, UPT, UR26, 0x400, URZ ;  /* 0x000004001a1c7890 */ /* 0x000fe4000ff1e0ff */
[----:B------:R-:W-:Y:S02]  /*1a910*/  UIADD3 UR10, UPT, UPT, UR10, 0x80, URZ ;  /* 0x000000800a0a7890 */ /* 0x000fe4000fffe0ff */
[----:B------:R-:W-:Y:S02]  /*1a920*/  UIADD3 UR8, UPT, UPT, UR17, 0x18000, URZ ;  /* 0x0001800011087890 */ /* 0x000fe4000fffe0ff */
[----:B------:R-:W-:Y:S01]  /*1a930*/  UIADD3.X UR29, UPT, UPT, URZ, UR27, URZ, UP0, !UPT ;  /* 0x0000001bff1d7290 */ /* 0x000fe200087fe4ff */
[----:B------:R-:W-:-:S08]  /*1a940*/  UMOV UR9, URZ ;  /* 0x000000ff00097c82 */ /* 0x000fd00008000000 */
[----:B------:R4:W-:Y:S01]  /*1a950*/  UTMASTG.5D [UR8], [UR28] ;  /* 0x000000081c0073b5 */ /* 0x0009e20008020000 */
[----:B------:R0:W-:Y:S01]  /*1a960*/  UTMACMDFLUSH ;  /* 0x00000000000079b7 */ /* 0x0001e20000000000 */
[----:B------:R-:W-:-:S04]  /*1a970*/  DEPBAR.LE SB0, 0x1 ;  /* 0x000080400000791a */ /* 0x000fc80000000000 */
[----:B----4-:R-:W-:Y:S05]  /*1a980*/  BRA.U UP6, `(.L_x_388) ;  /* 0x0000000106047547 */ /* 0x010fea000b800000 */
[----:B--23--:R-:W-:Y:S05]  /*1a990*/  BPT.TRAP 0x1 ;  /* 0x000000040000795c */ /* 0x00cfea0000300000 */
.L_x_388:
[----:B------:R-:W-:-:S04]  /*1a9a0*/  UIADD3 UR8, UPT, UPT, UR17, 0x1c0c0, URZ ;  /* 0x0001c0c011087890 */ /* 0x000fc8000fffe0ff */
[----:B------:R-:W-:-:S09]  /*1a9b0*/  UPRMT UR8, UR18, 0x654, UR8 ;  /* 0x0000065412087896 */ /* 0x000fd20008000008 */
[----:B------:R-:W-:Y:S01]  /*1a9c0*/  SYNCS.ARRIVE.TRANS64.RED.A1T0 RZ, [UR8], RZ ;  /* 0x000000ffffff79a7 */ /* 0x000fe20008100408 */
[----:B------:R-:W-:-:S04]  /*1a9d0*/  DEPBAR.LE SB0, 0x0 ;  /* 0x000080000000791a */ /* 0x000fc80000000000 */
[----:B------:R-:W-:Y:S05]  /*1a9e0*/  BRA.U UP6, `(.L_x_389) ;  /* 0x0000000106047547 */ /* 0x000fea000b800000 */
[----:B--23--:R-:W-:Y:S05]  /*1a9f0*/  BPT.TRAP 0x1 ;  /* 0x000000040000795c */ /* 0x00cfea0000300000 */
.L_x_389:
[----:B------:R-:W-:Y:S01]  /*1aa00*/  UIADD3 UR17, UPT, UPT, UR17, 0x1c0c8, URZ ;  /* 0x0001c0c811117890 */ /* 0x000fe2000fffe0ff */
[----:B-1----:R-:W-:Y:S01]  /*1aa10*/  HFMA2 R0, -RZ, RZ, 0, 5.9604644775390625e-08 ;  /* 0x00000001ff007431 */ /* 0x002fe200000001ff */
[----:B------:R-:W-:Y:S02]  /*1aa20*/  LOP3.LUT R4, R4, 0x1, RZ, 0x3c, !PT ;  /* 0x0000000104047812 */ /* 0x000fe400078e3cff */
[----:B------:R-:W-:-:S09]  /*1aa30*/  UPRMT UR17, UR18, 0x654, UR17 ;  /* 0x0000065412117896 */ /* 0x000fd20008000011 */
[----:B------:R-:W-:Y:S03]  /*1aa40*/  SYNCS.ARRIVE.TRANS64.RED.A1T0 RZ, [UR17], RZ ;  /* 0x000000ffffff79a7 */ /* 0x000fe60008100411 */
.L_x_383:
[----:B--2---:R-:W-:-:S04]  /*1aa50*/  UIADD3 UR36, UPT, UPT, UR24, UR36, URZ ;  /* 0x0000002418247290 */ /* 0x004fc8000fffe0ff */
[----:B---3--:R-:W-:-:S09]  /*1aa60*/  UISETP.GE.AND UP0, UPT, UR36, UR16, UPT ;  /* 0x000000102400728c */ /* 0x008fd2000bf06270 */
[----:B------:R-:W-:Y:S05]  /*1aa70*/  BRA.U !UP0, `(.L_x_390) ;  /* 0xfffffff908907547 */ /* 0x000fea000b83ffff */
[----:B------:R-:W-:-:S13]  /*1aa80*/  LOP3.LUT P0, RZ, R0, 0xff, RZ, 0xc0, !PT ;  /* 0x000000ff00ff7812 */ /* 0x000fda000780c0ff */
[----:B------:R-:W-:Y:S05]  /*1aa90*/  @!P0 EXIT ;  /* 0x000000000000894d */ /* 0x000fea0003800000 */
[----:B------:R-:W1:Y:S01]  /*1aaa0*/  S2UR UR4, SR_CgaCtaId ;  /* 0x00000000000479c3 */ /* 0x000e620000008800 */
[----:B------:R-:W-:Y:S01]  /*1aab0*/  UMOV UR5, 0x400 ;  /* 0x0000040000057882 */ /* 0x000fe20000000000 */
[----:B------:R-:W-:Y:S01]  /*1aac0*/  UMOV UR6, 0x40 ;  /* 0x0000004000067882 */ /* 0x000fe20000000000 */
[----:B------:R-:W-:Y:S02]  /*1aad0*/  IMAD.MOV.U32 R2, RZ, RZ, 0xffff ;  /* 0x0000ffffff027424 */ /* 0x000fe400078e00ff */
[----:B------:R-:W-:Y:S01]  /*1aae0*/  IMAD.MOV.U32 R0, RZ, RZ, 0x1 ;  /* 0x00000001ff007424 */ /* 0x000fe200078e00ff */
[----:B-1----:R-:W-:Y:S02]  /*1aaf0*/  ULEA UR5, UR4, UR5, 0x18 ;  /* 0x0000000504057291 */ /* 0x002fe4000f8ec0ff */
[----:B------:R-:W-:-:S07]  /*1ab00*/  ULEA UR6, UR4, UR6, 0x18 ;  /* 0x0000000604067291 */ /* 0x000fce000f8ec0ff */
[----:B------:R-:W1:Y:S01]  /*1ab10*/  LDS R3, [UR5+0x1c0e0] ;  /* 0x01c0e005ff037984 */ /* 0x000e620008000800 */
[----:B------:R-:W-:-:S03]  /*1ab20*/  NOP ;  /* 0x0000000000007918 */ /* 0x000fc60000000000 */
[----:B------:R-:W2:Y:S01]  /*1ab30*/  LDS R5, [UR6+0x14] ;  /* 0x00001406ff057984 */ /* 0x000ea20008000800 */
[----:B-1----:R-:W-:-:S04]  /*1ab40*/  LOP3.LUT R3, R3, 0xffff, RZ, 0xc0, !PT ;  /* 0x0000ffff03037812 */ /* 0x002fc800078ec0ff */
[----:B------:R-:W-:-:S04]  /*1ab50*/  SHF.R.U32.HI R3, RZ, 0x5, R3 ;  /* 0x00000005ff037819 */ /* 0x000fc80000011603 */
[-C--:B------:R-:W-:Y:S02]  /*1ab60*/  SHF.L.U32 R2, R2, R3.reuse, RZ ;  /* 0x0000000302027219 */ /* 0x080fe400000006ff */
[----:B------:R-:W-:Y:S02]  /*1ab70*/  SHF.L.U32 R0, R0, R3, RZ ;  /* 0x0000000300007219 */ /* 0x000fe400000006ff */
[----:B--2---:R-:W-:-:S04]  /*1ab80*/  LOP3.LUT R5, R5, R2, RZ, 0xc0, !PT ;  /* 0x0000000205057212 */ /* 0x004fc800078ec0ff */
[----:B------:R-:W-:-:S13]  /*1ab90*/  ISETP.NE.AND P0, PT, R5, R2, PT ;  /* 0x000000020500720c */ /* 0x000fda0003f05270 */
[----:B------:R-:W-:Y:S05]  /*1aba0*/  @P0 BRA `(.L_x_391) ;  /* 0x00000000005c0947 */ /* 0x000fea0003800000 */
[----:B------:R-:W1:Y:S02]  /*1abb0*/  LDS R3, [UR6+0x18] ;  /* 0x00001806ff037984 */ /* 0x000e640008000800 */
[----:B-1----:R-:W-:-:S04]  /*1abc0*/  LOP3.LUT R3, R3, R0, RZ, 0xc0, !PT ;  /* 0x0000000003037212 */ /* 0x002fc800078ec0ff */
[----:B------:R-:W-:-:S13]  /*1abd0*/  ISETP.NE.AND P0, PT, R3, R0, PT ;  /* 0x000000000300720c */ /* 0x000fda0003f05270 */
[----:B------:R-:W-:Y:S05]  /*1abe0*/  @P0 BRA `(.L_x_392) ;  /* 0x0000000000400947 */ /* 0x000fea0003800000 */
[----:B------:R-:W-:Y:S01]  /*1abf0*/  R2UR UR8, R2 ;  /* 0x00000000020872ca */ /* 0x000fe200000e0000 */
[----:B------:R-:W1:Y:S01]  /*1ac00*/  S2R R3, SR_LANEID ;  /* 0x0000000000037919 */ /* 0x000e620000000000 */
[----:B------:R-:W-:Y:S01]  /*1ac10*/  LOP3.LUT R4, RZ, R0, RZ, 0x33, !PT ;  /* 0x00000000ff047212 */ /* 0x000fe200078e33ff */
[----:B------:R-:W-:Y:S02]  /*1ac20*/  VOTEU.ANY UR7, UPT, PT ;  /* 0x0000000000077886 */ /* 0x000fe400038e0100 */
[----:B------:R-:W-:Y:S01]  /*1ac30*/  UFLO.U32 UR7, UR7 ;  /* 0x00000007000772bd */ /* 0x000fe200080e0000 */
[----:B------:R-:W2:Y:S07]  /*1ac40*/  REDUX UR4, R4 ;  /* 0x00000000040473c4 */ /* 0x000eae0000000000 */
[----:B------:R-:W-:-:S06]  /*1ac50*/  ULOP3.LUT UR8, URZ, UR8, URZ, 0x33, !UPT ;  /* 0x00000008ff087292 */ /* 0x000fcc000f8e33ff */
[----:B------:R-:W-:-:S04]  /*1ac60*/  IMAD.U32 R2, RZ, RZ, UR8 ;  /* 0x00000008ff027e24 */ /* 0x000fc8000f8e00ff */
[----:B------:R-:W3:Y:S02]  /*1ac70*/  REDUX UR5, R2 ;  /* 0x00000000020573c4 */ /* 0x000ee40000000000 */
[----:B------:R4:W-:Y:S01]  /*1ac80*/  UTCATOMSWS.AND URZ, UR8 ;  /* 0x0000000800ff79e3 */ /* 0x0009e20008000000 */
[----:B--2---:R-:W-:Y:S01]  /*1ac90*/  IMAD.U32 R0, RZ, RZ, UR4 ;  /* 0x00000004ff007e24 */ /* 0x004fe2000f8e00ff */
[----:B-1----:R-:W-:Y:S01]  /*1aca0*/  ISETP.EQ.U32.AND P0, PT, R3, UR7, PT ;  /* 0x0000000703007c0c */ /* 0x002fe2000bf02070 */
[----:B---3--:R-:W-:-:S12]  /*1acb0*/  IMAD.U32 R3, RZ, RZ, UR5 ;  /* 0x00000005ff037e24 */ /* 0x008fd8000f8e00ff */
[----:B------:R4:W-:Y:S04]  /*1acc0*/  @P0 ATOMS.AND RZ, [UR6+0x14], R3 ;  /* 0x00001403ffff098c */ /* 0x0009e8000a800006 */
[----:B------:R4:W-:Y:S01]  /*1acd0*/  @P0 ATOMS.AND RZ, [UR6+0x18], R0 ;  /* 0x00001800ffff098c */ /* 0x0009e2000a800006 */
[----:B------:R-:W-:Y:S05]  /*1ace0*/  BRA `(.L_x_393) ;  /* 0x0000000000147947 */ /* 0x000fea0003800000 */
.L_x_392:
[----:B------:R-:W-:Y:S02]  /*1acf0*/  MOV R2, 0x1ad10 ;  /* 0x0001ad1000027802 */ /* 0x000fe40000000f00 */
[----:B------:R-:W-:Y:S05]  /*1ad00*/  CALL.REL.NOINC `($__internal_0_$__cuda_sm10x_tcgen05_guardrail_trap_col_being_dealloced_not_returned_by_alloc) ;  /* 0x0000001400847944 */ /* 0x000fea0003c00000 */
[----:B------:R-:W-:Y:S05]  /*1ad10*/  BRA `(.L_x_393) ;  /* 0x0000000000087947 */ /* 0x000fea0003800000 */
.L_x_391:
[----:B------:R-:W-:Y:S02]  /*1ad20*/  MOV R2, 0x1ad40 ;  /* 0x0001ad4000027802 */ /* 0x000fe40000000f00 */
[----:B------:R-:W-:Y:S05]  /*1ad30*/  CALL.REL.NOINC `($__internal_2_$__cuda_sm10x_tcgen05_guardrail_trap_unallocated_columns_being_dealloced) ;  /* 0x0000001400907944 */ /* 0x000fea0003c00000 */
.L_x_393:
[----:B------:R-:W-:Y:S01]  /*1ad40*/  NOP ;  /* 0x0000000000007918 */ /* 0x000fe20000000000 */
[----:B----4-:R-:W-:Y:S05]  /*1ad50*/  EXIT ;  /* 0x000000000000794d */ /* 0x010fea0003800000 */
.L_x_37:
[----:B-1----:R-:W-:-:S07]  /*1ad60*/  MOV R0, UR20 ;  /* 0x0000001400007c02 */ /* 0x002fce0008000f00 */
.L_x_394:
[----:B-1----:R1:W2:Y:S02]  /*1ad70*/  SYNCS.PHASECHK.TRANS64.TRYWAIT P0, [R0+URZ+0x1c000], R5 ;  /* 0x01c00005000075a7 */ /* 0x0022a400080011ff */
[----:B--2---:R-:W-:Y:S05]  /*1ad80*/  @!P0 NANOSLEEP.SYNCS 0x989680 ;  /* 0x009896800000895d */ /* 0x004fea0003900000 */
[----:B------:R-:W2:Y:S02]  /*1ad90*/  @!P0 SYNCS.PHASECHK.TRANS64 P0, [R0+URZ+0x1c000], R5 ;  /* 0x01c00005000085a7 */ /* 0x000ea400080010ff */
[----:B--2---:R-:W-:Y:S05]  /*1ada0*/  @!P0 BRA `(.L_x_394) ;  /* 0xfffffffc00f08947 */ /* 0x004fea000383ffff */
[----:B------:R-:W-:Y:S05]  /*1adb0*/  BRA `(.L_x_395) ;  /* 0xfffffe6c00cc7947 */ /* 0x000fea000383ffff */
.L_x_39:
[----:B------:R-:W-:-:S07]  /*1adc0*/  MOV R0, UR6 ;  /* 0x0000000600007c02 */ /* 0x000fce0008000f00 */
.L_x_396:
[----:B-1----:R1:W2:Y:S02]  /*1add0*/  SYNCS.PHASECHK.TRANS64.TRYWAIT P0, [R0+URZ+0x1c020], R3 ;  /* 0x01c02003000075a7 */ /* 0x0022a400080011ff */
[----:B--2---:R-:W-:Y:S05]  /*1ade0*/  @!P0 NANOSLEEP.SYNCS 0x989680 ;  /* 0x009896800000895d */ /* 0x004fea0003900000 */
[----:B------:R-:W2:Y:S02]  /*1adf0*/  @!P0 SYNCS.PHASECHK.TRANS64 P0, [R0+URZ+0x1c020], R3 ;  /* 0x01c02003000085a7 */ /* 0x000ea400080010ff */
[----:B--2---:R-:W-:Y:S05]  /*1ae00*/  @!P0 BRA `(.L_x_396) ;  /* 0xfffffffc00f08947 */ /* 0x004fea000383ffff */
[----:B------:R-:W-:Y:S05]  /*1ae10*/  BRA `(.L_x_397) ;  /* 0xfffffe6c00d47947 */ /* 0x000fea000383ffff */
.L_x_41:
[----:B------:R-:W-:-:S07]  /*1ae20*/  MOV R3, UR20 ;  /* 0x0000001400037c02 */ /* 0x000fce0008000f00 */
.L_x_398:
[----:B-1----:R1:W2:Y:S02]  /*1ae30*/  SYNCS.PHASECHK.TRANS64.TRYWAIT P0, [R3+URZ+0x1c058], R4 ;  /* 0x01c05804030075a7 */ /* 0x0022a400080011ff */
[----:B--2---:R-:W-:Y:S05]  /*1ae40*/  @!P0 NANOSLEEP.SYNCS 0x989680 ;  /* 0x009896800000895d */ /* 0x004fea0003900000 */
[----:B------:R-:W2:Y:S02]  /*1ae50*/  @!P0 SYNCS.PHASECHK.TRANS64 P0, [R3+URZ+0x1c058], R4 ;  /* 0x01c05804030085a7 */ /* 0x000ea400080010ff */
[----:B--2---:R-:W-:Y:S05]  /*1ae60*/  @!P0 BRA `(.L_x_398) ;  /* 0xfffffffc00f08947 */ /* 0x004fea000383ffff */
[----:B------:R-:W-:Y:S05]  /*1ae70*/  BRA `(.L_x_399) ;  /* 0xfffffe6c00fc7947 */ /* 0x000fea000383ffff */
.L_x_45:
[----:B------:R-:W-:-:S07]  /*1ae80*/  MOV R0, UR20 ;  /* 0x0000001400007c02 */ /* 0x000fce0008000f00 */
.L_x_400:
[----:B--2---:R2:W3:Y:S02]  /*1ae90*/  SYNCS.PHASECHK.TRANS64.TRYWAIT P0, [R0+URZ+0x1c008], R5 ;  /* 0x01c00805000075a7 */ /* 0x0044e400080011ff */
[----:B---3--:R-:W-:Y:S05]  /*1aea0*/  @!P0 NANOSLEEP.SYNCS 0x989680 ;  /* 0x009896800000895d */ /* 0x008fea0003900000 */
[----:B------:R-:W3:Y:S02]  /*1aeb0*/  @!P0 SYNCS.PHASECHK.TRANS64 P0, [R0+URZ+0x1c008], R5 ;  /* 0x01c00805000085a7 */ /* 0x000ee400080010ff */
[----:B---3--:R-:W-:Y:S05]  /*1aec0*/  @!P0 BRA `(.L_x_400) ;  /* 0xfffffffc00f08947 */ /* 0x008fea000383ffff */
[----:B------:R-:W-:Y:S05]  /*1aed0*/  BRA `(.L_x_401) ;  /* 0xfffffe70009c7947 */ /* 0x000fea000383ffff */
.L_x_47:
[----:B------:R-:W-:-:S07]  /*1aee0*/  MOV R0, UR20 ;  /* 0x0000001400007c02 */ /* 0x000fce0008000f00 */
.L_x_402:
[----:B-1----:R1:W2:Y:S02]  /*1aef0*/  SYNCS.PHASECHK.TRANS64.TRYWAIT P0, [R0+URZ+0x1c068], R5 ;  /* 0x01c06805000075a7 */ /* 0x0022a400080011ff */
[----:B--2---:R-:W-:Y:S05]  /*1af00*/  @!P0 NANOSLEEP.SYNCS 0x989680 ;  /* 0x009896800000895d */ /* 0x004fea0003900000 */
[----:B------:R-:W2:Y:S02]  /*1af10*/  @!P0 SYNCS.PHASECHK.TRANS64 P0, [R0+URZ+0x1c068], R5 ;  /* 0x01c06805000085a7 */ /* 0x000ea400080010ff */
[----:B--2---:R-:W-:Y:S05]  /*1af20*/  @!P0 BRA `(.L_x_402) ;  /* 0xfffffffc00f08947 */ /* 0x004fea000383ffff */
[----:B------:R-:W-:Y:S05]  /*1af30*/  BRA `(.L_x_403) ;  /* 0xfffffe7000a47947 */ /* 0x000fea000383ffff */
.L_x_51:
[----:B------:R-:W-:-:S07]  /*1af40*/  MOV R0, UR4 ;  /* 0x0000000400007c02 */ /* 0x000fce0008000f00 */
.L_x_404:
[----:B-1----:R1:W3:Y:S02]  /*1af50*/  SYNCS.PHASECHK.TRANS64.TRYWAIT P0, [R0+URZ+0x1c020], R3 ;  /* 0x01c02003000075a7 */ /* 0x0022e400080011ff */
[----:B---3--:R-:W-:Y:S05]  /*1af60*/  @!P0 NANOSLEEP.SYNCS 0x989680 ;  /* 0x009896800000895d */ /* 0x008fea0003900000 */
[----:B------:R-:W3:Y:S02]  /*1af70*/  @!P0 SYNCS.PHASECHK.TRANS64 P0, [R0+URZ+0x1c020], R3 ;  /* 0x01c02003000085a7 */ /* 0x000ee400080010ff */
[----:B---3--:R-:W-:Y:S05]  /*1af80*/  @!P0 BRA `(.L_x_404) ;  /* 0xfffffffc00f08947 */ /* 0x008fea000383ffff */
[----:B------:R-:W-:Y:S05]  /*1af90*/  BRA `(.L_x_405) ;  /* 0xfffffe7400407947 */ /* 0x000fea000383ffff */
.L_x_53:
[----:B------:R-:W-:-:S07]  /*1afa0*/  MOV R0, UR20 ;  /* 0x0000001400007c02 */ /* 0x000fce0008000f00 */
.L_x_406:
[----:B-1----:R1:W2:Y:S02]  /*1afb0*/  SYNCS.PHASECHK.TRANS64.TRYWAIT P0, [R0+URZ+0x1c0a0], R3 ;  /* 0x01c0a003000075a7 */ /* 0x0022a400080011ff */
[----:B--2---:R-:W-:Y:S05]  /*1afc0*/  @!P0 NANOSLEEP.SYNCS 0x989680 ;  /* 0x009896800000895d */ /* 0x004fea0003900000 */
[----:B------:R-:W2:Y:S02]  /*1afd0*/  @!P0 SYNCS.PHASECHK.TRANS64 P0, [R0+URZ+0x1c0a0], R3 ;  /* 0x01c0a003000085a7 */ /* 0x000ea400080010ff */
[----:B--2---:R-:W-:Y:S05]  /*1afe0*/  @!P0 BRA `(.L_x_406) ;  /* 0xfffffffc00f08947 */ /* 0x004fea000383ffff */
[----:B------:R-:W-:Y:S05]  /*1aff0*/  BRA `(.L_x_407) ;  /* 0xfffffe7400547947 */ /* 0x000fea000383ffff */
.L_x_55:
[----:B------:R-:W-:-:S07]  /*1b000*/  MOV R0, UR20 ;  /* 0x0000001400007c02 */ /* 0x000fce0008000f00 */
.L_x_408:
[----:B-1----:R1:W2:Y:S02]  /*1b010*/  SYNCS.PHASECHK.TRANS64.TRYWAIT P0, [R0+URZ+0x1c058], R5 ;  /* 0x01c05805000075a7 */ /* 0x0022a400080011ff */
[----:B--2---:R-:W-:Y:S05]  /*1b020*/  @!P0 NANOSLEEP.SYNCS 0x989680 ;  /* 0x009896800000895d */ /* 0x004fea0003900000 */
[----:B------:R-:W2:Y:S02]  /*1b030*/  @!P0 SYNCS.PHASECHK.TRANS64 P0, [R0+URZ+0x1c058], R5 ;  /* 0x01c05805000085a7 */ /* 0x000ea400080010ff */
[----:B--2---:R-:W-:Y:S05]  /*1b040*/  @!P0 BRA `(.L_x_408) ;  /* 0xfffffffc00f08947 */ /* 0x004fea000383ffff */
[----:B------:R-:W-:Y:S05]  /*1b050*/  BRA `(.L_x_409) ;  /* 0xfffffe74005c7947 */ /* 0x000fea000383ffff */
.L_x_59:
[----:B------:R-:W-:Y:S07]  /*1b060*/  MOV R0, UR7 ;  /* 0x0000000700007c02 */ /* 0x000fee0008000f00 */
.L_x_410:
[----:B--2---:R2:W3:Y:S02]  /*1b070*/  SYNCS.PHASECHK.TRANS64.TRYWAIT P0, [R0+URZ+0x1c020], R3 ;  /* 0x01c02003000075a7 */ /* 0x0044e400080011ff */
[----:B---3--:R-:W-:Y:S05]  /*1b080*/  @!P0 NANOSLEEP.SYNCS 0x989680 ;  /* 0x009896800000895d */ /* 0x008fea0003900000 */
[----:B------:R-:W3:Y:S02]  /*1b090*/  @!P0 SYNCS.PHASECHK.TRANS64 P0, [R0+URZ+0x1c020], R3 ;  /* 0x01c02003000085a7 */ /* 0x000ee400080010ff */
[----:B---3--:R-:W-:Y:S05]  /*1b0a0*/  @!P0 BRA `(.L_x_410) ;  /* 0xfffffffc00f08947 */ /* 0x008fea000383ffff */
[----:B------:R-:W-:Y:S05]  /*1b0b0*/  BRA `(.L_x_411) ;  /* 0xfffffe7800d47947 */ /* 0x000fea000383ffff */
.L_x_62:
[----:B------:R-:W-:Y:S07]  /*1b0c0*/  MOV R0, UR20 ;  /* 0x0000001400007c02 */ /* 0x000fee0008000f00 */
.L_x_412:
[----:B--2---:R2:W3:Y:S02]  /*1b0d0*/  SYNCS.PHASECHK.TRANS64.TRYWAIT P0, [R0+URZ+0x1c0a8], R3 ;  /* 0x01c0a803000075a7 */ /* 0x0044e400080011ff */
[----:B---3--:R-:W-:Y:S05]  /*1b0e0*/  @!P0 NANOSLEEP.SYNCS 0x989680 ;  /* 0x009896800000895d */ /* 0x008fea0003900000 */
[----:B------:R-:W3:Y:S02]  /*1b0f0*/  @!P0 SYNCS.PHASECHK.TRANS64 P0, [R0+URZ+0x1c0a8], R3 ;  /* 0x01c0a803000085a7 */ /* 0x000ee400080010ff */
[----:B---3--:R-:W-:Y:S05]  /*1b100*/  @!P0 BRA `(.L_x_412) ;  /* 0xfffffffc00f08947 */ /* 0x008fea000383ffff */
[----:B------:R-:W-:Y:S05]  /*1b110*/  BRA `(.L_x_413) ;  /* 0xfffffe7c00b47947 */ /* 0x000fea000383ffff */
.L_x_64:
[----:B------:R-:W-:Y:S07]  /*1b120*/  MOV R0, UR20 ;  /* 0x0000001400007c02 */ /* 0x000fee0008000f00 */
.L_x_414:
[----:B--2---:R2:W3:Y:S02]  /*1b130*/  SYNCS.PHASECHK.TRANS64.TRYWAIT P0, [R0+URZ+0x1c068], R5 ;  /* 0x01c06805000075a7 */ /* 0x0044e400080011ff */
[----:B---3--:R-:W-:Y:S05]  /*1b140*/  @!P0 NANOSLEEP.SYNCS 0x989680 ;  /* 0x009896800000895d */ /* 0x008fea0003900000 */
[----:B------:R-:W3:Y:S02]  /*1b150*/  @!P0 SYNCS.PHASECHK.TRANS64 P0, [R0+URZ+0x1c068], R5 ;  /* 0x01c06805000085a7 */ /* 0x000ee400080010ff */
[----:B---3--:R-:W-:Y:S05]  /*1b160*/  @!P0 BRA `(.L_x_414) ;  /* 0xfffffffc00f08947 */ /* 0x008fea000383ffff */
[----:B------:R-:W-:Y:S05]  /*1b170*/  BRA `(.L_x_415) ;  /* 0xfffffe7c00bc7947 */ /* 0x000fea000383ffff */
.L_x_70:
[----:B------:R-:W-:Y:S07]  /*1b180*/  MOV R0, UR4 ;  /* 0x0000000400007c02 */ /* 0x000fee0008000f00 */
.L_x_416:
[----:B-1----:R1:W2:Y:S02]  /*1b190*/  SYNCS.PHASECHK.TRANS64.TRYWAIT P0, [R0+URZ+0x1c020], R3 ;  /* 0x01c02003000075a7 */ /* 0x0022a400080011ff */
[----:B--2---:R-:W-:Y:S05]  /*1b1a0*/  @!P0 NANOSLEEP.SYNCS 0x989680 ;  /* 0x009896800000895d */ /* 0x004fea0003900000 */
[----:B------:R-:W2:Y:S02]  /*1b1b0*/  @!P0 SYNCS.PHASECHK.TRANS64 P0, [R0+URZ+0x1c020], R3 ;  /* 0x01c02003000085a7 */ /* 0x000ea400080010ff */
[----:B--2---:R-:W-:Y:S05]  /*1b1c0*/  @!P0 BRA `(.L_x_416) ;  /* 0xfffffffc00f08947 */ /* 0x004fea000383ffff */
[----:B------:R-:W-:Y:S05]  /*1b1d0*/  BRA `(.L_x_417) ;  /* 0xfffffe8400b07947 */ /* 0x000fea000383ffff */
.L_x_72:
[----:B------:R-:W-:Y:S07]  /*1b1e0*/  MOV R0, UR20 ;  /* 0x0000001400007c02 */ /* 0x000fee0008000f00 */
.L_x_418:
[----:B-1----:R1:W2:Y:S02]  /*1b1f0*/  SYNCS.PHASECHK.TRANS64.TRYWAIT P0, [R0+URZ+0x1c0a0], R3 ;  /* 0x01c0a003000075a7 */ /* 0x0022a400080011ff */
[----:B--2---:R-:W-:Y:S05]  /*1b200*/  @!P0 NANOSLEEP.SYNCS 0x989680 ;  /* 0x009896800000895d */ /* 0x004fea0003900000 */
[----:B------:R-:W2:Y:S02]  /*1b210*/  @!P0 SYNCS.PHASECHK.TRANS64 P0, [R0+URZ+0x1c0a0], R3 ;  /* 0x01c0a003000085a7 */ /* 0x000ea400080010ff */
[----:B--2---:R-:W-:Y:S05]  /*1b220*/  @!P0 BRA `(.L_x_418) ;  /* 0xfffffffc00f08947 */ /* 0x004fea000383ffff */
[----:B------:R-:W-:Y:S05]  /*1b230*/  BRA `(.L_x_419) ;  /* 0xfffffe8400c47947 */ /* 0x000fea000383ffff */
.L_x_74:
[----:B------:R-:W-:Y:S01]  /*1b240*/  MOV R6, UR20 ;  /* 0x0000001400067c02 */ /* 0x000fe20008000f00 */
[----:B------:R-:W-:Y:S05]  /*1b250*/  IMAD.U32 R5, RZ, RZ, UR34 ;  /* 0x00000022ff057e24 */ /* 0x000fea000f8e00ff */
[----:B------:R-:W-:Y:S07]  /*1b260*/  SHF.L.U32 R5, R5, 0x1f, RZ ;  /* 0x0000001f05057819 */ /* 0x000fee00000006ff */
.L_x_420:
[----:B-1----:R1:W2:Y:S02]  /*1b270*/  SYNCS.PHASECHK.TRANS64.TRYWAIT P0, [R6+URZ+0x1c058], R5 ;  /* 0x01c05805060075a7 */ /* 0x0022a400080011ff */
[----:B--2---:R-:W-:Y:S05]  /*1b280*/  @!P0 NANOSLEEP.SYNCS 0x989680 ;  /* 0x009896800000895d */ /* 0x004fea0003900000 */
[----:B------:R-:W2:Y:S02]  /*1b290*/  @!P0 SYNCS.PHASECHK.TRANS64 P0, [R6+URZ+0x1c058], R5 ;  /* 0x01c05805060085a7 */ /* 0x000ea400080010ff */
[----:B--2---:R-:W-:Y:S05]  /*1b2a0*/  @!P0 BRA `(.L_x_420) ;  /* 0xfffffffc00f08947 */ /* 0x004fea000383ffff */
[----:B------:R-:W-:Y:S05]  /*1b2b0*/  BRA `(.L_x_421) ;  /* 0xfffffe8400d07947 */ /* 0x000fea000383ffff */
.L_x_82:
[----:B------:R-:W-:-:S07]  /*1b2c0*/  MOV R0, UR20 ;  /* 0x0000001400007c02 */ /* 0x000fce0008000f00 */
.L_x_422:
[----:B--2---:R2:W3:Y:S02]  /*1b2d0*/  SYNCS.PHASECHK.TRANS64.TRYWAIT P0, [R0+URZ+0x1c0a8], R3 ;  /* 0x01c0a803000075a7 */ /* 0x0044e400080011ff */
[----:B---3--:R-:W-:Y:S05]  /*1b2e0*/  @!P0 NANOSLEEP.SYNCS 0x989680 ;  /* 0x009896800000895d */ /* 0x008fea0003900000 */
[----:B------:R-:W3:Y:S02]  /*1b2f0*/  @!P0 SYNCS.PHASECHK.TRANS64 P0, [R0+URZ+0x1c0a8], R3 ;  /* 0x01c0a803000085a7 */ /* 0x000ee400080010ff */
[----:B---3--:R-:W-:Y:S05]  /*1b300*/  @!P0 BRA `(.L_x_422) ;  /* 0xfffffffc00f08947 */ /* 0x008fea000383ffff */
[----:B------:R-:W-:Y:S05]  /*1b310*/  BRA `(.L_x_423) ;  /* 0xfffffe8c00207947 */ /* 0x000fea000383ffff */
.L_x_84:
[----:B------:R-:W-:-:S07]  /*1b320*/  MOV R0, UR20 ;  /* 0x0000001400007c02 */ /* 0x000fce0008000f00 */
.L_x_424:
[----:B--2---:R2:W3:Y:S02]  /*1b330*/  SYNCS.PHASECHK.TRANS64.TRYWAIT P0, [R0+URZ+0x1c068], R5 ;  /* 0x01c06805000075a7 */ /* 0x0044e400080011ff */
[----:B---3--:R-:W-:Y:S05]  /*1b340*/  @!P0 NANOSLEEP.SYNCS 0x989680 ;  /* 0x009896800000895d */ /* 0x008fea0003900000 */
[----:B------:R-:W3:Y:S02]  /*1b350*/  @!P0 SYNCS.PHASECHK.TRANS64 P0, [R0+URZ+0x1c068], R5 ;  /* 0x01c06805000085a7 */ /* 0x000ee400080010ff */
[----:B---3--:R-:W-:Y:S05]  /*1b360*/  @!P0 BRA `(.L_x_424) ;  /* 0xfffffffc00f08947 */ /* 0x008fea000383ffff */
[----:B------:R-:W-:Y:S05]  /*1b370*/  BRA `(.L_x_425) ;  /* 0xfffffe8c00287947 */ /* 0x000fea000383ffff */
.L_x_96:
[----:B-1----:R1:W2:Y:S02]  /*1b380*/  SYNCS.PHASECHK.TRANS64.TRYWAIT P0, [R16+URZ+0x1c0c0], R3 ;  /* 0x01c0c003100075a7 */ /* 0x0022a400080011ff */
[----:B--2---:R-:W-:Y:S05]  /*1b390*/  @!P0 NANOSLEEP.SYNCS 0x989680 ;  /* 0x009896800000895d */ /* 0x004fea0003900000 */
[----:B------:R-:W2:Y:S02]  /*1b3a0*/  @!P0 SYNCS.PHASECHK.TRANS64 P0, [R16+URZ+0x1c0c0], R3 ;  /* 0x01c0c003100085a7 */ /* 0x000ea400080010ff */
[----:B--2---:R-:W-:Y:S05]  /*1b3b0*/  @!P0 BRA `(.L_x_96) ;  /* 0xfffffffc00f08947 */ /* 0x004fea000383ffff */
[----:B------:R-:W-:Y:S05]  /*1b3c0*/  BRA `(.L_x_426) ;  /* 0xfffffe9400907947 */ /* 0x000fea000383ffff */
.L_x_163:
[----:B--2---:R2:W3:Y:S02]  /*1b3d0*/  SYNCS.PHASECHK.TRANS64.TRYWAIT P0, [R16+URZ+0x1c0c8], R3 ;  /* 0x01c0c803100075a7 */ /* 0x0044e400080011ff */
[----:B---3--:R-:W-:Y:S05]  /*1b3e0*/  @!P0 NANOSLEEP.SYNCS 0x989680 ;  /* 0x009896800000895d */ /* 0x008fea0003900000 */
[----:B------:R-:W3:Y:S02]  /*1b3f0*/  @!P0 SYNCS.PHASECHK.TRANS64 P0, [R16+URZ+0x1c0c8], R3 ;  /* 0x01c0c803100085a7 */ /* 0x000ee400080010ff */
[----:B---3--:R-:W-:Y:S05]  /*1b400*/  @!P0 BRA `(.L_x_163) ;  /* 0xfffffffc00f08947 */ /* 0x008fea000383ffff */
[----:B------:R-:W-:Y:S05]  /*1b410*/  BRA `(.L_x_427) ;  /* 0xfffffed400147947 */ /* 0x000fea000383ffff */
.L_x_169:
[----:B-1----:R1:W2:Y:S02]  /*1b420*/  SYNCS.PHASECHK.TRANS64.TRYWAIT P0, [R61+URZ+0x1c070], R0 ;  /* 0x01c070003d0075a7 */ /* 0x0022a400080011ff */
[----:B--2---:R-:W-:Y:S05]  /*1b430*/  @!P0 NANOSLEEP.SYNCS 0x989680 ;  /* 0x009896800000895d */ /* 0x004fea0003900000 */
[----:B------:R-:W2:Y:S02]  /*1b440*/  @!P0 SYNCS.PHASECHK.TRANS64 P0, [R61+URZ+0x1c070], R0 ;  /* 0x01c070003d0085a7 */ /* 0x000ea400080010ff */
[----:B--2---:R-:W-:Y:S05]  /*1b450*/  @!P0 BRA `(.L_x_169) ;  /* 0xfffffffc00f08947 */ /* 0x004fea000383ffff */
[----:B------:R-:W-:Y:S05]  /*1b460*/  BRA `(.L_x_428) ;  /* 0xfffffed8002c7947 */ /* 0x000fea000383ffff */
.L_x_172:
[----:B--2---:R2:W3:Y:S02]  /*1b470*/  SYNCS.PHASECHK.TRANS64.TRYWAIT P1, [R61+URZ+0x1c080], R6 ;  /* 0x01c080063d0075a7 */ /* 0x0044e400080211ff */
[----:B---3--:R-:W-:Y:S05]  /*1b480*/  @!P1 NANOSLEEP.SYNCS 0x989680 ;  /* 0x009896800000995d */ /* 0x008fea0003900000 */
[----:B------:R-:W3:Y:S02]  /*1b490*/  @!P1 SYNCS.PHASECHK.TRANS64 P1, [R61+URZ+0x1c080], R6 ;  /* 0x01c080063d0095a7 */ /* 0x000ee400080210ff */
[----:B---3--:R-:W-:Y:S05]  /*1b4a0*/  @!P1 BRA `(.L_x_172) ;  /* 0xfffffffc00f09947 */ /* 0x008fea000383ffff */
[----:B------:R-:W-:Y:S05]  /*1b4b0*/  BRA `(.L_x_429) ;  /* 0xfffffed800547947 */ /* 0x000fea000383ffff */
.L_x_175:
[----:B-1----:R1:W3:Y:S02]  /*1b4c0*/  SYNCS.PHASECHK.TRANS64.TRYWAIT P0, [R61+URZ+0x1c070], R0 ;  /* 0x01c070003d0075a7 */ /* 0x0022e400080011ff */
[----:B---3--:R-:W-:Y:S05]  /*1b4d0*/  @!P0 NANOSLEEP.SYNCS 0x989680 ;  /* 0x009896800000895d */ /* 0x008fea0003900000 */
[----:B------:R-:W3:Y:S02]  /*1b4e0*/  @!P0 SYNCS.PHASECHK.TRANS64 P0, [R61+URZ+0x1c070], R0 ;  /* 0x01c070003d0085a7 */ /* 0x000ee400080010ff */
[----:B---3--:R-:W-:Y:S05]  /*1b4f0*/  @!P0 BRA `(.L_x_175) ;  /* 0xfffffffc00f08947 */ /* 0x008fea000383ffff */
[----:B------:R-:W-:Y:S05]  /*1b500*/  BRA `(.L_x_430) ;  /* 0xfffffed8009c7947 */ /* 0x000fea000383ffff */
.L_x_177:
[----:B-1----:R1:W3:Y:S02]  /*1b510*/  SYNCS.PHASECHK.TRANS64.TRYWAIT P0, [R61+URZ+0x1c090], R0 ;  /* 0x01c090003d0075a7 */ /* 0x0022e400080011ff */
[----:B---3--:R-:W-:Y:S05]  /*1b520*/  @!P0 NANOSLEEP.SYNCS 0x989680 ;  /* 0x009896800000895d */ /* 0x008fea0003900000 */
[----:B------:R-:W3:Y:S02]  /*1b530*/  @!P0 SYNCS.PHASECHK.TRANS64 P0, [R61+URZ+0x1c090], R0 ;  /* 0x01c090003d0085a7 */ /* 0x000ee400080010ff */
[----:B---3--:R-:W-:Y:S05]  /*1b540*/  @!P0 BRA `(.L_x_177) ;  /* 0xfffffffc00f08947 */ /* 0x008fea000383ffff */
[----:B------:R-:W-:Y:S05]  /*1b550*/  BRA `(.L_x_431) ;  /* 0xfffffed800e47947 */ /* 0x000fea000383ffff */
.L_x_188:
[----:B------:R1:W1:Y:S02]  /*1b560*/  SYNCS.PHASECHK.TRANS64.TRYWAIT P0, [R61+URZ+0x1c080], R0 ;  /* 0x01c080003d0075a7 */ /* 0x00026400080011ff */
[----:B-1----:R-:W-:Y:S05]  /*1b570*/  @!P0 NANOSLEEP.SYNCS 0x989680 ;  /* 0x009896800000895d */ /* 0x002fea0003900000 */
[----:B------:R-:W1:Y:S02]  /*1b580*/  @!P0 SYNCS.PHASECHK.TRANS64 P0, [R61+URZ+0x1c080], R0 ;  /* 0x01c080003d0085a7 */ /* 0x000e6400080010ff */
[----:B-1----:R-:W-:Y:S05]  /*1b590*/  @!P0 BRA `(.L_x_188) ;  /* 0xfffffffc00f08947 */ /* 0x002fea000383ffff */
[----:B------:R-:W-:Y:S05]  /*1b5a0*/  BRA `(.L_x_432) ;  /* 0xfffffee400187947 */ /* 0x000fea000383ffff */
.L_x_190:
[----:B-1----:R1:W3:Y:S02]  /*1b5b0*/  SYNCS.PHASECHK.TRANS64.TRYWAIT P0, [R61+URZ+0x1c098], R0 ;  /* 0x01c098003d0075a7 */ /* 0x0022e400080011ff */
[----:B---3--:R-:W-:Y:S05]  /*1b5c0*/  @!P0 NANOSLEEP.SYNCS 0x989680 ;  /* 0x009896800000895d */ /* 0x008fea0003900000 */
[----:B------:R-:W3:Y:S02]  /*1b5d0*/  @!P0 SYNCS.PHASECHK.TRANS64 P0, [R61+URZ+0x1c098], R0 ;  /* 0x01c098003d0085a7 */ /* 0x000ee400080010ff */
[----:B---3--:R-:W-:Y:S05]  /*1b5e0*/  @!P0 BRA `(.L_x_190) ;  /* 0xfffffffc00f08947 */ /* 0x008fea000383ffff */
[----:B------:R-:W-:Y:S05]  /*1b5f0*/  BRA `(.L_x_433) ;  /* 0xfffffee4005c7947 */ /* 0x000fea000383ffff */
.L_x_203:
[----:B---3--:R3:W1:Y:S02]  /*1b600*/  SYNCS.PHASECHK.TRANS64.TRYWAIT P0, [R61+URZ+0x1c070], R4 ;  /* 0x01c070043d0075a7 */ /* 0x00866400080011ff */
[----:B-1----:R-:W-:Y:S05]  /*1b610*/  @!P0 NANOSLEEP.SYNCS 0x989680 ;  /* 0x009896800000895d */ /* 0x002fea0003900000 */
[----:B------:R-:W1:Y:S02]  /*1b620*/  @!P0 SYNCS.PHASECHK.TRANS64 P0, [R61+URZ+0x1c070], R4 ;  /* 0x01c070043d0085a7 */ /* 0x000e6400080010ff */
[----:B-1----:R-:W-:Y:S05]  /*1b630*/  @!P0 BRA `(.L_x_203) ;  /* 0xfffffffc00f08947 */ /* 0x002fea000383ffff */
[----:B------:R-:W-:Y:S05]  /*1b640*/  BRA `(.L_x_434) ;  /* 0xfffffeec00b07947 */ /* 0x000fea000383ffff */
.L_x_206:
[----:B------:R1:W1:Y:S02]  /*1b650*/  SYNCS.PHASECHK.TRANS64.TRYWAIT P0, [R61+URZ+0x1c090], R0 ;  /* 0x01c090003d0075a7 */ /* 0x00026400080011ff */
[----:B-1----:R-:W-:Y:S05]  /*1b660*/  @!P0 NANOSLEEP.SYNCS 0x989680 ;  /* 0x009896800000895d */ /* 0x002fea0003900000 */
[----:B------:R-:W1:Y:S02]  /*1b670*/  @!P0 SYNCS.PHASECHK.TRANS64 P0, [R61+URZ+0x1c090], R0 ;  /* 0x01c090003d0085a7 */ /* 0x000e6400080010ff */
[----:B-1----:R-:W-:Y:S05]  /*1b680*/  @!P0 BRA `(.L_x_206) ;  /* 0xfffffffc00f08947 */ /* 0x002fea000383ffff */
[----:B------:R-:W-:Y:S05]  /*1b690*/  BRA `(.L_x_435) ;  /* 0xfffffeec00d47947 */ /* 0x000fea000383ffff */
.L_x_209:
[----:B------:R1:W1:Y:S02]  /*1b6a0*/  SYNCS.PHASECHK.TRANS64.TRYWAIT P0, [R61+URZ+0x1c0c0], R0 ;  /* 0x01c0c0003d0075a7 */ /* 0x00026400080011ff */
[----:B-1----:R-:W-:Y:S05]  /*1b6b0*/  @!P0 NANOSLEEP.SYNCS 0x989680 ;  /* 0x009896800000895d */ /* 0x002fea0003900000 */
[----:B------:R-:W1:Y:S02]  /*1b6c0*/  @!P0 SYNCS.PHASECHK.TRANS64 P0, [R61+URZ+0x1c0c0], R0 ;  /* 0x01c0c0003d0085a7 */ /* 0x000e6400080010ff */
[----:B-1----:R-:W-:Y:S05]  /*1b6d0*/  @!P0 BRA `(.L_x_209) ;  /* 0xfffffffc00f08947 */ /* 0x002fea000383ffff */
[----:B------:R-:W-:Y:S05]  /*1b6e0*/  BRA `(.L_x_436) ;  /* 0xfffffeec00e07947 */ /* 0x000fea000383ffff */
.L_x_219:
[----:B-1----:R1:W2:Y:S02]  /*1b6f0*/  SYNCS.PHASECHK.TRANS64.TRYWAIT P0, [R61+URZ+0x1c080], R4 ;  /* 0x01c080043d0075a7 */ /* 0x0022a400080011ff */
[----:B--2---:R-:W-:Y:S05]  /*1b700*/  @!P0 NANOSLEEP.SYNCS 0x989680 ;  /* 0x009896800000895d */ /* 0x004fea0003900000 */
[----:B------:R-:W2:Y:S02]  /*1b710*/  @!P0 SYNCS.PHASECHK.TRANS64 P0, [R61+URZ+0x1c080], R4 ;  /* 0x01c080043d0085a7 */ /* 0x000ea400080010ff */
[----:B--2---:R-:W-:Y:S05]  /*1b720*/  @!P0 BRA `(.L_x_219) ;  /* 0xfffffffc00f08947 */ /* 0x004fea000383ffff */
[----:B------:R-:W-:Y:S05]  /*1b730*/  BRA `(.L_x_437) ;  /* 0xffffff0000bc7947 */ /* 0x000fea000383ffff */
.L_x_222:
[----:B------:R1:W1:Y:S02]  /*1b740*/  SYNCS.PHASECHK.TRANS64.TRYWAIT P0, [R61+URZ+0x1c098], R0 ;  /* 0x01c098003d0075a7 */ /* 0x00026400080011ff */
[----:B-1----:R-:W-:Y:S05]  /*1b750*/  @!P0 NANOSLEEP.SYNCS 0x989680 ;  /* 0x009896800000895d */ /* 0x002fea0003900000 */
[----:B------:R-:W1:Y:S02]  /*1b760*/  @!P0 SYNCS.PHASECHK.TRANS64 P0, [R61+URZ+0x1c098], R0 ;  /* 0x01c098003d0085a7 */ /* 0x000e6400080010ff */
[----:B-1----:R-:W-:Y:S05]  /*1b770*/  @!P0 BRA `(.L_x_222) ;  /* 0xfffffffc00f08947 */ /* 0x002fea000383ffff */
[----:B------:R-:W-:Y:S05]  /*1b780*/  BRA `(.L_x_438) ;  /* 0xffffff0000e07947 */ /* 0x000fea000383ffff */
.L_x_225:
[----:B------:R1:W1:Y:S02]  /*1b790*/  SYNCS.PHASECHK.TRANS64.TRYWAIT P0, [R61+URZ+0x1c0c8], R0 ;  /* 0x01c0c8003d0075a7 */ /* 0x00026400080011ff */
[----:B-1----:R-:W-:Y:S05]  /*1b7a0*/  @!P0 NANOSLEEP.SYNCS 0x989680 ;  /* 0x009896800000895d */ /* 0x002fea0003900000 */
[----:B------:R-:W1:Y:S02]  /*1b7b0*/  @!P0 SYNCS.PHASECHK.TRANS64 P0, [R61+URZ+0x1c0c8], R0 ;  /* 0x01c0c8003d0085a7 */ /* 0x000e6400080010ff */
[----:B-1----:R-:W-:Y:S05]  /*1b7c0*/  @!P0 BRA `(.L_x_225) ;  /* 0xfffffffc00f08947 */ /* 0x002fea000383ffff */
[----:B------:R-:W-:Y:S05]  /*1b7d0*/  BRA `(.L_x_439) ;  /* 0xffffff0000ec7947 */ /* 0x000fea000383ffff */
.L_x_237:
[----:B------:R-:W-:-:S07]  /*1b7e0*/  MOV R0, UR6 ;  /* 0x0000000600007c02 */ /* 0x000fce0008000f00 */
.L_x_440:
[----:B-1----:R1:W2:Y:S02]  /*1b7f0*/  SYNCS.PHASECHK.TRANS64.TRYWAIT P0, [R0+URZ], R3 ;  /* 0x00000003000075a7 */ /* 0x0022a400080011ff */
[----:B--2---:R-:W-:Y:S05]  /*1b800*/  @!P0 NANOSLEEP.SYNCS 0x989680 ;  /* 0x009896800000895d */ /* 0x004fea0003900000 */
[----:B------:R-:W2:Y:S02]  /*1b810*/  @!P0 SYNCS.PHASECHK.TRANS64 P0, [R0+URZ], R3 ;  /* 0x00000003000085a7 */ /* 0x000ea400080010ff */
[----:B--2---:R-:W-:Y:S05]  /*1b820*/  @!P0 BRA `(.L_x_440) ;  /* 0xfffffffc00f08947 */ /* 0x004fea000383ffff */
[----:B------:R-:W-:Y:S05]  /*1b830*/  BRA `(.L_x_441) ;  /* 0xffffff1800907947 */ /* 0x000fea000383ffff */
.L_x_240:
[----:B------:R-:W-:-:S07]  /*1b840*/  MOV R0, UR5 ;  /* 0x0000000500007c02 */ /* 0x000fce0008000f00 */
.L_x_442:
[----:B-1----:R1:W4:Y:S02]  /*1b850*/  SYNCS.PHASECHK.TRANS64.TRYWAIT P1, [R0+URZ], R3 ;  /* 0x00000003000075a7 */ /* 0x00232400080211ff */
[----:B----4-:R-:W-:Y:S05]  /*1b860*/  @!P1 NANOSLEEP.SYNCS 0x989680 ;  /* 0x009896800000995d */ /* 0x010fea0003900000 */
[----:B------:R-:W4:Y:S02]  /*1b870*/  @!P1 SYNCS.PHASECHK.TRANS64 P1, [R0+URZ], R3 ;  /* 0x00000003000095a7 */ /* 0x000f2400080210ff */
[----:B----4-:R-:W-:Y:S05]  /*1b880*/  @!P1 BRA `(.L_x_442) ;  /* 0xfffffffc00f09947 */ /* 0x010fea000383ffff */
[----:B------:R-:W-:Y:S05]  /*1b890*/  BRA `(.L_x_443) ;  /* 0xffffff1c00187947 */ /* 0x000fea000383ffff */
.L_x_247:
[----:B-1----:R-:W-:-:S04]  /*1b8a0*/  MOV R4, UR41 ;  /* 0x0000002900047c02 */ /* 0x002fc80008000f00 */
[----:B------:R1:W2:Y:S03]  /*1b8b0*/  SYNCS.PHASECHK.TRANS64.TRYWAIT P5, [R4+URZ], R3 ;  /* 0x00000003040075a7 */ /* 0x0002a600080a11ff */
[----:B--2---:R-:W-:Y:S05]  /*1b8c0*/  @!P5 NANOSLEEP.SYNCS 0x989680 ;  /* 0x009896800000d95d */ /* 0x004fea0003900000 */
[----:B------:R-:W2:Y:S02]  /*1b8d0*/  @!P5 SYNCS.PHASECHK.TRANS64 P5, [R4+URZ], R3 ;  /* 0x000000030400d5a7 */ /* 0x000ea400080a10ff */
[----:B--2---:R-:W-:Y:S05]  /*1b8e0*/  @!P5 BRA `(.L_x_247) ;  /* 0xfffffffc00ecd947 */ /* 0x004fea000383ffff */
[----:B------:R-:W-:Y:S05]  /*1b8f0*/  BRA `(.L_x_444) ;  /* 0xffffff2800507947 */ /* 0x000fea000383ffff */
.L_x_252:
[----:B------:R-:W-:-:S07]  /*1b900*/  MOV R5, UR6 ;  /* 0x0000000600057c02 */ /* 0x000fce0008000f00 */
.L_x_445:
[----:B---3--:R3:W4:Y:S02]  /*1b910*/  SYNCS.PHASECHK.TRANS64.TRYWAIT P2, [R5+URZ], R0 ;  /* 0x00000000050075a7 */ /* 0x00872400080411ff */
[----:B----4-:R-:W-:Y:S05]  /*1b920*/  @!P2 NANOSLEEP.SYNCS 0x989680 ;  /* 0x009896800000a95d */ /* 0x010fea0003900000 */
[----:B------:R-:W4:Y:S02]  /*1b930*/  @!P2 SYNCS.PHASECHK.TRANS64 P2, [R5+URZ], R0 ;  /* 0x000000000500a5a7 */ /* 0x000f2400080410ff */
[----:B----4-:R-:W-:Y:S05]  /*1b940*/  @!P2 BRA `(.L_x_445) ;  /* 0xfffffffc00f0a947 */ /* 0x010fea000383ffff */
[----:B------:R-:W-:Y:S05]  /*1b950*/  BRA `(.L_x_446) ;  /* 0xffffff5400e87947 */ /* 0x000fea000383ffff */
.L_x_257:
[----:B------:R-:W-:-:S07]  /*1b960*/  MOV R3, UR6 ;  /* 0x0000000600037c02 */ /* 0x000fce0008000f00 */
.L_x_447:
[----:B-1----:R1:W2:Y:S02]  /*1b970*/  SYNCS.PHASECHK.TRANS64.TRYWAIT P1, [R3+URZ], R0 ;  /* 0x00000000030075a7 */ /* 0x0022a400080211ff */
[----:B--2---:R-:W-:Y:S05]  /*1b980*/  @!P1 NANOSLEEP.SYNCS 0x989680 ;  /* 0x009896800000995d */ /* 0x004fea0003900000 */
[----:B------:R-:W2:Y:S02]  /*1b990*/  @!P1 SYNCS.PHASECHK.TRANS64 P1, [R3+URZ], R0 ;  /* 0x00000000030095a7 */ /* 0x000ea400080210ff */
[----:B--2---:R-:W-:Y:S05]  /*1b9a0*/  @!P1 BRA `(.L_x_447) ;  /* 0xfffffffc00f09947 */ /* 0x004fea000383ffff */
[----:B------:R-:W-:Y:S05]  /*1b9b0*/  BRA `(.L_x_448) ;  /* 0xffffff5c00487947 */ /* 0x000fea000383ffff */
.L_x_262:
[----:B------:R-:W-:-:S07]  /*1b9c0*/  MOV R0, UR4 ;  /* 0x0000000400007c02 */ /* 0x000fce0008000f00 */
.L_x_449:
[----:B-1----:R1:W3:Y:S02]  /*1b9d0*/  SYNCS.PHASECHK.TRANS64.TRYWAIT P1, [R0+URZ], R3 ;  /* 0x00000003000075a7 */ /* 0x0022e400080211ff */
[----:B---3--:R-:W-:Y:S05]  /*1b9e0*/  @!P1 NANOSLEEP.SYNCS 0x989680 ;  /* 0x009896800000995d */ /* 0x008fea0003900000 */
[----:B------:R-:W3:Y:S02]  /*1b9f0*/  @!P1 SYNCS.PHASECHK.TRANS64 P1, [R0+URZ], R3 ;  /* 0x00000003000095a7 */ /* 0x000ee400080210ff */
[----:B---3--:R-:W-:Y:S05]  /*1ba00*/  @!P1 BRA `(.L_x_449) ;  /* 0xfffffffc00f09947 */ /* 0x008fea000383ffff */
[----:B------:R-:W-:Y:S05]  /*1ba10*/  BRA `(.L_x_450) ;  /* 0xffffff6000147947 */ /* 0x000fea000383ffff */
.L_x_269:
[----:B-1----:R-:W-:-:S04]  /*1ba20*/  MOV R4, UR41 ;  /* 0x0000002900047c02 */ /* 0x002fc80008000f00 */
[----:B------:R1:W4:Y:S03]  /*1ba30*/  SYNCS.PHASECHK.TRANS64.TRYWAIT P5, [R4+URZ], R3 ;  /* 0x00000003040075a7 */ /* 0x00032600080a11ff */
[----:B----4-:R-:W-:Y:S05]  /*1ba40*/  @!P5 NANOSLEEP.SYNCS 0x989680 ;  /* 0x009896800000d95d */ /* 0x010fea0003900000 */
[----:B------:R-:W4:Y:S02]  /*1ba50*/  @!P5 SYNCS.PHASECHK.TRANS64 P5, [R4+URZ], R3 ;  /* 0x000000030400d5a7 */ /* 0x000f2400080a10ff */
[----:B----4-:R-:W-:Y:S05]  /*1ba60*/  @!P5 BRA `(.L_x_269) ;  /* 0xfffffffc00ecd947 */ /* 0x010fea000383ffff */
[----:B------:R-:W-:Y:S05]  /*1ba70*/  BRA `(.L_x_451) ;  /* 0xffffff8400587947 */ /* 0x000fea000383ffff */
.L_x_274:
[----:B------:R-:W-:-:S07]  /*1ba80*/  MOV R3, UR5 ;  /* 0x0000000500037c02 */ /* 0x000fce0008000f00 */
.L_x_452:
[----:B--2---:R2:W3:Y:S02]  /*1ba90*/  SYNCS.PHASECHK.TRANS64.TRYWAIT P2, [R3+URZ], R0 ;  /* 0x00000000030075a7 */ /* 0x0044e400080411ff */
[----:B---3--:R-:W-:Y:S05]  /*1baa0*/  @!P2 NANOSLEEP.SYNCS 0x989680 ;  /* 0x009896800000a95d */ /* 0x008fea0003900000 */
[----:B------:R-:W3:Y:S02]  /*1bab0*/  @!P2 SYNCS.PHASECHK.TRANS64 P2, [R3+URZ], R0 ;  /* 0x000000000300a5a7 */ /* 0x000ee400080410ff */
[----:B---3--:R-:W-:Y:S05]  /*1bac0*/  @!P2 BRA `(.L_x_452) ;  /* 0xfffffffc00f0a947 */ /* 0x008fea000383ffff */
[----:B------:R-:W-:Y:S05]  /*1bad0*/  BRA `(.L_x_453) ;  /* 0xffffffb000d87947 */ /* 0x000fea000383ffff */
.L_x_278:
[----:B------:R-:W-:-:S07]  /*1bae0*/  MOV R3, UR5 ;  /* 0x0000000500037c02 */ /* 0x000fce0008000f00 */
.L_x_454:
[----:B-1----:R1:W2:Y:S02]  /*1baf0*/  SYNCS.PHASECHK.TRANS64.TRYWAIT P1, [R3+URZ], R0 ;  /* 0x00000000030075a7 */ /* 0x0022a400080211ff */
[----:B--2---:R-:W-:Y:S05]  /*1bb00*/  @!P1 NANOSLEEP.SYNCS 0x989680 ;  /* 0x009896800000995d */ /* 0x004fea0003900000 */
[----:B------:R-:W2:Y:S02]  /*1bb10*/  @!P1 SYNCS.PHASECHK.TRANS64 P1, [R3+URZ], R0 ;  /* 0x00000000030095a7 */ /* 0x000ea400080210ff */
[----:B--2---:R-:W-:Y:S05]  /*1bb20*/  @!P1 BRA `(.L_x_454) ;  /* 0xfffffffc00f09947 */ /* 0x004fea000383ffff */
[----:B------:R-:W-:Y:S05]  /*1bb30*/  BRA `(.L_x_455) ;  /* 0xffffffb800307947 */ /* 0x000fea000383ffff */
.L_x_282:
[----:B------:R-:W-:-:S07]  /*1bb40*/  MOV R0, UR4 ;  /* 0x0000000400007c02 */ /* 0x000fce0008000f00 */
.L_x_456:
[----:B-1----:R1:W4:Y:S02]  /*1bb50*/  SYNCS.PHASECHK.TRANS64.TRYWAIT P0, [R0+URZ], R3 ;  /* 0x00000003000075a7 */ /* 0x00232400080011ff */
[----:B----4-:R-:W-:Y:S05]  /*1bb60*/  @!P0 NANOSLEEP.SYNCS 0x989680 ;  /* 0x009896800000895d */ /* 0x010fea0003900000 */
[----:B------:R-:W4:Y:S02]  /*1bb70*/  @!P0 SYNCS.PHASECHK.TRANS64 P0, [R0+URZ], R3 ;  /* 0x00000003000085a7 */ /* 0x000f2400080010ff */
[----:B----4-:R-:W-:Y:S05]  /*1bb80*/  @!P0 BRA `(.L_x_456) ;  /* 0xfffffffc00f08947 */ /* 0x010fea000383ffff */
[----:B------:R-:W-:Y:S05]  /*1bb90*/  BRA `(.L_x_457) ;  /* 0xffffffb800dc7947 */ /* 0x000fea000383ffff */
.L_x_288:
[----:B------:R-:W-:-:S07]  /*1bba0*/  MOV R3, UR8 ;  /* 0x0000000800037c02 */ /* 0x000fce0008000f00 */
.L_x_458:
[----:B-1----:R1:W2:Y:S02]  /*1bbb0*/  SYNCS.PHASECHK.TRANS64.TRYWAIT P1, [R3+URZ+0x1c010], R6 ;  /* 0x01c01006030075a7 */ /* 0x0022a400080211ff */
[----:B--2---:R-:W-:Y:S05]  /*1bbc0*/  @!P1 NANOSLEEP.SYNCS 0x989680 ;  /* 0x009896800000995d */ /* 0x004fea0003900000 */
[----:B------:R-:W2:Y:S02]  /*1bbd0*/  @!P1 SYNCS.PHASECHK.TRANS64 P1, [R3+URZ+0x1c010], R6 ;  /* 0x01c01006030095a7 */ /* 0x000ea400080210ff */
[----:B--2---:R-:W-:Y:S05]  /*1bbe0*/  @!P1 BRA `(.L_x_458) ;  /* 0xfffffffc00f09947 */ /* 0x004fea000383ffff */
[----:B------:R-:W-:Y:S05]  /*1bbf0*/  BRA `(.L_x_459) ;  /* 0xffffffc000807947 */ /* 0x000fea000383ffff */
.L_x_294:
[----:B--2---:R-:W-:-:S07]  /*1bc00*/  MOV R0, UR17 ;  /* 0x0000001100007c02 */ /* 0x004fce0008000f00 */
.L_x_460:
[----:B-1----:R1:W2:Y:S02]  /*1bc10*/  SYNCS.PHASECHK.TRANS64.TRYWAIT P1, [R0+URZ+0x1c038], R5 ;  /* 0x01c03805000075a7 */ /* 0x0022a400080211ff */
[----:B--2---:R-:W-:Y:S05]  /*1bc20*/  @!P1 NANOSLEEP.SYNCS 0x989680 ;  /* 0x009896800000995d */ /* 0x004fea0003900000 */
[----:B------:R-:W2:Y:S02]  /*1bc30*/  @!P1 SYNCS.PHASECHK.TRANS64 P1, [R0+URZ+0x1c038], R5 ;  /* 0x01c03805000095a7 */ /* 0x000ea400080210ff */
[----:B--2---:R-:W-:Y:S05]  /*1bc40*/  @!P1 BRA `(.L_x_460) ;  /* 0xfffffffc00f09947 */ /* 0x004fea000383ffff */
[----:B------:R-:W-:Y:S05]  /*1bc50*/  BRA `(.L_x_461) ;  /* 0xffffffc000d47947 */ /* 0x000fea000383ffff */
.L_x_300:
[----:B------:R-:W-:-:S07]  /*1bc60*/  MOV R3, UR8 ;  /* 0x0000000800037c02 */ /* 0x000fce0008000f00 */
.L_x_462:
[----:B-1----:R1:W2:Y:S02]  /*1bc70*/  SYNCS.PHASECHK.TRANS64.TRYWAIT P1, [R3+URZ+0x1c018], R6 ;  /* 0x01c01806030075a7 */ /* 0x0022a400080211ff */
[----:B--2---:R-:W-:Y:S05]  /*1bc80*/  @!P1 NANOSLEEP.SYNCS 0x989680 ;  /* 0x009896800000995d */ /* 0x004fea0003900000 */
[----:B------:R-:W2:Y:S02]  /*1bc90*/  @!P1 SYNCS.PHASECHK.TRANS64 P1, [R3+URZ+0x1c018], R6 ;  /* 0x01c01806030095a7 */ /* 0x000ea400080210ff */
[----:B--2---:R-:W-:Y:S05]  /*1bca0*/  @!P1 BRA `(.L_x_462) ;  /* 0xfffffffc00f09947 */ /* 0x004fea000383ffff */
[----:B------:R-:W-:Y:S05]  /*1bcb0*/  BRA `(.L_x_463) ;  /* 0xffffffc400407947 */ /* 0x000fea000383ffff */
.L_x_306:
[----:B--2---:R-:W-:-:S07]  /*1bcc0*/  MOV R0, UR17 ;  /* 0x0000001100007c02 */ /* 0x004fce0008000f00 */
.L_x_464:
[----:B-1----:R1:W2:Y:S02]  /*1bcd0*/  SYNCS.PHASECHK.TRANS64.TRYWAIT P1, [R0+URZ+0x1c038], R3 ;  /* 0x01c03803000075a7 */ /* 0x0022a400080211ff */
[----:B--2---:R-:W-:Y:S05]  /*1bce0*/  @!P1 NANOSLEEP.SYNCS 0x989680 ;  /* 0x009896800000995d */ /* 0x004fea0003900000 */
[----:B------:R-:W2:Y:S02]  /*1bcf0*/  @!P1 SYNCS.PHASECHK.TRANS64 P1, [R0+URZ+0x1c038], R3 ;  /* 0x01c03803000095a7 */ /* 0x000ea400080210ff */
[----:B--2---:R-:W-:Y:S05]  /*1bd00*/  @!P1 BRA `(.L_x_464) ;  /* 0xfffffffc00f09947 */ /* 0x004fea000383ffff */
[----:B------:R-:W-:Y:S05]  /*1bd10*/  BRA `(.L_x_465) ;  /* 0xffffffc400a07947 */ /* 0x000fea000383ffff */
.L_x_312:
[----:B--2---:R-:W-:-:S07]  /*1bd20*/  MOV R0, UR17 ;  /* 0x0000001100007c02 */ /* 0x004fce0008000f00 */
.L_x_466:
[----:B-1----:R1:W2:Y:S02]  /*1bd30*/  SYNCS.PHASECHK.TRANS64.TRYWAIT P1, [R0+URZ+0x1c038], R3 ;  /* 0x01c03803000075a7 */ /* 0x0022a400080211ff */
[----:B--2---:R-:W-:Y:S05]  /*1bd40*/  @!P1 NANOSLEEP.SYNCS 0x989680 ;  /* 0x009896800000995d */ /* 0x004fea0003900000 */
[----:B------:R-:W2:Y:S02]  /*1bd50*/  @!P1 SYNCS.PHASECHK.TRANS64 P1, [R0+URZ+0x1c038], R3 ;  /* 0x01c03803000095a7 */ /* 0x000ea400080210ff */
[----:B--2---:R-:W-:Y:S05]  /*1bd60*/  @!P1 BRA `(.L_x_466) ;  /* 0xfffffffc00f09947 */ /* 0x004fea000383ffff */
[----:B------:R-:W-:Y:S05]  /*1bd70*/  BRA `(.L_x_467) ;  /* 0xffffffc800587947 */ /* 0x000fea000383ffff */
.L_x_317:
[----:B------:R-:W-:-:S07]  /*1bd80*/  MOV R0, UR17 ;  /* 0x0000001100007c02 */ /* 0x000fce0008000f00 */
.L_x_468:
[----:B-1----:R1:W2:Y:S02]  /*1bd90*/  SYNCS.PHASECHK.TRANS64.TRYWAIT P1, [R0+URZ+0x1c038], R3 ;  /* 0x01c03803000075a7 */ /* 0x0022a400080211ff */
[----:B--2---:R-:W-:Y:S05]  /*1bda0*/  @!P1 NANOSLEEP.SYNCS 0x989680 ;  /* 0x009896800000995d */ /* 0x004fea0003900000 */
[----:B------:R-:W2:Y:S02]  /*1bdb0*/  @!P1 SYNCS.PHASECHK.TRANS64 P1, [R0+URZ+0x1c038], R3 ;  /* 0x01c03803000095a7 */ /* 0x000ea400080210ff */
[----:B--2---:R-:W-:Y:S05]  /*1bdc0*/  @!P1 BRA `(.L_x_468) ;  /* 0xfffffffc00f09947 */ /* 0x004fea000383ffff */
[----:B------:R-:W-:Y:S05]  /*1bdd0*/  BRA `(.L_x_469) ;  /* 0xffffffc800cc7947 */ /* 0x000fea000383ffff */
.L_x_322:
[----:B------:R-:W-:-:S07]  /*1bde0*/  MOV R0, UR17 ;  /* 0x0000001100007c02 */ /* 0x000fce0008000f00 */
.L_x_470:
[----:B-1----:R1:W2:Y:S02]  /*1bdf0*/  SYNCS.PHASECHK.TRANS64.TRYWAIT P1, [R0+URZ+0x1c038], R3 ;  /* 0x01c03803000075a7 */ /* 0x0022a400080211ff */
[----:B--2---:R-:W-:Y:S05]  /*1be00*/  @!P1 NANOSLEEP.SYNCS 0x989680 ;  /* 0x009896800000995d */ /* 0x004fea0003900000 */
[----:B------:R-:W2:Y:S02]  /*1be10*/  @!P1 SYNCS.PHASECHK.TRANS64 P1, [R0+URZ+0x1c038], R3 ;  /* 0x01c03803000095a7 */ /* 0x000ea400080210ff */
[----:B--2---:R-:W-:Y:S05]  /*1be20*/  @!P1 BRA `(.L_x_470) ;  /* 0xfffffffc00f09947 */ /* 0x004fea000383ffff */
[----:B------:R-:W-:Y:S05]  /*1be30*/  BRA `(.L_x_471) ;  /* 0xffffffcc00347947 */ /* 0x000fea000383ffff */
.L_x_327:
[----:B------:R-:W-:-:S07]  /*1be40*/  MOV R0, UR17 ;  /* 0x0000001100007c02 */ /* 0x000fce0008000f00 */
.L_x_472:
[----:B-1----:R1:W2:Y:S02]  /*1be50*/  SYNCS.PHASECHK.TRANS64.TRYWAIT P1, [R0+URZ+0x1c038], R3 ;  /* 0x01c03803000075a7 */ /* 0x0022a400080211ff */
[----:B--2---:R-:W-:Y:S05]  /*1be60*/  @!P1 NANOSLEEP.SYNCS 0x989680 ;  /* 0x009896800000995d */ /* 0x004fea0003900000 */
[----:B------:R-:W2:Y:S02]  /*1be70*/  @!P1 SYNCS.PHASECHK.TRANS64 P1, [R0+URZ+0x1c038], R3 ;  /* 0x01c03803000095a7 */ /* 0x000ea400080210ff */
[----:B--2---:R-:W-:Y:S05]  /*1be80*/  @!P1 BRA `(.L_x_472) ;  /* 0xfffffffc00f09947 */ /* 0x004fea000383ffff */
[----:B------:R-:W-:Y:S05]  /*1be90*/  BRA `(.L_x_473) ;  /* 0xffffffcc009c7947 */ /* 0x000fea000383ffff */
.L_x_332:
[----:B------:R-:W-:-:S07]  /*1bea0*/  MOV R0, UR17 ;  /* 0x0000001100007c02 */ /* 0x000fce0008000f00 */
.L_x_474:
[----:B-1----:R1:W2:Y:S02]  /*1beb0*/  SYNCS.PHASECHK.TRANS64.TRYWAIT P1, [R0+URZ+0x1c038], R3 ;  /* 0x01c03803000075a7 */ /* 0x0022a400080211ff */
[----:B--2---:R-:W-:Y:S05]  /*1bec0*/  @!P1 NANOSLEEP.SYNCS 0x989680 ;  /* 0x009896800000995d */ /* 0x004fea0003900000 */
[----:B------:R-:W2:Y:S02]  /*1bed0*/  @!P1 SYNCS.PHASECHK.TRANS64 P1, [R0+URZ+0x1c038], R3 ;  /* 0x01c03803000095a7 */ /* 0x000ea400080210ff */
[----:B--2---:R-:W-:Y:S05]  /*1bee0*/  @!P1 BRA `(.L_x_474) ;  /* 0xfffffffc00f09947 */ /* 0x004fea000383ffff */
[----:B------:R-:W-:Y:S05]  /*1bef0*/  BRA `(.L_x_475) ;  /* 0xffffffd000047947 */ /* 0x000fea000383ffff */
.L_x_337:
[----:B------:R-:W-:-:S07]  /*1bf00*/  MOV R0, UR17 ;  /* 0x0000001100007c02 */ /* 0x000fce0008000f00 */
.L_x_476:
[----:B-1----:R1:W2:Y:S02]  /*1bf10*/  SYNCS.PHASECHK.TRANS64.TRYWAIT P1, [R0+URZ+0x1c038], R3 ;  /* 0x01c03803000075a7 */ /* 0x0022a400080211ff */
[----:B--2---:R-:W-:Y:S05]  /*1bf20*/  @!P1 NANOSLEEP.SYNCS 0x989680 ;  /* 0x009896800000995d */ /* 0x004fea0003900000 */
[----:B------:R-:W2:Y:S02]  /*1bf30*/  @!P1 SYNCS.PHASECHK.TRANS64 P1, [R0+URZ+0x1c038], R3 ;  /* 0x01c03803000095a7 */ /* 0x000ea400080210ff */
[----:B--2---:R-:W-:Y:S05]  /*1bf40*/  @!P1 BRA `(.L_x_476) ;  /* 0xfffffffc00f09947 */ /* 0x004fea000383ffff */
[----:B------:R-:W-:Y:S05]  /*1bf50*/  BRA `(.L_x_477) ;  /* 0xffffffd0006c7947 */ /* 0x000fea000383ffff */
.L_x_342:
[----:B------:R-:W-:-:S07]  /*1bf60*/  MOV R0, UR17 ;  /* 0x0000001100007c02 */ /* 0x000fce0008000f00 */
.L_x_478:
[----:B-1----:R1:W2:Y:S02]  /*1bf70*/  SYNCS.PHASECHK.TRANS64.TRYWAIT P1, [R0+URZ+0x1c038], R3 ;  /* 0x01c03803000075a7 */ /* 0x0022a400080211ff */
[----:B--2---:R-:W-:Y:S05]  /*1bf80*/  @!P1 NANOSLEEP.SYNCS 0x989680 ;  /* 0x009896800000995d */ /* 0x004fea0003900000 */
[----:B------:R-:W2:Y:S02]  /*1bf90*/  @!P1 SYNCS.PHASECHK.TRANS64 P1, [R0+URZ+0x1c038], R3 ;  /* 0x01c03803000095a7 */ /* 0x000ea400080210ff */
[----:B--2---:R-:W-:Y:S05]  /*1bfa0*/  @!P1 BRA `(.L_x_478) ;  /* 0xfffffffc00f09947 */ /* 0x004fea000383ffff */
[----:B------:R-:W-:Y:S05]  /*1bfb0*/  BRA `(.L_x_479) ;  /* 0xffffffd000d87947 */ /* 0x000fea000383ffff */
.L_x_347:
[----:B------:R-:W-:-:S07]  /*1bfc0*/  MOV R0, UR17 ;  /* 0x0000001100007c02 */ /* 0x000fce0008000f00 */
.L_x_480:
[----:B-1----:R1:W2:Y:S02]  /*1bfd0*/  SYNCS.PHASECHK.TRANS64.TRYWAIT P1, [R0+URZ+0x1c038], R3 ;  /* 0x01c03803000075a7 */ /* 0x0022a400080211ff */
[----:B--2---:R-:W-:Y:S05]  /*1bfe0*/  @!P1 NANOSLEEP.SYNCS 0x989680 ;  /* 0x009896800000995d */ /* 0x004fea0003900000 */
[----:B------:R-:W2:Y:S02]  /*1bff0*/  @!P1 SYNCS.PHASECHK.TRANS64 P1, [R0+URZ+0x1c038], R3 ;  /* 0x01c03803000095a7 */ /* 0x000ea400080210ff */
[----:B--2---:R-:W-:Y:S05]  /*1c000*/  @!P1 BRA `(.L_x_480) ;  /* 0xfffffffc00f09947 */ /* 0x004fea000383ffff */
[----:B------:R-:W-:Y:S05]  /*1c010*/  BRA `(.L_x_481) ;  /* 0xffffffd400407947 */ /* 0x000fea000383ffff */
.L_x_353:
[----:B------:R-:W-:-:S07]  /*1c020*/  MOV R0, UR17 ;  /* 0x0000001100007c02 */ /* 0x000fce0008000f00 */
.L_x_482:
[----:B-1----:R1:W2:Y:S02]  /*1c030*/  SYNCS.PHASECHK.TRANS64.TRYWAIT P1, [R0+URZ+0x1c038], R3 ;  /* 0x01c03803000075a7 */ /* 0x0022a400080211ff */
[----:B--2---:R-:W-:Y:S05]  /*1c040*/  @!P1 NANOSLEEP.SYNCS 0x989680 ;  /* 0x009896800000995d */ /* 0x004fea0003900000 */
[----:B------:R-:W2:Y:S02]  /*1c050*/  @!P1 SYNCS.PHASECHK.TRANS64 P1, [R0+URZ+0x1c038], R3 ;  /* 0x01c03803000095a7 */ /* 0x000ea400080210ff */
[----:B--2---:R-:W-:Y:S05]  /*1c060*/  @!P1 BRA `(.L_x_482) ;  /* 0xfffffffc00f09947 */ /* 0x004fea000383ffff */
[----:B------:R-:W-:Y:S05]  /*1c070*/  BRA `(.L_x_483) ;  /* 0xffffffd400bc7947 */ /* 0x000fea000383ffff */
.L_x_358:
[----:B------:R-:W-:-:S07]  /*1c080*/  MOV R0, UR17 ;  /* 0x0000001100007c02 */ /* 0x000fce0008000f00 */
.L_x_484:
[----:B-1----:R1:W2:Y:S02]  /*1c090*/  SYNCS.PHASECHK.TRANS64.TRYWAIT P1, [R0+URZ+0x1c038], R3 ;  /* 0x01c03803000075a7 */ /* 0x0022a400080211ff */
[----:B--2---:R-:W-:Y:S05]  /*1c0a0*/  @!P1 NANOSLEEP.SYNCS 0x989680 ;  /* 0x009896800000995d */ /* 0x004fea0003900000 */
[----:B------:R-:W2:Y:S02]  /*1c0b0*/  @!P1 SYNCS.PHASECHK.TRANS64 P1, [R0+URZ+0x1c038], R3 ;  /* 0x01c03803000095a7 */ /* 0x000ea400080210ff */
[----:B--2---:R-:W-:Y:S05]  /*1c0c0*/  @!P1 BRA `(.L_x_484) ;  /* 0xfffffffc00f09947 */ /* 0x004fea000383ffff */
[----:B------:R-:W-:Y:S05]  /*1c0d0*/  BRA `(.L_x_485) ;  /* 0xffffffd800247947 */ /* 0x000fea000383ffff */
.L_x_363:
[----:B------:R-:W-:-:S07]  /*1c0e0*/  MOV R0, UR17 ;  /* 0x0000001100007c02 */ /* 0x000fce0008000f00 */
.L_x_486:
[----:B-1----:R1:W2:Y:S02]  /*1c0f0*/  SYNCS.PHASECHK.TRANS64.TRYWAIT P1, [R0+URZ+0x1c038], R3 ;  /* 0x01c03803000075a7 */ /* 0x0022a400080211ff */
[----:B--2---:R-:W-:Y:S05]  /*1c100*/  @!P1 NANOSLEEP.SYNCS 0x989680 ;  /* 0x009896800000995d */ /* 0x004fea0003900000 */
[----:B------:R-:W2:Y:S02]  /*1c110*/  @!P1 SYNCS.PHASECHK.TRANS64 P1, [R0+URZ+0x1c038], R3 ;  /* 0x01c03803000095a7 */ /* 0x000ea400080210ff */
[----:B--2---:R-:W-:Y:S05]  /*1c120*/  @!P1 BRA `(.L_x_486) ;  /* 0xfffffffc00f09947 */ /* 0x004fea000383ffff */
[----:B------:R-:W-:Y:S05]  /*1c130*/  BRA `(.L_x_487) ;  /* 0xffffffd800947947 */ /* 0x000fea000383ffff */
.L_x_368:
[----:B------:R-:W-:-:S07]  /*1c140*/  MOV R0, UR17 ;  /* 0x0000001100007c02 */ /* 0x000fce0008000f00 */
.L_x_488:
[----:B-1----:R1:W2:Y:S02]  /*1c150*/  SYNCS.PHASECHK.TRANS64.TRYWAIT P1, [R0+URZ+0x1c038], R3 ;  /* 0x01c03803000075a7 */ /* 0x0022a400080211ff */
[----:B--2---:R-:W-:Y:S05]  /*1c160*/  @!P1 NANOSLEEP.SYNCS 0x989680 ;  /* 0x009896800000995d */ /* 0x004fea0003900000 */
[----:B------:R-:W2:Y:S02]  /*1c170*/  @!P1 SYNCS.PHASECHK.TRANS64 P1, [R0+URZ+0x1c038], R3 ;  /* 0x01c03803000095a7 */ /* 0x000ea400080210ff */
[----:B--2---:R-:W-:Y:S05]  /*1c180*/  @!P1 BRA `(.L_x_488) ;  /* 0xfffffffc00f09947 */ /* 0x004fea000383ffff */
[----:B------:R-:W-:Y:S05]  /*1c190*/  BRA `(.L_x_489) ;  /* 0xffffffd800fc7947 */ /* 0x000fea000383ffff */
.L_x_373:
[----:B------:R-:W-:-:S07]  /*1c1a0*/  MOV R0, UR17 ;  /* 0x0000001100007c02 */ /* 0x000fce0008000f00 */
.L_x_490:
[----:B-1----:R1:W2:Y:S02]  /*1c1b0*/  SYNCS.PHASECHK.TRANS64.TRYWAIT P1, [R0+URZ+0x1c038], R3 ;  /* 0x01c03803000075a7 */ /* 0x0022a400080211ff */
[----:B--2---:R-:W-:Y:S05]  /*1c1c0*/  @!P1 NANOSLEEP.SYNCS 0x989680 ;  /* 0x009896800000995d */ /* 0x004fea0003900000 */
[----:B------:R-:W2:Y:S02]  /*1c1d0*/  @!P1 SYNCS.PHASECHK.TRANS64 P1, [R0+URZ+0x1c038], R3 ;  /* 0x01c03803000095a7 */ /* 0x000ea400080210ff */
[----:B--2---:R-:W-:Y:S05]  /*1c1e0*/  @!P1 BRA `(.L_x_490) ;  /* 0xfffffffc00f09947 */ /* 0x004fea000383ffff */
[----:B------:R-:W-:Y:S05]  /*1c1f0*/  BRA `(.L_x_491) ;  /* 0xffffffdc00707947 */ /* 0x000fea000383ffff */
.L_x_378:
[----:B------:R-:W-:-:S07]  /*1c200*/  MOV R0, UR9 ;  /* 0x0000000900007c02 */ /* 0x000fce0008000f00 */
.L_x_492:
[----:B-1----:R1:W2:Y:S02]  /*1c210*/  SYNCS.PHASECHK.TRANS64.TRYWAIT P1, [R0+URZ+0x1c038], R3 ;  /* 0x01c03803000075a7 */ /* 0x0022a400080211ff */
[----:B--2---:R-:W-:Y:S05]  /*1c220*/  @!P1 NANOSLEEP.SYNCS 0x989680 ;  /* 0x009896800000995d */ /* 0x004fea0003900000 */
[----:B------:R-:W2:Y:S02]  /*1c230*/  @!P1 SYNCS.PHASECHK.TRANS64 P1, [R0+URZ+0x1c038], R3 ;  /* 0x01c03803000095a7 */ /* 0x000ea400080210ff */
[----:B--2---:R-:W-:Y:S05]  /*1c240*/  @!P1 BRA `(.L_x_492) ;  /* 0xfffffffc00f09947 */ /* 0x004fea000383ffff */
[----:B------:R-:W-:Y:S05]  /*1c250*/  BRA `(.L_x_493) ;  /* 0xffffffdc00d87947 */ /* 0x000fea000383ffff */
.L_x_385:
[----:B------:R-:W-:-:S07]  /*1c260*/  MOV R0, UR17 ;  /* 0x0000001100007c02 */ /* 0x000fce0008000f00 */
.L_x_494:
[----:B-1----:R1:W4:Y:S02]  /*1c270*/  SYNCS.PHASECHK.TRANS64.TRYWAIT P0, [R0+URZ+0x1c0b0], R3 ;  /* 0x01c0b003000075a7 */ /* 0x00232400080011ff */
[----:B----4-:R-:W-:Y:S05]  /*1c280*/  @!P0 NANOSLEEP.SYNCS 0x989680 ;  /* 0x009896800000895d */ /* 0x010fea0003900000 */
[----:B------:R-:W4:Y:S02]  /*1c290*/  @!P0 SYNCS.PHASECHK.TRANS64 P0, [R0+URZ+0x1c0b0], R3 ;  /* 0x01c0b003000085a7 */ /* 0x000f2400080010ff */
[----:B----4-:R-:W-:Y:S05]  /*1c2a0*/  @!P0 BRA `(.L_x_494) ;  /* 0xfffffffc00f08947 */ /* 0x010fea000383ffff */
[----:B------:R-:W-:Y:S05]  /*1c2b0*/  BRA `(.L_x_495) ;  /* 0xffffffe400687947 */ /* 0x000fea000383ffff */
.L_x_387:
[----:B-1----:R-:W-:-:S07]  /*1c2c0*/  MOV R0, UR17 ;  /* 0x0000001100007c02 */ /* 0x002fce0008000f00 */
.L_x_496:
[----:B-1----:R1:W4:Y:S02]  /*1c2d0*/  SYNCS.PHASECHK.TRANS64.TRYWAIT P0, [R0+URZ+0x1c0b8], R3 ;  /* 0x01c0b803000075a7 */ /* 0x00232400080011ff */
[----:B----4-:R-:W-:Y:S05]  /*1c2e0*/  @!P0 NANOSLEEP.SYNCS 0x989680 ;  /* 0x009896800000895d */ /* 0x010fea0003900000 */
[----:B------:R-:W4:Y:S02]  /*1c2f0*/  @!P0 SYNCS.PHASECHK.TRANS64 P0, [R0+URZ+0x1c0b8], R3 ;  /* 0x01c0b803000085a7 */ /* 0x000f2400080010ff */
[----:B----4-:R-:W-:Y:S05]  /*1c300*/  @!P0 BRA `(.L_x_496) ;  /* 0xfffffffc00f08947 */ /* 0x010fea000383ffff */
[----:B------:R-:W-:Y:S05]  /*1c310*/  BRA `(.L_x_497) ;  /* 0xffffffe400787947 */ /* 0x000fea000383ffff */
        .weak           $__internal_0_$__cuda_sm10x_tcgen05_guardrail_trap_col_being_dealloced_not_returned_by_alloc
        .type           $__internal_0_$__cuda_sm10x_tcgen05_guardrail_trap_col_being_dealloced_not_returned_by_alloc,@function
        .size           $__internal_0_$__cuda_sm10x_tcgen05_guardrail_trap_col_being_dealloced_not_returned_by_alloc,($__internal_1_$__cuda_sm10x_tcgen05_guardrail_trap_phase_invalid_during_alloc - $__internal_0_$__cuda_sm10x_tcgen05_guardrail_trap_col_being_dealloced_not_returned_by_alloc)
$__internal_0_$__cuda_sm10x_tcgen05_guardrail_trap_col_being_dealloced_not_returned_by_alloc:
[----:B------:R-:W-:Y:S05]  /*1c320*/  BPT.TRAP 0x1 ;  /* 0x000000040000795c */ /* 0x000fea0000300000 */
[----:B------:R-:W-:-:S04]  /*1c330*/  MOV R3, 0x0 ;  /* 0x0000000000037802 */ /* 0x000fc80000000f00 */
[----:B------:R-:W-:Y:S05]  /*1c340*/  RET.REL.NODEC R2 `(_ZN7cutlass13device_kernelINS_4fmha6kernel36Sm100FmhaFwdKernelTmaWarpspecializedIN4cute5tupleIJiiiNS5_IJNS5_IJiiEEEiEEEEEENS1_10collective38Sm100FmhaFwdMainloopTmaWarpspecializedINS_6half_tEffNS5_IJNS4_1CILi256EEENSC_ILi128EEENSC_ILi64EEEEEENS5_IJiNSC_ILi1EEES7_EEENS5_IJiSH_NS5_IJNS5_IJNSC_ILi0EEEiEEEiEEEEEESM_NS9_12ResidualMaskENS5_IJNSC_ILi2EEESH_SH_EEENSC_ILb0EEEEENS9_38Sm100FmhaFwdEpilogueTmaWarpspecializedISB_fNS5_IJSE_SF_SE_EEESI_NS5_IJSH_S7_EEESQ_EENS2_23PersistentTileSchedulerENS2_41Sm100FmhaCtxKernelWarpspecializedScheduleEEEEEvNT_6ParamsE) ;  /* 0xfffffe3c022c7950 */ /* 0x000fea0003c3ffff */
        .weak           $__internal_1_$__cuda_sm10x_tcgen05_guardrail_trap_phase_invalid_during_alloc
        .type           $__internal_1_$__cuda_sm10x_tcgen05_guardrail_trap_phase_invalid_during_alloc,@function
        .size           $__internal_1_$__cuda_sm10x_tcgen05_guardrail_trap_phase_invalid_during_alloc,($__internal_2_$__cuda_sm10x_tcgen05_guardrail_trap_unallocated_columns_being_dealloced - $__internal_1_$__cuda_sm10x_tcgen05_guardrail_trap_phase_invalid_during_alloc)
$__internal_1_$__cuda_sm10x_tcgen05_guardrail_trap_phase_invalid_during_alloc:
[----:B------:R-:W-:Y:S05]  /*1c350*/  BPT.TRAP 0x1 ;  /* 0x000000040000795c */ /* 0x000fea0000300000 */
[----:B------:R-:W-:-:S04]  /*1c360*/  HFMA2 R3, -RZ, RZ, 0, 0 ;  /* 0x00000000ff037431 */ /* 0x000fc800000001ff */
[----:B------:R-:W-:Y:S05]  /*1c370*/  RET.REL.NODEC R2 `(_ZN7cutlass13device_kernelINS_4fmha6kernel36Sm100FmhaFwdKernelTmaWarpspecializedIN4cute5tupleIJiiiNS5_IJNS5_IJiiEEEiEEEEEENS1_10collective38Sm100FmhaFwdMainloopTmaWarpspecializedINS_6half_tEffNS5_IJNS4_1CILi256EEENSC_ILi128EEENSC_ILi64EEEEEENS5_IJiNSC_ILi1EEES7_EEENS5_IJiSH_NS5_IJNS5_IJNSC_ILi0EEEiEEEiEEEEEESM_NS9_12ResidualMaskENS5_IJNSC_ILi2EEESH_SH_EEENSC_ILb0EEEEENS9_38Sm100FmhaFwdEpilogueTmaWarpspecializedISB_fNS5_IJSE_SF_SE_EEESI_NS5_IJSH_S7_EEESQ_EENS2_23PersistentTileSchedulerENS2_41Sm100FmhaCtxKernelWarpspecializedScheduleEEEEEvNT_6ParamsE) ;  /* 0xfffffe3c02207950 */ /* 0x000fea0003c3ffff */
        .weak           $__internal_2_$__cuda_sm10x_tcgen05_guardrail_trap_unallocated_columns_being_dealloced
        .type           $__internal_2_$__cuda_sm10x_tcgen05_guardrail_trap_unallocated_columns_being_dealloced,@function
        .size           $__internal_2_$__cuda_sm10x_tcgen05_guardrail_trap_unallocated_columns_being_dealloced,($__internal_3_$__cuda_sm3x_div_rn_noftz_f32_slowpath - $__internal_2_$__cuda_sm10x_tcgen05_guardrail_trap_unallocated_columns_being_dealloced)
$__internal_2_$__cuda_sm10x_tcgen05_guardrail_trap_unallocated_columns_being_dealloced:
[----:B------:R-:W-:Y:S05]  /*1c380*/  BPT.TRAP 0x1 ;  /* 0x000000040000795c */ /* 0x000fea0000300000 */
[----:B------:R-:W-:-:S04]  /*1c390*/  MOV R3, 0x0 ;  /* 0x0000000000037802 */ /* 0x000fc80000000f00 */
[----:B------:R-:W-:Y:S05]  /*1c3a0*/  RET.REL.NODEC R2 `(_ZN7cutlass13device_kernelINS_4fmha6kernel36Sm100FmhaFwdKernelTmaWarpspecializedIN4cute5tupleIJiiiNS5_IJNS5_IJiiEEEiEEEEEENS1_10collective38Sm100FmhaFwdMainloopTmaWarpspecializedINS_6half_tEffNS5_IJNS4_1CILi256EEENSC_ILi128EEENSC_ILi64EEEEEENS5_IJiNSC_ILi1EEES7_EEENS5_IJiSH_NS5_IJNS5_IJNSC_ILi0EEEiEEEiEEEEEESM_NS9_12ResidualMaskENS5_IJNSC_ILi2EEESH_SH_EEENSC_ILb0EEEEENS9_38Sm100FmhaFwdEpilogueTmaWarpspecializedISB_fNS5_IJSE_SF_SE_EEESI_NS5_IJSH_S7_EEESQ_EENS2_23PersistentTileSchedulerENS2_41Sm100FmhaCtxKernelWarpspecializedScheduleEEEEEvNT_6ParamsE) ;  /* 0xfffffe3c02147950 */ /* 0x000fea0003c3ffff */
        .weak           $__internal_3_$__cuda_sm3x_div_rn_noftz_f32_slowpath
        .type           $__internal_3_$__cuda_sm3x_div_rn_noftz_f32_slowpath,@function
        .size           $__internal_3_$__cuda_sm3x_div_rn_noftz_f32_slowpath,(.L_x_514 - $__internal_3_$__cuda_sm3x_div_rn_noftz_f32_slowpath)
$__internal_3_$__cuda_sm3x_div_rn_noftz_f32_slowpath:
[----:B------:R-:W-:Y:S01]  /*1c3b0*/  SHF.R.U32.HI R3, RZ, 0x17, R24 ;  /* 0x00000017ff037819 */ /* 0x000fe20000011618 */
[----:B------:R-:W-:Y:S01]  /*1c3c0*/  BSSY B1, `(.L_x_498) ;  /* 0x0000065000017945 */ /* 0x000fe20003800000 */
[--C-:B------:R-:W-:Y:S01]  /*1c3d0*/  SHF.R.U32.HI R8, RZ, 0x17, R32.reuse ;  /* 0x00000017ff087819 */ /* 0x100fe20000011620 */
[----:B------:R-:W-:Y:S01]  /*1c3e0*/  IMAD.MOV.U32 R7, RZ, RZ, R32 ;  /* 0x000000ffff077224 */ /* 0x000fe200078e0020 */
[----:B------:R-:W-:Y:S01]  /*1c3f0*/  LOP3.LUT R3, R3, 0xff, RZ, 0xc0, !PT ;  /* 0x000000ff03037812 */ /* 0x000fe200078ec0ff */
[----:B------:R-:W-:Y:S01]  /*1c400*/  IMAD.MOV.U32 R6, RZ, RZ, R24 ;  /* 0x000000ffff067224 */ /* 0x000fe200078e0018 */
[----:B------:R-:W-:-:S03]  /*1c410*/  LOP3.LUT R8, R8, 0xff, RZ, 0xc0, !PT ;  /* 0x000000ff08087812 */ /* 0x000fc600078ec0ff */
[----:B------:R-:W-:Y:S02]  /*1c420*/  VIADD R0, R3, 0xffffffff ;  /* 0xffffffff03007836 */ /* 0x000fe40000000000 */
[----:B------:R-:W-:-:S03]  /*1c430*/  VIADD R5, R8, 0xffffffff ;  /* 0xffffffff08057836 */ /* 0x000fc60000000000 */
[----:B------:R-:W-:-:S04]  /*1c440*/  ISETP.GT.U32.AND P0, PT, R0, 0xfd, PT ;  /* 0x000000fd0000780c */ /* 0x000fc80003f04070 */
[----:B------:R-:W-:-:S13]  /*1c450*/  ISETP.GT.U32.OR P0, PT, R5, 0xfd, P0 ;  /* 0x000000fd0500780c */ /* 0x000fda0000704470 */
[----:B------:R-:W-:Y:S01]  /*1c460*/  @!P0 IMAD.MOV.U32 R10, RZ, RZ, RZ ;  /* 0x000000ffff0a8224 */ /* 0x000fe200078e00ff */
[----:B------:R-:W-:Y:S06]  /*1c470*/  @!P0 BRA `(.L_x_499) ;  /* 0x00000000005c8947 */ /* 0x000fec0003800000 */
[----:B------:R-:W-:Y:S02]  /*1c480*/  FSETP.GTU.FTZ.AND P1, PT, |R32|, +INF , PT ;  /* 0x7f8000002000780b */ /* 0x000fe40003f3c200 */
[----:B------:R-:W-:-:S04]  /*1c490*/  FSETP.GTU.FTZ.AND P0, PT, |R24|, +INF , PT ;  /* 0x7f8000001800780b */ /* 0x000fc80003f1c200 */
[----:B------:R-:W-:-:S13]  /*1c4a0*/  PLOP3.LUT P0, PT, P1, P0, PT, 0xf8, 0x8f ;  /* 0x00000000008f781c */ /* 0x000fda0000f01f70 */
[----:B------:R-:W-:Y:S05]  /*1c4b0*/  @P0 BRA `(.L_x_500) ;  /* 0x0000000400500947 */ /* 0x000fea0003800000 */
[----:B------:R-:W-:-:S13]  /*1c4c0*/  LOP3.LUT P0, RZ, R6, 0x7fffffff, R7, 0xc8, !PT ;  /* 0x7fffffff06ff7812 */ /* 0x000fda000780c807 */
[----:B------:R-:W-:Y:S05]  /*1c4d0*/  @!P0 BRA `(.L_x_501) ;  /* 0x0000000400408947 */ /* 0x000fea0003800000 */
[----:B------:R-:W-:Y:S02]  /*1c4e0*/  FSETP.NEU.FTZ.AND P0, PT, |R32|, +INF , PT ;  /* 0x7f8000002000780b */ /* 0x000fe40003f1d200 */
[----:B------:R-:W-:Y:S02]  /*1c4f0*/  FSETP.NEU.FTZ.AND P1, PT, |R24|, +INF , PT ;  /* 0x7f8000001800780b */ /* 0x000fe40003f3d200 */
[----:B------:R-:W-:-:S11]  /*1c500*/  FSETP.NEU.FTZ.AND P2, PT, |R32|, +INF , PT ;  /* 0x7f8000002000780b */ /* 0x000fd60003f5d200 */
[----:B------:R-:W-:Y:S05]  /*1c510*/  @!P1 BRA !P0, `(.L_x_501) ;  /* 0x0000000400309947 */ /* 0x000fea0004000000 */
[----:B------:R-:W-:-:S04]  /*1c520*/  LOP3.LUT P0, RZ, R7, 0x7fffffff, RZ, 0xc0, !PT ;  /* 0x7fffffff07ff7812 */ /* 0x000fc8000780c0ff */
[----:B------:R-:W-:-:S13]  /*1c530*/  PLOP3.LUT P0, PT, P1, P0, PT, 0x2f, 0xf2 ;  /* 0x0000000000f2781c */ /* 0x000fda0000f00577 */
[----:B------:R-:W-:Y:S05]  /*1c540*/  @P0 BRA `(.L_x_502) ;  /* 0x00000004001c0947 */ /* 0x000fea0003800000 */
[----:B------:R-:W-:-:S04]  /*1c550*/  LOP3.LUT P0, RZ, R6, 0x7fffffff, RZ, 0xc0, !PT ;  /* 0x7fffffff06ff7812 */ /* 0x000fc8000780c0ff */
[----:B------:R-:W-:-:S13]  /*1c560*/  PLOP3.LUT P0, PT, P2, P0, PT, 0x2f, 0xf2 ;  /* 0x0000000000f2781c */ /* 0x000fda0001700577 */
[----:B------:R-:W-:Y:S05]  /*1c570*/  @P0 BRA `(.L_x_503) ;  /* 0x0000000400040947 */ /* 0x000fea0003800000 */
[----:B------:R-:W-:Y:S02]  /*1c580*/  ISETP.GE.AND P1, PT, R5, RZ, PT ;  /* 0x000000ff0500720c */ /* 0x000fe40003f26270 */
[----:B------:R-:W-:-:S11]  /*1c590*/  ISETP.GE.AND P0, PT, R0, RZ, PT ;  /* 0x000000ff0000720c */ /* 0x000fd60003f06270 */
[----:B------:R-:W-:Y:S01]  /*1c5a0*/  @P1 MOV R10, RZ ;  /* 0x000000ff000a1202 */ /* 0x000fe20000000f00 */
[----:B------:R-:W-:Y:S01]  /*1c5b0*/  @!P1 FFMA R7, R32, 1.84467440737095516160e+19, RZ ;  /* 0x5f80000020079823 */ /* 0x000fe200000000ff */
[----:B------:R-:W-:Y:S01]  /*1c5c0*/  @!P1 MOV R10, 0xffffffc0 ;  /* 0xffffffc0000a9802 */ /* 0x000fe20000000f00 */
[----:B------:R-:W-:-:S03]  /*1c5d0*/  @!P0 FFMA R6, R24, 1.84467440737095516160e+19, RZ ;  /* 0x5f80000018068823 */ /* 0x000fc600000000ff */
[----:B------:R-:W-:-:S07]  /*1c5e0*/  @!P0 IADD3 R10, PT, PT, R10, 0x40, RZ ;  /* 0x000000400a0a8810 */ /* 0x000fce0007ffe0ff */
.L_x_499:
[----:B------:R-:W-:Y:S01]  /*1c5f0*/  LEA R11, R3, 0xc0800000, 0x17 ;  /* 0xc0800000030b7811 */ /* 0x000fe200078eb8ff */
[----:B------:R-:W-:Y:S01]  /*1c600*/  BSSY B0, `(.L_x_504) ;  /* 0x0000036000007945 */ /* 0x000fe20003800000 */
[----:B------:R-:W-:Y:S02]  /*1c610*/  IADD3 R8, PT, PT, R8, -0x7f, RZ ;  /* 0xffffff8108087810 */ /* 0x000fe40007ffe0ff */
[----:B------:R-:W-:-:S03]  /*1c620*/  IADD3 R11, PT, PT, -R11, R6, RZ ;  /* 0x000000060b0b7210 */ /* 0x000fc60007ffe1ff */
[----:B------:R-:W-:Y:S01]  /*1c630*/  IMAD R9, R8, -0x800000, R7 ;  /* 0xff80000008097824 */ /* 0x000fe200078e0207 */
[----:B------:R-:W1:Y:S01]  /*1c640*/  MUFU.RCP R5, R11 ;  /* 0x0000000b00057308 */ /* 0x000e620000001000 */
[----:B------:R-:W-:-:S04]  /*1c650*/  FADD.FTZ R6, -R11, -RZ ;  /* 0x800000ff0b067221 */ /* 0x000fc80000010100 */
[----:B-1----:R-:W-:-:S04]  /*1c660*/  FFMA R0, R5, R6, 1 ;  /* 0x3f80000005007423 */ /* 0x002fc80000000006 */
[----:B------:R-:W-:-:S04]  /*1c670*/  FFMA R0, R5, R0, R5 ;  /* 0x0000000005007223 */ /* 0x000fc80000000005 */
[----:B------:R-:W-:-:S04]  /*1c680*/  FFMA R7, R9, R0, RZ ;  /* 0x0000000009077223 */ /* 0x000fc800000000ff */
[----:B------:R-:W-:-:S04]  /*1c690*/  FFMA R5, R6, R7, R9 ;  /* 0x0000000706057223 */ /* 0x000fc80000000009 */
[----:B------:R-:W-:-:S04]  /*1c6a0*/  FFMA R5, R0, R5, R7 ;  /* 0x0000000500057223 */ /* 0x000fc80000000007 */
[----:B------:R-:W-:Y:S01]  /*1c6b0*/  FFMA R6, R6, R5, R9 ;  /* 0x0000000506067223 */ /* 0x000fe20000000009 */
[----:B------:R-:W-:-:S03]  /*1c6c0*/  IADD3 R9, PT, PT, R8, 0x7f, -R3 ;  /* 0x0000007f08097810 */ /* 0x000fc60007ffe803 */
[----:B------:R-:W-:Y:S01]  /*1c6d0*/  FFMA R7, R0, R6, R5 ;  /* 0x0000000600077223 */ /* 0x000fe20000000005 */
[----:B------:R-:W-:-:S04]  /*1c6e0*/  IADD3 R10, PT, PT, R9, R10, RZ ;  /* 0x0000000a090a7210 */ /* 0x000fc80007ffe0ff */
[----:B------:R-:W-:-:S04]  /*1c6f0*/  SHF.R.U32.HI R3, RZ, 0x17, R7 ;  /* 0x00000017ff037819 */ /* 0x000fc80000011607 */
[----:B------:R-:W-:-:S04]  /*1c700*/  LOP3.LUT R3, R3, 0xff, RZ, 0xc0, !PT ;  /* 0x000000ff03037812 */ /* 0x000fc800078ec0ff */
[----:B------:R-:W-:-:S04]  /*1c710*/  IADD3 R3, PT, PT, R3, R10, RZ ;  /* 0x0000000a03037210 */ /* 0x000fc80007ffe0ff */
[----:B------:R-:W-:-:S04]  /*1c720*/  IADD3 R8, PT, PT, R3, -0x1, RZ ;  /* 0xffffffff03087810 */ /* 0x000fc80007ffe0ff */
[----:B------:R-:W-:-:S13]  /*1c730*/  ISETP.GE.U32.AND P0, PT, R8, 0xfe, PT ;  /* 0x000000fe0800780c */ /* 0x000fda0003f06070 */
[----:B------:R-:W-:Y:S05]  /*1c740*/  @!P0 BRA `(.L_x_505) ;  /* 0x0000000000808947 */ /* 0x000fea0003800000 */
[----:B------:R-:W-:-:S13]  /*1c750*/  ISETP.GT.AND P0, PT, R3, 0xfe, PT ;  /* 0x000000fe0300780c */ /* 0x000fda0003f04270 */
[----:B------:R-:W-:Y:S05]  /*1c760*/  @P0 BRA `(.L_x_506) ;  /* 0x00000000006c0947 */ /* 0x000fea0003800000 */
[----:B------:R-:W-:-:S13]  /*1c770*/  ISETP.GE.AND P0, PT, R3, 0x1, PT ;  /* 0x000000010300780c */ /* 0x000fda0003f06270 */
[----:B------:R-:W-:Y:S05]  /*1c780*/  @P0 BRA `(.L_x_507) ;  /* 0x0000000000740947 */ /* 0x000fea0003800000 */
[----:B------:R-:W-:Y:S02]  /*1c790*/  ISETP.GE.AND P0, PT, R3, -0x18, PT ;  /* 0xffffffe80300780c */ /* 0x000fe40003f06270 */
[----:B------:R-:W-:-:S11]  /*1c7a0*/  LOP3.LUT R7, R7, 0x80000000, RZ, 0xc0, !PT ;  /* 0x8000000007077812 */ /* 0x000fd600078ec0ff */
[----:B------:R-:W-:Y:S05]  /*1c7b0*/  @!P0 BRA `(.L_x_507) ;  /* 0x0000000000688947 */ /* 0x000fea0003800000 */
[CCC-:B------:R-:W-:Y:S01]  /*1c7c0*/  FFMA.RZ R8, R0.reuse, R6.reuse, R5.reuse ;  /* 0x0000000600087223 */ /* 0x1c0fe2000000c005 */
[CCC-:B------:R-:W-:Y:S01]  /*1c7d0*/  FFMA.RP R9, R0.reuse, R6.reuse, R5.reuse ;  /* 0x0000000600097223 */ /* 0x1c0fe20000008005 */
[----:B------:R-:W-:Y:S01]  /*1c7e0*/  FFMA.RM R6, R0, R6, R5 ;  /* 0x0000000600067223 */ /* 0x000fe20000004005 */
[C---:B------:R-:W-:Y:S01]  /*1c7f0*/  VIADD R0, R3.reuse, 0x20 ;  /* 0x0000002003007836 */ /* 0x040fe20000000000 */
[C---:B------:R-:W-:Y:S02]  /*1c800*/  ISETP.NE.AND P0, PT, R3.reuse, RZ, PT ;  /* 0x000000ff0300720c */ /* 0x040fe40003f05270 */
[----:B------:R-:W-:Y:S02]  /*1c810*/  LOP3.LUT R8, R8, 0x7fffff, RZ, 0xc0, !PT ;  /* 0x007fffff08087812 */ /* 0x000fe400078ec0ff */
[----:B------:R-:W-:Y:S01]  /*1c820*/  ISETP.NE.AND P1, PT, R3, RZ, PT ;  /* 0x000000ff0300720c */ /* 0x000fe20003f25270 */
[----:B------:R-:W-:Y:S01]  /*1c830*/  IMAD.MOV R3, RZ, RZ, -R3 ;  /* 0x000000ffff037224 */ /* 0x000fe200078e0a03 */
[----:B------:R-:W-:-:S02]  /*1c840*/  LOP3.LUT R5, R8, 0x800000, RZ, 0xfc, !PT ;  /* 0x0080000008057812 */ /* 0x000fc400078efcff */
[----:B------:R-:W-:Y:S02]  /*1c850*/  FSETP.NEU.FTZ.AND P2, PT, R9, R6, PT ;  /* 0x000000060900720b */ /* 0x000fe40003f5d000 */
[----:B------:R-:W-:Y:S02]  /*1c860*/  SHF.L.U32 R0, R5, R0, RZ ;  /* 0x0000000005007219 */ /* 0x000fe400000006ff */
[----:B------:R-:W-:Y:S02]  /*1c870*/  SEL R6, R3, RZ, P0 ;  /* 0x000000ff03067207 */ /* 0x000fe40000000000 */
[----:B------:R-:W-:Y:S02]  /*1c880*/  ISETP.NE.AND P1, PT, R0, RZ, P1 ;  /* 0x000000ff0000720c */ /* 0x000fe40000f25270 */
[----:B------:R-:W-:Y:S02]  /*1c890*/  SHF.R.U32.HI R5, RZ, R6, R5 ;  /* 0x00000006ff057219 */ /* 0x000fe40000011605 */
[----:B------:R-:W-:-:S02]  /*1c8a0*/  PLOP3.LUT P1, PT, P2, P1, PT, 0xf8, 0x8f ;  /* 0x00000000008f781c */ /* 0x000fc40001723f70 */
[----:B------:R-:W-:Y:S02]  /*1c8b0*/  SHF.R.U32.HI R3, RZ, 0x1, R5 ;  /* 0x00000001ff037819 */ /* 0x000fe40000011605 */
[----:B------:R-:W-:-:S04]  /*1c8c0*/  SEL R0, RZ, 0x1, !P1 ;  /* 0x00000001ff007807 */ /* 0x000fc80004800000 */
[----:B------:R-:W-:-:S04]  /*1c8d0*/  LOP3.LUT R0, R0, 0x1, R3, 0xf8, !PT ;  /* 0x0000000100007812 */ /* 0x000fc800078ef803 */
[----:B------:R-:W-:-:S05]  /*1c8e0*/  LOP3.LUT R0, R0, R5, RZ, 0xc0, !PT ;  /* 0x0000000500007212 */ /* 0x000fca00078ec0ff */
[----:B------:R-:W-:-:S05]  /*1c8f0*/  IMAD.IADD R0, R3, 0x1, R0 ;  /* 0x0000000103007824 */ /* 0x000fca00078e0200 */
[----:B------:R-:W-:Y:S01]  /*1c900*/  LOP3.LUT R7, R0, R7, RZ, 0xfc, !PT ;  /* 0x0000000700077212 */ /* 0x000fe200078efcff */
[----:B------:R-:W-:Y:S05]  /*1c910*/  BRA `(.L_x_507) ;  /* 0x0000000000107947 */ /* 0x000fea0003800000 */
.L_x_506:
[----:B------:R-:W-:-:S04]  /*1c920*/  LOP3.LUT R7, R7, 0x80000000, RZ, 0xc0, !PT ;  /* 0x8000000007077812 */ /* 0x000fc800078ec0ff */
[----:B------:R-:W-:Y:S01]  /*1c930*/  LOP3.LUT R7, R7, 0x7f800000, RZ, 0xfc, !PT ;  /* 0x7f80000007077812 */ /* 0x000fe200078efcff */
[----:B------:R-:W-:Y:S05]  /*1c940*/  BRA `(.L_x_507) ;  /* 0x0000000000047947 */ /* 0x000fea0003800000 */
.L_x_505:
[----:B------:R-:W-:Y:S02]  /*1c950*/  LEA R7, R10, R7, 0x17 ;  /* 0x000000070a077211 */ /* 0x000fe400078eb8ff */
.L_x_507:
[----:B------:R-:W-:Y:S05]  /*1c960*/  BSYNC B0 ;  /* 0x0000000000007941 */ /* 0x000fea0003800000 */
.L_x_504:
[----:B------:R-:W-:Y:S01]  /*1c970*/  MOV R34, R7 ;  /* 0x0000000700227202 */ /* 0x000fe20000000f00 */
[----:B------:R-:W-:Y:S05]  /*1c980*/  BRA `(.L_x_508) ;  /* 0x0000000000207947 */ /* 0x000fea0003800000 */
.L_x_503:
[----:B------:R-:W-:-:S04]  /*1c990*/  LOP3.LUT R6, R6, 0x80000000, R7, 0x48, !PT ;  /* 0x8000000006067812 */ /* 0x000fc800078e4807 */
[----:B------:R-:W-:Y:S01]  /*1c9a0*/  LOP3.LUT R34, R6, 0x7f800000, RZ, 0xfc, !PT ;  /* 0x7f80000006227812 */ /* 0x000fe200078efcff */
[----:B------:R-:W-:Y:S05]  /*1c9b0*/  BRA `(.L_x_508) ;  /* 0x0000000000147947 */ /* 0x000fea0003800000 */
.L_x_502:
[----:B------:R-:W-:Y:S01]  /*1c9c0*/  LOP3.LUT R34, R6, 0x80000000, R7, 0x48, !PT ;  /* 0x8000000006227812 */ /* 0x000fe200078e4807 */
[----:B------:R-:W-:Y:S05]  /*1c9d0*/  BRA `(.L_x_508) ;  /* 0x00000000000c7947 */ /* 0x000fea0003800000 */
.L_x_501:
[----:B------:R-:W1:Y:S01]  /*1c9e0*/  MUFU.RSQ R34, -QNAN ;  /* 0xffc0000000227908 */ /* 0x000e620000001400 */
[----:B------:R-:W-:Y:S05]  /*1c9f0*/  BRA `(.L_x_508) ;  /* 0x0000000000047947 */ /* 0x000fea0003800000 */
.L_x_500:
[----:B------:R-:W-:-:S07]  /*1ca00*/  FADD.FTZ R34, R32, R24 ;  /* 0x0000001820227221 */ /* 0x000fce0000010000 */
.L_x_508:
[----:B------:R-:W-:Y:S05]  /*1ca10*/  BSYNC B1 ;  /* 0x0000000000017941 */ /* 0x000fea0003800000 */
.L_x_498:
[----:B------:R-:W-:-:S04]  /*1ca20*/  HFMA2 R5, -RZ, RZ, 0, 0 ;  /* 0x00000000ff057431 */ /* 0x000fc800000001ff */
[----:B-1----:R-:W-:Y:S05]  /*1ca30*/  RET.REL.NODEC R4 `(_ZN7cutlass13device_kernelINS_4fmha6kernel36Sm100FmhaFwdKernelTmaWarpspecializedIN4cute5tupleIJiiiNS5_IJNS5_IJiiEEEiEEEEEENS1_10collective38Sm100FmhaFwdMainloopTmaWarpspecializedINS_6half_tEffNS5_IJNS4_1CILi256EEENSC_ILi128EEENSC_ILi64EEEEEENS5_IJiNSC_ILi1EEES7_EEENS5_IJiSH_NS5_IJNS5_IJNSC_ILi0EEEiEEEiEEEEEESM_NS9_12ResidualMaskENS5_IJNSC_ILi2EEESH_SH_EEENSC_ILb0EEEEENS9_38Sm100FmhaFwdEpilogueTmaWarpspecializedISB_fNS5_IJSE_SF_SE_EEESI_NS5_IJSH_S7_EEESQ_EENS2_23PersistentTileSchedulerENS2_41Sm100FmhaCtxKernelWarpspecializedScheduleEEEEEvNT_6ParamsE) ;  /* 0xfffffe3404707950 */ /* 0x002fea0003c3ffff */
.L_x_509:
[----:B------:R-:W-:-:S00]  /*1ca40*/  BRA `(.L_x_509) ;  /* 0xfffffffc00fc7947 */ /* 0x000fc0000383ffff */
[----:B------:R-:W-:-:S00]  /*1ca50*/  NOP ;  /* 0x0000000000007918 */ /* 0x000fc00000000000 */
        /* <DEDUP_REMOVED lines=10> */
.L_x_514:


//--------------------- .nv.global.init           --------------------------
	.section	.nv.global.init,"aw",@progbits
.nv.global.init:
	.type		$str$23,@object
	.size		$str$23,($str$37 - $str$23)
$str$23:
        /*0000*/ 	.byte	0x0a, 0x00
	.type		$str$37,@object
	.size		$str$37,($str$32 - $str$37)
$str$37:
        /*0002*/ 	.byte	0x3a, 0x00
	.type		$str$32,@object
	.size		$str$32,($str$29 - $str$32)
$str$32:
        /*0004*/ 	.byte	0x5f, 0x00
	.type		$str$29,@object
	.size		$str$29,($str$28 - $str$29)
$str$29:
        /*0006*/ 	.byte	0x25, 0x64, 0x00
	.type		$str$28,@object
	.size		$str$28,($str$30 - $str$28)
$str$28:
        /*0009*/ 	.byte	0x25, 0x63, 0x00
	.type		$str$30,@object
	.size		$str$30,($str$31 - $str$30)
$str$30:
        /*000c*/ 	.byte	0x25, 0x73, 0x00
	.type		$str$31,@object
	.size		$str$31,($str$35 - $str$31)
$str$31:
        /*000f*/ 	.byte	0x20, 0x6f, 0x20, 0x00
	.type		$str$35,@object
	.size		$str$35,($str$22 - $str$35)
$str$35:
        /*0013*/ 	.byte	0x70, 0x74, 0x72, 0x5b, 0x00
	.type		$str$22,@object
	.size		$str$22,($str$34 - $str$22)
$str$22:
        /*0018*/ 	.byte	0x73, 0x4f, 0x3a, 0x20, 0x00
	.type		$str$34,@object
	.size		$str$34,($str$36 - $str$34)
$str$34:
        /*001d*/ 	.byte	0x73, 0x6d, 0x65, 0x6d, 0x5f, 0x00
	.type		$str$36,@object
	.size		$str$36,($str$33 - $str$36)
$str$36:
        /*0023*/ 	.byte	0x62, 0x5d, 0x28, 0x25, 0x70, 0x29, 0x00
	.type		$str$33,@object
	.size		$str$33,($str$27 - $str$33)
$str$33:
        /*002a*/ 	.byte	0x53, 0x77, 0x3c, 0x25, 0x64, 0x2c, 0x25, 0x64, 0x2c, 0x25, 0x64, 0x3e, 0x00
	.type		$str$27,@object
	.size		$str$27,($str$26 - $str$27)
$str$27:
        /*0037*/ 	.byte	0x2f, 0x74, 0x6d, 0x70, 0x2f, 0x63, 0x75, 0x74, 0x6c, 0x61, 0x73, 0x73, 0x5f, 0x73, 0x77, 0x65
        /*0047*/ 	.byte	0x65, 0x70, 0x5f, 0x73, 0x72, 0x63, 0x2f, 0x69, 0x6e, 0x63, 0x6c, 0x75, 0x64, 0x65, 0x2f, 0x63
        /*0057*/ 	.byte	0x75, 0x74, 0x65, 0x2f, 0x61, 0x74, 0x6f, 0x6d, 0x2f, 0x63, 0x6f, 0x70, 0x79, 0x5f, 0x74, 0x72
        /*0067*/ 	.byte	0x61, 0x69, 0x74, 0x73, 0x5f, 0x73, 0x6d, 0x31, 0x30, 0x30, 0x2e, 0x68, 0x70, 0x70, 0x00
	.type		$str$26,@object
	.size		$str$26,(__unnamed_4 - $str$26)
$str$26:
        /*0076*/ 	.byte	0x28, 0x28, 0x75, 0x69, 0x6e, 0x74, 0x33, 0x32, 0x5f, 0x74, 0x28, 0x74, 0x68, 0x72, 0x65, 0x61
        /*0086*/ 	.byte	0x64, 0x49, 0x64, 0x78, 0x2e, 0x78, 0x29, 0x20, 0x2f, 0x20, 0x33, 0x32, 0x29, 0x20, 0x25, 0x20
        /*0096*/ 	.byte	0x34, 0x29, 0x20, 0x3d, 0x3d, 0x20, 0x28, 0x28, 0x28, 0x74, 0x6d, 0x65, 0x6d, 0x5f, 0x61, 0x64
        /*00a6*/ 	.byte	0x64, 0x72, 0x20, 0x3e, 0x3e, 0x20, 0x31, 0x36, 0x29, 0x20, 0x2f, 0x20, 0x33, 0x32, 0x29, 0x20
        /*00b6*/ 	.byte	0x25, 0x20, 0x34, 0x29, 0x00
	.type		__unnamed_4,@object
	.size		__unnamed_4,(__unnamed_1 - __unnamed_4)
__unnamed_4:
        /* <DEDUP_REMOVED lines=37> */
        /*030b*/ 	.byte	0x30, 0x3e, 0x3e, 0x3e, 0x3e, 0x5d, 0x00
	.type		__unnamed_1,@object
	.size		__unnamed_1,(__unnamed_5 - __unnamed_1)
__unnamed_1:
        /* <DEDUP_REMOVED lines=37> */
        /*0562*/ 	.byte	0x3a, 0x43, 0x3c, 0x30, 0x3e, 0x3e, 0x3e, 0x3e, 0x5d, 0x00
	.type		__unnamed_5,@object
	.size		__unnamed_5,(__unnamed_6 - __unnamed_5)
__unnamed_5:
        /* <DEDUP_REMOVED lines=38> */
	.type		__unnamed_6,@object
	.size		__unnamed_6,(__unnamed_7 - __unnamed_6)
__unnamed_6:
        /* <DEDUP_REMOVED lines=37> */
        /*0a16*/ 	.byte	0x74, 0x65, 0x3a, 0x3a, 0x43, 0x3c, 0x30, 0x3e, 0x3e, 0x3e, 0x3e, 0x5d, 0x00
	.type		__unnamed_7,@object
	.size		__unnamed_7,(__unnamed_2 - __unnamed_7)
__unnamed_7:
        /* <DEDUP_REMOVED lines=37> */
        /*0c73*/ 	.byte	0x63, 0x75, 0x74, 0x65, 0x3a, 0x3a, 0x43, 0x3c, 0x30, 0x3e, 0x3e, 0x3e, 0x3e, 0x5d, 0x00
	.type		__unnamed_2,@object
	.size		__unnamed_2,(__unnamed_3 - __unnamed_2)
__unnamed_2:
        /* <DEDUP_REMOVED lines=38> */
	.type		__unnamed_3,@object
	.size		__unnamed_3,(.L_3 - __unnamed_3)
__unnamed_3:
        /* <DEDUP_REMOVED lines=38> */
        /*1142*/ 	.byte	0x3e, 0x3e, 0x5d, 0x00
.L_3:


//--------------------- .nv.shared._ZN7cutlass13device_kernelINS_4fmha6kernel36Sm100FmhaFwdKernelTmaWarpspecializedIN4cute5tupleIJiiiNS5_IJNS5_IJiiEEEiEEEEEENS1_10collective38Sm100FmhaFwdMainloopTmaWarpspecializedINS_6half_tEffNS5_IJNS4_1CILi256EEENSC_ILi128EEENSC_ILi64EEEEEENS5_IJiNSC_ILi1EEES7_EEENS5_IJiSH_NS5_IJNS5_IJNSC_ILi0EEEiEEEiEEEEEESM_NS9_12ResidualMaskENS5_IJNSC_ILi2EEESH_SH_EEENSC_ILb0EEEEENS9_38Sm100FmhaFwdEpilogueTmaWarpspecializedISB_fNS5_IJSE_SF_SE_EEESI_NS5_IJSH_S7_EEESQ_EENS2_23PersistentTileSchedulerENS2_41Sm100FmhaCtxKernelWarpspecializedScheduleEEEEEvNT_6ParamsE --------------------------
	.section	.nv.shared._ZN7cutlass13device_kernelINS_4fmha6kernel36Sm100FmhaFwdKernelTmaWarpspecializedIN4cute5tupleIJiiiNS5_IJNS5_IJiiEEEiEEEEEENS1_10collective38Sm100FmhaFwdMainloopTmaWarpspecializedINS_6half_tEffNS5_IJNS4_1CILi256EEENSC_ILi128EEENSC_ILi64EEEEEENS5_IJiNSC_ILi1EEES7_EEENS5_IJiSH_NS5_IJNS5_IJNSC_ILi0EEEiEEEiEEEEEESM_NS9_12ResidualMaskENS5_IJNSC_ILi2EEESH_SH_EEENSC_ILb0EEEEENS9_38Sm100FmhaFwdEpilogueTmaWarpspecializedISB_fNS5_IJSE_SF_SE_EEESI_NS5_IJSH_S7_EEESQ_EENS2_23PersistentTileSchedulerENS2_41Sm100FmhaCtxKernelWarpspecializedScheduleEEEEEvNT_6ParamsE,"aw",@nobits
	.sectionflags	@""
	.align	16
	.zero		1024


//--------------------- .nv.shared.reserved.0     --------------------------
	.section	.nv.shared.reserved.0,"aw",@nobits
	.weak		__nv_reservedSMEM_offset_0_alias
	.size		__nv_reservedSMEM_offset_0_alias, 0, 64
	.other		__nv_reservedSMEM_offset_0_alias,@"STO_CUDA_RESERVED_SHARED STV_DEFAULT"
__nv_reservedSMEM_offset_0_alias:
	.zero		0
.nv.shared.reserved.0:
	.zero		64
	.weak		__nv_reservedSMEM_tcgen05_partition
	.type		__nv_reservedSMEM_tcgen05_partition,@object
	.size		__nv_reservedSMEM_tcgen05_partition,(.L_0 - __nv_reservedSMEM_tcgen05_partition)
__nv_reservedSMEM_tcgen05_partition:
	.zero		32
.L_0:


//--------------------- .nv.global                --------------------------
	.section	.nv.global,"aw",@nobits
.nv.global:
	.type		_ZN39_INTERNAL_534bdd57_4_k_cu_3be49b1e_33744cute1_E,@object
	.size		_ZN39_INTERNAL_534bdd57_4_k_cu_3be49b1e_33744cute1_E,(_ZN39_INTERNAL_534bdd57_4_k_cu_3be49b1e_33744cuda3std3__45__cpo6cbeginE - _ZN39_INTERNAL_534bdd57_4_k_cu_3be49b1e_33744cute1_E)
_ZN39_INTERNAL_534bdd57_4_k_cu_3be49b1e_33744cute1_E:
	.zero		1
	.type		_ZN39_INTERNAL_534bdd57_4_k_cu_3be49b1e_33744cuda3std3__45__cpo6cbeginE,@object
	.size		_ZN39_INTERNAL_534bdd57_4_k_cu_3be49b1e_33744cuda3std3__45__cpo6cbeginE,(_ZN39_INTERNAL_534bdd57_4_k_cu_3be49b1e_33744cuda3std3__48in_placeE - _ZN39_INTERNAL_534bdd57_4_k_cu_3be49b1e_33744cuda3std3__45__cpo6cbeginE)
_ZN39_INTERNAL_534bdd57_4_k_cu_3be49b1e_33744cuda3std3__45__cpo6cbeginE:
	.zero		1
	.type		_ZN39_INTERNAL_534bdd57_4_k_cu_3be49b1e_33744cuda3std3__48in_placeE,@object
	.size		_ZN39_INTERNAL_534bdd57_4_k_cu_3be49b1e_33744cuda3std3__48in_placeE,(_ZN39_INTERNAL_534bdd57_4_k_cu_3be49b1e_33744cuda3std6ranges3__45__cpo9iter_moveE - _ZN39_INTERNAL_534bdd57_4_k_cu_3be49b1e_33744cuda3std3__48in_placeE)
_ZN39_INTERNAL_534bdd57_4_k_cu_3be49b1e_33744cuda3std3__48in_placeE:
	.zero		1
	.type		_ZN39_INTERNAL_534bdd57_4_k_cu_3be49b1e_33744cuda3std6ranges3__45__cpo9iter_moveE,@object
	.size		_ZN39_INTERNAL_534bdd57_4_k_cu_3be49b1e_33744cuda3std6ranges3__45__cpo9iter_moveE,(_ZN39_INTERNAL_534bdd57_4_k_cu_3be49b1e_33744cuda3std3__45__cpo5beginE - _ZN39_INTERNAL_534bdd57_4_k_cu_3be49b1e_33744cuda3std6ranges3__45__cpo9iter_moveE)
_ZN39_INTERNAL_534bdd57_4_k_cu_3be49b1e_33744cuda3std6ranges3__45__cpo9iter_moveE:
	.zero		1
	.type		_ZN39_INTERNAL_534bdd57_4_k_cu_3be49b1e_33744cuda3std3__45__cpo5beginE,@object
	.size		_ZN39_INTERNAL_534bdd57_4_k_cu_3be49b1e_33744cuda3std3__45__cpo5beginE,(_ZN39_INTERNAL_534bdd57_4_k_cu_3be49b1e_33744cuda3std3__441_GLOBAL__N__534bdd57_4_k_cu_3be49b1e_33746ignoreE - _ZN39_INTERNAL_534bdd57_4_k_cu_3be49b1e_33744cuda3std3__45__cpo5beginE)
_ZN39_INTERNAL_534bdd57_4_k_cu_3be49b1e_33744cuda3std3__45__cpo5beginE:
	.zero		1
	.type		_ZN39_INTERNAL_534bdd57_4_k_cu_3be49b1e_33744cuda3std3__441_GLOBAL__N__534bdd57_4_k_cu_3be49b1e_33746ignoreE,@object
	.size		_ZN39_INTERNAL_534bdd57_4_k_cu_3be49b1e_33744cuda3std3__441_GLOBAL__N__534bdd57_4_k_cu_3be49b1e_33746ignoreE,(_ZN39_INTERNAL_534bdd57_4_k_cu_3be49b1e_33744cute7productE - _ZN39_INTERNAL_534bdd57_4_k_cu_3be49b1e_33744cuda3std3__441_GLOBAL__N__534bdd57_4_k_cu_3be49b1e_33746ignoreE)
_ZN39_INTERNAL_534bdd57_4_k_cu_3be49b1e_33744cuda3std3__441_GLOBAL__N__534bdd57_4_k_cu_3be49b1e_33746ignoreE:
	.zero		1
	.type		_ZN39_INTERNAL_534bdd57_4_k_cu_3be49b1e_33744cute7productE,@object
	.size		_ZN39_INTERNAL_534bdd57_4_k_cu_3be49b1e_33744cute7productE,(_ZN39_INTERNAL_534bdd57_4_k_cu_3be49b1e_33744cuda3std3__45__cpo3endE - _ZN39_INTERNAL_534bdd57_4_k_cu_3be49b1e_33744cute7productE)
_ZN39_INTERNAL_534bdd57_4_k_cu_3be49b1e_33744cute7productE:
	.zero		1
	.type		_ZN39_INTERNAL_534bdd57_4_k_cu_3be49b1e_33744cuda3std3__45__cpo3endE,@object
	.size		_ZN39_INTERNAL_534bdd57_4_k_cu_3be49b1e_33744cuda3std3__45__cpo3endE,(_ZN39_INTERNAL_534bdd57_4_k_cu_3be49b1e_33744cuda3std3__419piecewise_constructE - _ZN39_INTERNAL_534bdd57_4_k_cu_3be49b1e_33744cuda3std3__45__cpo3endE)
_ZN39_INTERNAL_534bdd57_4_k_cu_3be49b1e_33744cuda3std3__45__cpo3endE:
	.zero		1
	.type		_ZN39_INTERNAL_534bdd57_4_k_cu_3be49b1e_33744cuda3std3__419piecewise_constructE,@object
	.size		_ZN39_INTERNAL_534bdd57_4_k_cu_3be49b1e_33744cuda3std3__419piecewise_constructE,(_ZN39_INTERNAL_534bdd57_4_k_cu_3be49b1e_33744cuda3std3__45__cpo4cendE - _ZN39_INTERNAL_534bdd57_4_k_cu_3be49b1e_33744cuda3std3__419piecewise_constructE)
_ZN39_INTERNAL_534bdd57_4_k_cu_3be49b1e_33744cuda3std3__419piecewise_constructE:
	.zero		1
	.type		_ZN39_INTERNAL_534bdd57_4_k_cu_3be49b1e_33744cuda3std3__45__cpo4cendE,@object
	.size		_ZN39_INTERNAL_534bdd57_4_k_cu_3be49b1e_33744cuda3std3__45__cpo4cendE,(_ZN39_INTERNAL_534bdd57_4_k_cu_3be49b1e_33744cuda3std6ranges3__45__cpo4swapE - _ZN39_INTERNAL_534bdd57_4_k_cu_3be49b1e_33744cuda3std3__45__cpo4cendE)
_ZN39_INTERNAL_534bdd57_4_k_cu_3be49b1e_33744cuda3std3__45__cpo4cendE:
	.zero		1
	.type		_ZN39_INTERNAL_534bdd57_4_k_cu_3be49b1e_33744cuda3std6ranges3__45__cpo4swapE,@object
	.size		_ZN39_INTERNAL_534bdd57_4_k_cu_3be49b1e_33744cuda3std6ranges3__45__cpo4swapE,(.L_15 - _ZN39_INTERNAL_534bdd57_4_k_cu_3be49b1e_33744cuda3std6ranges3__45__cpo4swapE)
_ZN39_INTERNAL_534bdd57_4_k_cu_3be49b1e_33744cuda3std6ranges3__45__cpo4swapE:
	.zero		1
.L_15:


//--------------------- .nv.constant0._ZN7cutlass13device_kernelINS_4fmha6kernel36Sm100FmhaFwdKernelTmaWarpspecializedIN4cute5tupleIJiiiNS5_IJNS5_IJiiEEEiEEEEEENS1_10collective38Sm100FmhaFwdMainloopTmaWarpspecializedINS_6half_tEffNS5_IJNS4_1CILi256EEENSC_ILi128EEENSC_ILi64EEEEEENS5_IJiNSC_ILi1EEES7_EEENS5_IJiSH_NS5_IJNS5_IJNSC_ILi0EEEiEEEiEEEEEESM_NS9_12ResidualMaskENS5_IJNSC_ILi2EEESH_SH_EEENSC_ILb0EEEEENS9_38Sm100FmhaFwdEpilogueTmaWarpspecializedISB_fNS5_IJSE_SF_SE_EEESI_NS5_IJSH_S7_EEESQ_EENS2_23PersistentTileSchedulerENS2_41Sm100FmhaCtxKernelWarpspecializedScheduleEEEEEvNT_6ParamsE --------------------------
	.section	.nv.constant0._ZN7cutlass13device_kernelINS_4fmha6kernel36Sm100FmhaFwdKernelTmaWarpspecializedIN4cute5tupleIJiiiNS5_IJNS5_IJiiEEEiEEEEEENS1_10collective38Sm100FmhaFwdMainloopTmaWarpspecializedINS_6half_tEffNS5_IJNS4_1CILi256EEENSC_ILi128EEENSC_ILi64EEEEEENS5_IJiNSC_ILi1EEES7_EEENS5_IJiSH_NS5_IJNS5_IJNSC_ILi0EEEiEEEiEEEEEESM_NS9_12ResidualMaskENS5_IJNSC_ILi2EEESH_SH_EEENSC_ILb0EEEEENS9_38Sm100FmhaFwdEpilogueTmaWarpspecializedISB_fNS5_IJSE_SF_SE_EEESI_NS5_IJSH_S7_EEESQ_EENS2_23PersistentTileSchedulerENS2_41Sm100FmhaCtxKernelWarpspecializedScheduleEEEEEvNT_6ParamsE,"a",@progbits
	.sectionflags	@""
	.align	4
.nv.constant0._ZN7cutlass13device_kernelINS_4fmha6kernel36Sm100FmhaFwdKernelTmaWarpspecializedIN4cute5tupleIJiiiNS5_IJNS5_IJiiEEEiEEEEEENS1_10collective38Sm100FmhaFwdMainloopTmaWarpspecializedINS_6half_tEffNS5_IJNS4_1CILi256EEENSC_ILi128EEENSC_ILi64EEEEEENS5_IJiNSC_ILi1EEES7_EEENS5_IJiSH_NS5_IJNS5_IJNSC_ILi0EEEiEEEiEEEEEESM_NS9_12ResidualMaskENS5_IJNSC_ILi2EEESH_SH_EEENSC_ILb0EEEEENS9_38Sm100FmhaFwdEpilogueTmaWarpspecializedISB_fNS5_IJSE_SF_SE_EEESI_NS5_IJSH_S7_EEESQ_EENS2_23PersistentTileSchedulerENS2_41Sm100FmhaCtxKernelWarpspecializedScheduleEEEEEvNT_6ParamsE:
	.zero		2432


//--------------------- SYMBOLS --------------------------

	.type		.nv.reservedSmem.offset0,@object
	.size		.nv.reservedSmem.offset0,0x4
	.type		.nv.reservedSmem.cap,@object
	.size		.nv.reservedSmem.cap,0x4
	.type		vprintf,@function
	.type		__assertfail,@function
